	.target	sm_100a

	.elftype	@"ET_EXEC"


//--------------------- .note.nv.tkinfo           --------------------------
	.section	.note.nv.tkinfo,"",@"SHT_NOTE"
	.sectionflags	@"SHF_NOTE_NV_TKINFO"
	.tkinfo
        /*0018*/ 	.word	0x00000002
        /*0030*/ 	.string	""
        /*0030*/ 	.string	"ptxas"
        /*0030*/ 	.string	"Cuda compilation tools, release 13.0, V13.0.88"
        /*0030*/ 	.string	"Build cuda_13.0.r13.0/compiler.36424714_0"
        /*0030*/ 	.string	"-arch sm_100a -m 64 "



//--------------------- .note.nv.cuinfo           --------------------------
	.section	.note.nv.cuinfo,"",@"SHT_NOTE"
	.sectionflags	@"SHF_NOTE_NV_CUINFO"
        /*0018*/ 	.short	0x0002
        /*001a*/ 	.short	0x0064
        /*001c*/ 	.short	0x0082
	.zero		2


//--------------------- .nv.info                  --------------------------
	.section	.nv.info,"",@"SHT_CUDA_INFO"
	.align	4


	//----- nvinfo : EIATTR_REGCOUNT
	.align		4
        /*0000*/ 	.byte	0x04, 0x2f
        /*0002*/ 	.short	(.L_12 - .L_11)
	.align		4
.L_11:
        /*0004*/ 	.word	index@(_ZN7cutlass13device_kernelIN5flash19enable_sm80_to_sm89INS1_16FlashAttnFwdSm80INS1_25CollectiveMainloopFwdSm80ILi8ELi2ELb0EN4cute5tupleIJNS5_1CILi128EEENS7_ILi64EEENS7_ILi192EEEEEELi192ENS_10bfloat16_tEfNS_4arch4Sm80ELb1ELb0ELb0ELb1ELb1ELb1ELb1ELb1EEENS1_21CollectiveEpilogueFwdINS6_IJS8_SA_S9_EEENS6_IJNS7_ILi1EEESI_SI_EEESC_SE_Li256ELb1ELb1ELb1ELb0EEENS1_36VarlenDynamicPersistentTileSchedulerILi128ELi64ELi256ELi256ELb1ELb1ELb0ELb1ELb1ELb1EEEEEEEEEvNT_6ParamsE)
        /*0008*/ 	.word	0x00000004


	//----- nvinfo : EIATTR_FRAME_SIZE
	.align		4
.L_12:
        /*000c*/ 	.byte	0x04, 0x11
        /*000e*/ 	.short	(.L_14 - .L_13)
	.align		4
.L_13:
        /*0010*/ 	.word	index@(_ZN7cutlass13device_kernelIN5flash19enable_sm80_to_sm89INS1_16FlashAttnFwdSm80INS1_25CollectiveMainloopFwdSm80ILi8ELi2ELb0EN4cute5tupleIJNS5_1CILi128EEENS7_ILi64EEENS7_ILi192EEEEEELi192ENS_10bfloat16_tEfNS_4arch4Sm80ELb1ELb0ELb0ELb1ELb1ELb1ELb1ELb1EEENS1_21CollectiveEpilogueFwdINS6_IJS8_SA_S9_EEENS6_IJNS7_ILi1EEESI_SI_EEESC_SE_Li256ELb1ELb1ELb1ELb0EEENS1_36VarlenDynamicPersistentTileSchedulerILi128ELi64ELi256ELi256ELb1ELb1ELb0ELb1ELb1ELb1EEEEEEEEEvNT_6ParamsE)
        /*0014*/ 	.word	0x00000000


	//----- nvinfo : EIATTR_REGCOUNT
	.align		4
.L_14:
        /*0018*/ 	.byte	0x04, 0x2f
        /*001a*/ 	.short	(.L_16 - .L_15)
	.align		4
.L_15:
        /*001c*/ 	.word	index@(_ZN7cutlass13device_kernelIN5flash19enable_sm80_to_sm89INS1_16FlashAttnFwdSm80INS1_25CollectiveMainloopFwdSm80ILi8ELi2ELb0EN4cute5tupleIJNS5_1CILi128EEENS7_ILi64EEENS7_ILi192EEEEEELi192ENS_10bfloat16_tEfNS_4arch4Sm80ELb1ELb0ELb0ELb1ELb1ELb0ELb1ELb1EEENS1_21CollectiveEpilogueFwdINS6_IJS8_SA_S9_EEENS6_IJNS7_ILi1EEESI_SI_EEESC_SE_Li256ELb1ELb1ELb1ELb0EEENS1_36VarlenDynamicPersistentTileSchedulerILi128ELi64ELi256ELi256ELb1ELb1ELb0ELb1ELb1ELb1EEEEEEEEEvNT_6ParamsE)
        /*0020*/ 	.word	0x00000004


	//----- nvinfo : EIATTR_FRAME_SIZE
	.align		4
.L_16:
        /*0024*/ 	.byte	0x04, 0x11
        /*0026*/ 	.short	(.L_18 - .L_17)
	.align		4
.L_17:
        /*0028*/ 	.word	index@(_ZN7cutlass13device_kernelIN5flash19enable_sm80_to_sm89INS1_16FlashAttnFwdSm80INS1_25CollectiveMainloopFwdSm80ILi8ELi2ELb0EN4cute5tupleIJNS5_1CILi128EEENS7_ILi64EEENS7_ILi192EEEEEELi192ENS_10bfloat16_tEfNS_4arch4Sm80ELb1ELb0ELb0ELb1ELb1ELb0ELb1ELb1EEENS1_21CollectiveEpilogueFwdINS6_IJS8_SA_S9_EEENS6_IJNS7_ILi1EEESI_SI_EEESC_SE_Li256ELb1ELb1ELb1ELb0EEENS1_36VarlenDynamicPersistentTileSchedulerILi128ELi64ELi256ELi256ELb1ELb1ELb0ELb1ELb1ELb1EEEEEEEEEvNT_6ParamsE)
        /*002c*/ 	.word	0x00000000


	//----- nvinfo : EIATTR_REGCOUNT
	.align		4
.L_18:
        /*0030*/ 	.byte	0x04, 0x2f
        /*0032*/ 	.short	(.L_20 - .L_19)
	.align		4
.L_19:
        /*0034*/ 	.word	index@(_ZN7cutlass13device_kernelIN5flash19enable_sm80_to_sm89INS1_16FlashAttnFwdSm80INS1_25CollectiveMainloopFwdSm80ILi8ELi2ELb0EN4cute5tupleIJNS5_1CILi128EEENS7_ILi64EEENS7_ILi192EEEEEELi192ENS_10bfloat16_tEfNS_4arch4Sm80ELb1ELb0ELb0ELb0ELb1ELb0ELb1ELb1EEENS1_21CollectiveEpilogueFwdINS6_IJS8_SA_S9_EEENS6_IJNS7_ILi1EEESI_SI_EEESC_SE_Li256ELb0ELb1ELb1ELb0EEENS1_30DynamicPersistentTileSchedulerILi256ELi256ELb1ELb1ELb0EEEEEEEEEvNT_6ParamsE)
        /*0038*/ 	.word	0x00000004


	//----- nvinfo : EIATTR_FRAME_SIZE
	.align		4
.L_20:
        /*003c*/ 	.byte	0x04, 0x11
        /*003e*/ 	.short	(.L_22 - .L_21)
	.align		4
.L_21:
        /*0040*/ 	.word	index@(_ZN7cutlass13device_kernelIN5flash19enable_sm80_to_sm89INS1_16FlashAttnFwdSm80INS1_25CollectiveMainloopFwdSm80ILi8ELi2ELb0EN4cute5tupleIJNS5_1CILi128EEENS7_ILi64EEENS7_ILi192EEEEEELi192ENS_10bfloat16_tEfNS_4arch4Sm80ELb1ELb0ELb0ELb0ELb1ELb0ELb1ELb1EEENS1_21CollectiveEpilogueFwdINS6_IJS8_SA_S9_EEENS6_IJNS7_ILi1EEESI_SI_EEESC_SE_Li256ELb0ELb1ELb1ELb0EEENS1_30DynamicPersistentTileSchedulerILi256ELi256ELb1ELb1ELb0EEEEEEEEEvNT_6ParamsE)
        /*0044*/ 	.word	0x00000000


	//----- nvinfo : EIATTR_REGCOUNT
	.align		4
.L_22:
        /*0048*/ 	.byte	0x04, 0x2f
        /*004a*/ 	.short	(.L_24 - .L_23)
	.align		4
.L_23:
        /*004c*/ 	.word	index@(_ZN7cutlass13device_kernelIN5flash19enable_sm80_to_sm89INS1_16FlashAttnFwdSm80INS1_25CollectiveMainloopFwdSm80ILi8ELi2ELb0EN4cute5tupleIJNS5_1CILi128EEENS7_ILi64EEENS7_ILi192EEEEEELi192ENS_10bfloat16_tEfNS_4arch4Sm80ELb0ELb1ELb0ELb1ELb1ELb1ELb1ELb1EEENS1_21CollectiveEpilogueFwdINS6_IJS8_SA_S9_EEENS6_IJNS7_ILi1EEESI_SI_EEESC_SE_Li256ELb1ELb1ELb1ELb0EEENS1_36VarlenDynamicPersistentTileSchedulerILi128ELi64ELi256ELi256ELb1ELb1ELb0ELb1ELb0ELb1EEEEEEEEEvNT_6ParamsE)
        /*0050*/ 	.word	0x00000004


	//----- nvinfo : EIATTR_FRAME_SIZE
	.align		4
.L_24:
        /*0054*/ 	.byte	0x04, 0x11
        /*0056*/ 	.short	(.L_26 - .L_25)
	.align		4
.L_25:
        /*0058*/ 	.word	index@(_ZN7cutlass13device_kernelIN5flash19enable_sm80_to_sm89INS1_16FlashAttnFwdSm80INS1_25CollectiveMainloopFwdSm80ILi8ELi2ELb0EN4cute5tupleIJNS5_1CILi128EEENS7_ILi64EEENS7_ILi192EEEEEELi192ENS_10bfloat16_tEfNS_4arch4Sm80ELb0ELb1ELb0ELb1ELb1ELb1ELb1ELb1EEENS1_21CollectiveEpilogueFwdINS6_IJS8_SA_S9_EEENS6_IJNS7_ILi1EEESI_SI_EEESC_SE_Li256ELb1ELb1ELb1ELb0EEENS1_36VarlenDynamicPersistentTileSchedulerILi128ELi64ELi256ELi256ELb1ELb1ELb0ELb1ELb0ELb1EEEEEEEEEvNT_6ParamsE)
        /*005c*/ 	.word	0x00000000


	//----- nvinfo : EIATTR_REGCOUNT
	.align		4
.L_26:
        /*0060*/ 	.byte	0x04, 0x2f
        /*0062*/ 	.short	(.L_28 - .L_27)
	.align		4
.L_27:
        /*0064*/ 	.word	index@(_ZN7cutlass13device_kernelIN5flash19enable_sm80_to_sm89INS1_16FlashAttnFwdSm80INS1_25CollectiveMainloopFwdSm80ILi8ELi2ELb0EN4cute5tupleIJNS5_1CILi128EEENS7_ILi64EEENS7_ILi192EEEEEELi192ENS_10bfloat16_tEfNS_4arch4Sm80ELb0ELb1ELb0ELb1ELb1ELb0ELb1ELb1EEENS1_21CollectiveEpilogueFwdINS6_IJS8_SA_S9_EEENS6_IJNS7_ILi1EEESI_SI_EEESC_SE_Li256ELb1ELb1ELb1ELb0EEENS1_36VarlenDynamicPersistentTileSchedulerILi128ELi64ELi256ELi256ELb1ELb1ELb0ELb1ELb0ELb1EEEEEEEEEvNT_6ParamsE)
        /*0068*/ 	.word	0x00000004


	//----- nvinfo : EIATTR_FRAME_SIZE
	.align		4
.L_28:
        /*006c*/ 	.byte	0x04, 0x11
        /*006e*/ 	.short	(.L_30 - .L_29)
	.align		4
.L_29:
        /*0070*/ 	.word	index@(_ZN7cutlass13device_kernelIN5flash19enable_sm80_to_sm89INS1_16FlashAttnFwdSm80INS1_25CollectiveMainloopFwdSm80ILi8ELi2ELb0EN4cute5tupleIJNS5_1CILi128EEENS7_ILi64EEENS7_ILi192EEEEEELi192ENS_10bfloat16_tEfNS_4arch4Sm80ELb0ELb1ELb0ELb1ELb1ELb0ELb1ELb1EEENS1_21CollectiveEpilogueFwdINS6_IJS8_SA_S9_EEENS6_IJNS7_ILi1EEESI_SI_EEESC_SE_Li256ELb1ELb1ELb1ELb0EEENS1_36VarlenDynamicPersistentTileSchedulerILi128ELi64ELi256ELi256ELb1ELb1ELb0ELb1ELb0ELb1EEEEEEEEEvNT_6ParamsE)
        /*0074*/ 	.word	0x00000000


	//----- nvinfo : EIATTR_REGCOUNT
	.align		4
.L_30:
        /*0078*/ 	.byte	0x04, 0x2f
        /*007a*/ 	.short	(.L_32 - .L_31)
	.align		4
.L_31:
        /*007c*/ 	.word	index@(_ZN7cutlass13device_kernelIN5flash19enable_sm80_to_sm89INS1_16FlashAttnFwdSm80INS1_25CollectiveMainloopFwdSm80ILi8ELi2ELb0EN4cute5tupleIJNS5_1CILi128EEENS7_ILi64EEENS7_ILi192EEEEEELi192ENS_10bfloat16_tEfNS_4arch4Sm80ELb0ELb1ELb0ELb0ELb1ELb0ELb1ELb1EEENS1_21CollectiveEpilogueFwdINS6_IJS8_SA_S9_EEENS6_IJNS7_ILi1EEESI_SI_EEESC_SE_Li256ELb0ELb1ELb1ELb0EEENS1_19SingleTileSchedulerILb0ELb1ELb1ELi128EEEEEEEEEvNT_6ParamsE)
        /*0080*/ 	.word	0x00000004


	//----- nvinfo : EIATTR_FRAME_SIZE
	.align		4
.L_32:
        /*0084*/ 	.byte	0x04, 0x11
        /*0086*/ 	.short	(.L_34 - .L_33)
	.align		4
.L_33:
        /*0088*/ 	.word	index@(_ZN7cutlass13device_kernelIN5flash19enable_sm80_to_sm89INS1_16FlashAttnFwdSm80INS1_25CollectiveMainloopFwdSm80ILi8ELi2ELb0EN4cute5tupleIJNS5_1CILi128EEENS7_ILi64EEENS7_ILi192EEEEEELi192ENS_10bfloat16_tEfNS_4arch4Sm80ELb0ELb1ELb0ELb0ELb1ELb0ELb1ELb1EEENS1_21CollectiveEpilogueFwdINS6_IJS8_SA_S9_EEENS6_IJNS7_ILi1EEESI_SI_EEESC_SE_Li256ELb0ELb1ELb1ELb0EEENS1_19SingleTileSchedulerILb0ELb1ELb1ELi128EEEEEEEEEvNT_6ParamsE)
        /*008c*/ 	.word	0x00000000


	//----- nvinfo : EIATTR_REGCOUNT
	.align		4
.L_34:
        /*0090*/ 	.byte	0x04, 0x2f
        /*0092*/ 	.short	(.L_36 - .L_35)
	.align		4
.L_35:
        /*0094*/ 	.word	index@(_ZN7cutlass13device_kernelIN5flash19enable_sm80_to_sm89INS1_16FlashAttnFwdSm80INS1_25CollectiveMainloopFwdSm80ILi8ELi2ELb0EN4cute5tupleIJNS5_1CILi128EEENS7_ILi64EEENS7_ILi192EEEEEELi192ENS_10bfloat16_tEfNS_4arch4Sm80ELb0ELb0ELb0ELb1ELb1ELb1ELb1ELb1EEENS1_21CollectiveEpilogueFwdINS6_IJS8_SA_S9_EEENS6_IJNS7_ILi1EEESI_SI_EEESC_SE_Li256ELb1ELb1ELb1ELb0EEENS1_36VarlenDynamicPersistentTileSchedulerILi128ELi64ELi256ELi256ELb1ELb1ELb0ELb0ELb1ELb1EEEEEEEEEvNT_6ParamsE)
        /*0098*/ 	.word	0x00000004


	//----- nvinfo : EIATTR_FRAME_SIZE
	.align		4
.L_36:
        /*009c*/ 	.byte	0x04, 0x11
        /*009e*/ 	.short	(.L_38 - .L_37)
	.align		4
.L_37:
        /*00a0*/ 	.word	index@(_ZN7cutlass13device_kernelIN5flash19enable_sm80_to_sm89INS1_16FlashAttnFwdSm80INS1_25CollectiveMainloopFwdSm80ILi8ELi2ELb0EN4cute5tupleIJNS5_1CILi128EEENS7_ILi64EEENS7_ILi192EEEEEELi192ENS_10bfloat16_tEfNS_4arch4Sm80ELb0ELb0ELb0ELb1ELb1ELb1ELb1ELb1EEENS1_21CollectiveEpilogueFwdINS6_IJS8_SA_S9_EEENS6_IJNS7_ILi1EEESI_SI_EEESC_SE_Li256ELb1ELb1ELb1ELb0EEENS1_36VarlenDynamicPersistentTileSchedulerILi128ELi64ELi256ELi256ELb1ELb1ELb0ELb0ELb1ELb1EEEEEEEEEvNT_6ParamsE)
        /*00a4*/ 	.word	0x00000000


	//----- nvinfo : EIATTR_REGCOUNT
	.align		4
.L_38:
        /*00a8*/ 	.byte	0x04, 0x2f
        /*00aa*/ 	.short	(.L_40 - .L_39)
	.align		4
.L_39:
        /*00ac*/ 	.word	index@(_ZN7cutlass13device_kernelIN5flash19enable_sm80_to_sm89INS1_16FlashAttnFwdSm80INS1_25CollectiveMainloopFwdSm80ILi8ELi2ELb0EN4cute5tupleIJNS5_1CILi128EEENS7_ILi64EEENS7_ILi192EEEEEELi192ENS_10bfloat16_tEfNS_4arch4Sm80ELb0ELb0ELb0ELb1ELb1ELb0ELb1ELb1EEENS1_21CollectiveEpilogueFwdINS6_IJS8_SA_S9_EEENS6_IJNS7_ILi1EEESI_SI_EEESC_SE_Li256ELb1ELb1ELb1ELb0EEENS1_36VarlenDynamicPersistentTileSchedulerILi128ELi64ELi256ELi256ELb1ELb1ELb0ELb0ELb1ELb1EEEEEEEEEvNT_6ParamsE)
        /*00b0*/ 	.word	0x00000004


	//----- nvinfo : EIATTR_FRAME_SIZE
	.align		4
.L_40:
        /*00b4*/ 	.byte	0x04, 0x11
        /*00b6*/ 	.short	(.L_42 - .L_41)
	.align		4
.L_41:
        /*00b8*/ 	.word	index@(_ZN7cutlass13device_kernelIN5flash19enable_sm80_to_sm89INS1_16FlashAttnFwdSm80INS1_25CollectiveMainloopFwdSm80ILi8ELi2ELb0EN4cute5tupleIJNS5_1CILi128EEENS7_ILi64EEENS7_ILi192EEEEEELi192ENS_10bfloat16_tEfNS_4arch4Sm80ELb0ELb0ELb0ELb1ELb1ELb0ELb1ELb1EEENS1_21CollectiveEpilogueFwdINS6_IJS8_SA_S9_EEENS6_IJNS7_ILi1EEESI_SI_EEESC_SE_Li256ELb1ELb1ELb1ELb0EEENS1_36VarlenDynamicPersistentTileSchedulerILi128ELi64ELi256ELi256ELb1ELb1ELb0ELb0ELb1ELb1EEEEEEEEEvNT_6ParamsE)
        /*00bc*/ 	.word	0x00000000


	//----- nvinfo : EIATTR_REGCOUNT
	.align		4
.L_42:
        /*00c0*/ 	.byte	0x04, 0x2f
        /*00c2*/ 	.short	(.L_44 - .L_43)
	.align		4
.L_43:
        /*00c4*/ 	.word	index@(_ZN7cutlass13device_kernelIN5flash19enable_sm80_to_sm89INS1_16FlashAttnFwdSm80INS1_25CollectiveMainloopFwdSm80ILi8ELi2ELb0EN4cute5tupleIJNS5_1CILi128EEENS7_ILi64EEENS7_ILi192EEEEEELi192ENS_10bfloat16_tEfNS_4arch4Sm80ELb0ELb0ELb0ELb0ELb1ELb0ELb1ELb1EEENS1_21CollectiveEpilogueFwdINS6_IJS8_SA_S9_EEENS6_IJNS7_ILi1EEESI_SI_EEESC_SE_Li256ELb0ELb1ELb1ELb0EEENS1_19SingleTileSchedulerILb0ELb1ELb1ELi128EEEEEEEEEvNT_6ParamsE)
        /*00c8*/ 	.word	0x00000004


	//----- nvinfo : EIATTR_FRAME_SIZE
	.align		4
.L_44:
        /*00cc*/ 	.byte	0x04, 0x11
        /*00ce*/ 	.short	(.L_46 - .L_45)
	.align		4
.L_45:
        /*00d0*/ 	.word	index@(_ZN7cutlass13device_kernelIN5flash19enable_sm80_to_sm89INS1_16FlashAttnFwdSm80INS1_25CollectiveMainloopFwdSm80ILi8ELi2ELb0EN4cute5tupleIJNS5_1CILi128EEENS7_ILi64EEENS7_ILi192EEEEEELi192ENS_10bfloat16_tEfNS_4arch4Sm80ELb0ELb0ELb0ELb0ELb1ELb0ELb1ELb1EEENS1_21CollectiveEpilogueFwdINS6_IJS8_SA_S9_EEENS6_IJNS7_ILi1EEESI_SI_EEESC_SE_Li256ELb0ELb1ELb1ELb0EEENS1_19SingleTileSchedulerILb0ELb1ELb1ELi128EEEEEEEEEvNT_6ParamsE)
        /*00d4*/ 	.word	0x00000000


	//----- nvinfo : EIATTR_REGCOUNT
	.align		4
.L_46:
        /*00d8*/ 	.byte	0x04, 0x2f
        /*00da*/ 	.short	(.L_48 - .L_47)
	.align		4
.L_47:
        /*00dc*/ 	.word	index@(_ZN7cutlass13device_kernelIN5flash19enable_sm80_to_sm89INS1_16FlashAttnFwdSm80INS1_25CollectiveMainloopFwdSm80ILi8ELi1ELb0EN4cute5tupleIJNS5_1CILi128EEENS7_ILi64EEENS7_ILi192EEEEEELi192ENS_10bfloat16_tEfNS_4arch4Sm80ELb1ELb0ELb0ELb1ELb1ELb1ELb1ELb1EEENS1_21CollectiveEpilogueFwdINS6_IJS8_SA_S9_EEENS6_IJNS7_ILi1EEESI_SI_EEESC_SE_Li256ELb1ELb1ELb1ELb0EEENS1_36VarlenDynamicPersistentTileSchedulerILi128ELi64ELi256ELi256ELb1ELb1ELb0ELb1ELb1ELb1EEEEEEEEEvNT_6ParamsE)
        /*00e0*/ 	.word	0x00000004


	//----- nvinfo : EIATTR_FRAME_SIZE
	.align		4
.L_48:
        /*00e4*/ 	.byte	0x04, 0x11
        /*00e6*/ 	.short	(.L_50 - .L_49)
	.align		4
.L_49:
        /*00e8*/ 	.word	index@(_ZN7cutlass13device_kernelIN5flash19enable_sm80_to_sm89INS1_16FlashAttnFwdSm80INS1_25CollectiveMainloopFwdSm80ILi8ELi1ELb0EN4cute5tupleIJNS5_1CILi128EEENS7_ILi64EEENS7_ILi192EEEEEELi192ENS_10bfloat16_tEfNS_4arch4Sm80ELb1ELb0ELb0ELb1ELb1ELb1ELb1ELb1EEENS1_21CollectiveEpilogueFwdINS6_IJS8_SA_S9_EEENS6_IJNS7_ILi1EEESI_SI_EEESC_SE_Li256ELb1ELb1ELb1ELb0EEENS1_36VarlenDynamicPersistentTileSchedulerILi128ELi64ELi256ELi256ELb1ELb1ELb0ELb1ELb1ELb1EEEEEEEEEvNT_6ParamsE)
        /*00ec*/ 	.word	0x00000000


	//----- nvinfo : EIATTR_REGCOUNT
	.align		4
.L_50:
        /*00f0*/ 	.byte	0x04, 0x2f
        /*00f2*/ 	.short	(.L_52 - .L_51)
	.align		4
.L_51:
        /*00f4*/ 	.word	index@(_ZN7cutlass13device_kernelIN5flash19enable_sm80_to_sm89INS1_16FlashAttnFwdSm80INS1_25CollectiveMainloopFwdSm80ILi8ELi1ELb0EN4cute5tupleIJNS5_1CILi128EEENS7_ILi64EEENS7_ILi192EEEEEELi192ENS_10bfloat16_tEfNS_4arch4Sm80ELb1ELb0ELb0ELb1ELb1ELb0ELb1ELb1EEENS1_21CollectiveEpilogueFwdINS6_IJS8_SA_S9_EEENS6_IJNS7_ILi1EEESI_SI_EEESC_SE_Li256ELb1ELb1ELb1ELb0EEENS1_36VarlenDynamicPersistentTileSchedulerILi128ELi64ELi256ELi256ELb1ELb1ELb0ELb1ELb1ELb1EEEEEEEEEvNT_6ParamsE)
        /*00f8*/ 	.word	0x00000004


	//----- nvinfo : EIATTR_FRAME_SIZE
	.align		4
.L_52:
        /*00fc*/ 	.byte	0x04, 0x11
        /*00fe*/ 	.short	(.L_54 - .L_53)
	.align		4
.L_53:
        /*0100*/ 	.word	index@(_ZN7cutlass13device_kernelIN5flash19enable_sm80_to_sm89INS1_16FlashAttnFwdSm80INS1_25CollectiveMainloopFwdSm80ILi8ELi1ELb0EN4cute5tupleIJNS5_1CILi128EEENS7_ILi64EEENS7_ILi192EEEEEELi192ENS_10bfloat16_tEfNS_4arch4Sm80ELb1ELb0ELb0ELb1ELb1ELb0ELb1ELb1EEENS1_21CollectiveEpilogueFwdINS6_IJS8_SA_S9_EEENS6_IJNS7_ILi1EEESI_SI_EEESC_SE_Li256ELb1ELb1ELb1ELb0EEENS1_36VarlenDynamicPersistentTileSchedulerILi128ELi64ELi256ELi256ELb1ELb1ELb0ELb1ELb1ELb1EEEEEEEEEvNT_6ParamsE)
        /*0104*/ 	.word	0x00000000


	//----- nvinfo : EIATTR_REGCOUNT
	.align		4
.L_54:
        /*0108*/ 	.byte	0x04, 0x2f
        /*010a*/ 	.short	(.L_56 - .L_55)
	.align		4
.L_55:
        /*010c*/ 	.word	index@(_ZN7cutlass13device_kernelIN5flash19enable_sm80_to_sm89INS1_16FlashAttnFwdSm80INS1_25CollectiveMainloopFwdSm80ILi8ELi1ELb0EN4cute5tupleIJNS5_1CILi128EEENS7_ILi64EEENS7_ILi192EEEEEELi192ENS_10bfloat16_tEfNS_4arch4Sm80ELb1ELb0ELb0ELb0ELb1ELb0ELb1ELb1EEENS1_21CollectiveEpilogueFwdINS6_IJS8_SA_S9_EEENS6_IJNS7_ILi1EEESI_SI_EEESC_SE_Li256ELb0ELb1ELb1ELb0EEENS1_30DynamicPersistentTileSchedulerILi256ELi256ELb1ELb1ELb0EEEEEEEEEvNT_6ParamsE)
        /*0110*/ 	.word	0x00000004


	//----- nvinfo : EIATTR_FRAME_SIZE
	.align		4
.L_56:
        /*0114*/ 	.byte	0x04, 0x11
        /*0116*/ 	.short	(.L_58 - .L_57)
	.align		4
.L_57:
        /*0118*/ 	.word	index@(_ZN7cutlass13device_kernelIN5flash19enable_sm80_to_sm89INS1_16FlashAttnFwdSm80INS1_25CollectiveMainloopFwdSm80ILi8ELi1ELb0EN4cute5tupleIJNS5_1CILi128EEENS7_ILi64EEENS7_ILi192EEEEEELi192ENS_10bfloat16_tEfNS_4arch4Sm80ELb1ELb0ELb0ELb0ELb1ELb0ELb1ELb1EEENS1_21CollectiveEpilogueFwdINS6_IJS8_SA_S9_EEENS6_IJNS7_ILi1EEESI_SI_EEESC_SE_Li256ELb0ELb1ELb1ELb0EEENS1_30DynamicPersistentTileSchedulerILi256ELi256ELb1ELb1ELb0EEEEEEEEEvNT_6ParamsE)
        /*011c*/ 	.word	0x00000000


	//----- nvinfo : EIATTR_REGCOUNT
	.align		4
.L_58:
        /*0120*/ 	.byte	0x04, 0x2f
        /*0122*/ 	.short	(.L_60 - .L_59)
	.align		4
.L_59:
        /*0124*/ 	.word	index@(_ZN7cutlass13device_kernelIN5flash19enable_sm80_to_sm89INS1_16FlashAttnFwdSm80INS1_25CollectiveMainloopFwdSm80ILi8ELi1ELb0EN4cute5tupleIJNS5_1CILi128EEENS7_ILi64EEENS7_ILi192EEEEEELi192ENS_10bfloat16_tEfNS_4arch4Sm80ELb0ELb1ELb0ELb1ELb1ELb1ELb1ELb1EEENS1_21CollectiveEpilogueFwdINS6_IJS8_SA_S9_EEENS6_IJNS7_ILi1EEESI_SI_EEESC_SE_Li256ELb1ELb1ELb1ELb0EEENS1_36VarlenDynamicPersistentTileSchedulerILi128ELi64ELi256ELi256ELb1ELb1ELb0ELb1ELb0ELb1EEEEEEEEEvNT_6ParamsE)
        /*0128*/ 	.word	0x00000004


	//----- nvinfo : EIATTR_FRAME_SIZE
	.align		4
.L_60:
        /*012c*/ 	.byte	0x04, 0x11
        /*012e*/ 	.short	(.L_62 - .L_61)
	.align		4
.L_61:
        /*0130*/ 	.word	index@(_ZN7cutlass13device_kernelIN5flash19enable_sm80_to_sm89INS1_16FlashAttnFwdSm80INS1_25CollectiveMainloopFwdSm80ILi8ELi1ELb0EN4cute5tupleIJNS5_1CILi128EEENS7_ILi64EEENS7_ILi192EEEEEELi192ENS_10bfloat16_tEfNS_4arch4Sm80ELb0ELb1ELb0ELb1ELb1ELb1ELb1ELb1EEENS1_21CollectiveEpilogueFwdINS6_IJS8_SA_S9_EEENS6_IJNS7_ILi1EEESI_SI_EEESC_SE_Li256ELb1ELb1ELb1ELb0EEENS1_36VarlenDynamicPersistentTileSchedulerILi128ELi64ELi256ELi256ELb1ELb1ELb0ELb1ELb0ELb1EEEEEEEEEvNT_6ParamsE)
        /*0134*/ 	.word	0x00000000


	//----- nvinfo : EIATTR_REGCOUNT
	.align		4
.L_62:
        /*0138*/ 	.byte	0x04, 0x2f
        /*013a*/ 	.short	(.L_64 - .L_63)
	.align		4
.L_63:
        /*013c*/ 	.word	index@(_ZN7cutlass13device_kernelIN5flash19enable_sm80_to_sm89INS1_16FlashAttnFwdSm80INS1_25CollectiveMainloopFwdSm80ILi8ELi1ELb0EN4cute5tupleIJNS5_1CILi128EEENS7_ILi64EEENS7_ILi192EEEEEELi192ENS_10bfloat16_tEfNS_4arch4Sm80ELb0ELb1ELb0ELb1ELb1ELb0ELb1ELb1EEENS1_21CollectiveEpilogueFwdINS6_IJS8_SA_S9_EEENS6_IJNS7_ILi1EEESI_SI_EEESC_SE_Li256ELb1ELb1ELb1ELb0EEENS1_36VarlenDynamicPersistentTileSchedulerILi128ELi64ELi256ELi256ELb1ELb1ELb0ELb1ELb0ELb1EEEEEEEEEvNT_6ParamsE)
        /*0140*/ 	.word	0x00000004


	//----- nvinfo : EIATTR_FRAME_SIZE
	.align		4
.L_64:
        /*0144*/ 	.byte	0x04, 0x11
        /*0146*/ 	.short	(.L_66 - .L_65)
	.align		4
.L_65:
        /*0148*/ 	.word	index@(_ZN7cutlass13device_kernelIN5flash19enable_sm80_to_sm89INS1_16FlashAttnFwdSm80INS1_25CollectiveMainloopFwdSm80ILi8ELi1ELb0EN4cute5tupleIJNS5_1CILi128EEENS7_ILi64EEENS7_ILi192EEEEEELi192ENS_10bfloat16_tEfNS_4arch4Sm80ELb0ELb1ELb0ELb1ELb1ELb0ELb1ELb1EEENS1_21CollectiveEpilogueFwdINS6_IJS8_SA_S9_EEENS6_IJNS7_ILi1EEESI_SI_EEESC_SE_Li256ELb1ELb1ELb1ELb0EEENS1_36VarlenDynamicPersistentTileSchedulerILi128ELi64ELi256ELi256ELb1ELb1ELb0ELb1ELb0ELb1EEEEEEEEEvNT_6ParamsE)
        /*014c*/ 	.word	0x00000000


	//----- nvinfo : EIATTR_REGCOUNT
	.align		4
.L_66:
        /*0150*/ 	.byte	0x04, 0x2f
        /*0152*/ 	.short	(.L_68 - .L_67)
	.align		4
.L_67:
        /*0154*/ 	.word	index@(_ZN7cutlass13device_kernelIN5flash19enable_sm80_to_sm89INS1_16FlashAttnFwdSm80INS1_25CollectiveMainloopFwdSm80ILi8ELi1ELb0EN4cute5tupleIJNS5_1CILi128EEENS7_ILi64EEENS7_ILi192EEEEEELi192ENS_10bfloat16_tEfNS_4arch4Sm80ELb0ELb1ELb0ELb0ELb1ELb0ELb1ELb1EEENS1_21CollectiveEpilogueFwdINS6_IJS8_SA_S9_EEENS6_IJNS7_ILi1EEESI_SI_EEESC_SE_Li256ELb0ELb1ELb1ELb0EEENS1_19SingleTileSchedulerILb0ELb1ELb1ELi128EEEEEEEEEvNT_6ParamsE)
        /*0158*/ 	.word	0x00000004


	//----- nvinfo : EIATTR_FRAME_SIZE
	.align		4
.L_68:
        /*015c*/ 	.byte	0x04, 0x11
        /*015e*/ 	.short	(.L_70 - .L_69)
	.align		4
.L_69:
        /*0160*/ 	.word	index@(_ZN7cutlass13device_kernelIN5flash19enable_sm80_to_sm89INS1_16FlashAttnFwdSm80INS1_25CollectiveMainloopFwdSm80ILi8ELi1ELb0EN4cute5tupleIJNS5_1CILi128EEENS7_ILi64EEENS7_ILi192EEEEEELi192ENS_10bfloat16_tEfNS_4arch4Sm80ELb0ELb1ELb0ELb0ELb1ELb0ELb1ELb1EEENS1_21CollectiveEpilogueFwdINS6_IJS8_SA_S9_EEENS6_IJNS7_ILi1EEESI_SI_EEESC_SE_Li256ELb0ELb1ELb1ELb0EEENS1_19SingleTileSchedulerILb0ELb1ELb1ELi128EEEEEEEEEvNT_6ParamsE)
        /*0164*/ 	.word	0x00000000


	//----- nvinfo : EIATTR_REGCOUNT
	.align		4
.L_70:
        /*0168*/ 	.byte	0x04, 0x2f
        /*016a*/ 	.short	(.L_72 - .L_71)
	.align		4
.L_71:
        /*016c*/ 	.word	index@(_ZN7cutlass13device_kernelIN5flash19enable_sm80_to_sm89INS1_16FlashAttnFwdSm80INS1_25CollectiveMainloopFwdSm80ILi8ELi1ELb0EN4cute5tupleIJNS5_1CILi128EEENS7_ILi64EEENS7_ILi192EEEEEELi192ENS_10bfloat16_tEfNS_4arch4Sm80ELb0ELb0ELb0ELb1ELb1ELb1ELb1ELb1EEENS1_21CollectiveEpilogueFwdINS6_IJS8_SA_S9_EEENS6_IJNS7_ILi1EEESI_SI_EEESC_SE_Li256ELb1ELb1ELb1ELb0EEENS1_36VarlenDynamicPersistentTileSchedulerILi128ELi64ELi256ELi256ELb1ELb1ELb0ELb0ELb1ELb1EEEEEEEEEvNT_6ParamsE)
        /*0170*/ 	.word	0x00000004


	//----- nvinfo : EIATTR_FRAME_SIZE
	.align		4
.L_72:
        /*0174*/ 	.byte	0x04, 0x11
        /*0176*/ 	.short	(.L_74 - .L_73)
	.align		4
.L_73:
        /*0178*/ 	.word	index@(_ZN7cutlass13device_kernelIN5flash19enable_sm80_to_sm89INS1_16FlashAttnFwdSm80INS1_25CollectiveMainloopFwdSm80ILi8ELi1ELb0EN4cute5tupleIJNS5_1CILi128EEENS7_ILi64EEENS7_ILi192EEEEEELi192ENS_10bfloat16_tEfNS_4arch4Sm80ELb0ELb0ELb0ELb1ELb1ELb1ELb1ELb1EEENS1_21CollectiveEpilogueFwdINS6_IJS8_SA_S9_EEENS6_IJNS7_ILi1EEESI_SI_EEESC_SE_Li256ELb1ELb1ELb1ELb0EEENS1_36VarlenDynamicPersistentTileSchedulerILi128ELi64ELi256ELi256ELb1ELb1ELb0ELb0ELb1ELb1EEEEEEEEEvNT_6ParamsE)
        /*017c*/ 	.word	0x00000000


	//----- nvinfo : EIATTR_REGCOUNT
	.align		4
.L_74:
        /*0180*/ 	.byte	0x04, 0x2f
        /*0182*/ 	.short	(.L_76 - .L_75)
	.align		4
.L_75:
        /*0184*/ 	.word	index@(_ZN7cutlass13device_kernelIN5flash19enable_sm80_to_sm89INS1_16FlashAttnFwdSm80INS1_25CollectiveMainloopFwdSm80ILi8ELi1ELb0EN4cute5tupleIJNS5_1CILi128EEENS7_ILi64EEENS7_ILi192EEEEEELi192ENS_10bfloat16_tEfNS_4arch4Sm80ELb0ELb0ELb0ELb1ELb1ELb0ELb1ELb1EEENS1_21CollectiveEpilogueFwdINS6_IJS8_SA_S9_EEENS6_IJNS7_ILi1EEESI_SI_EEESC_SE_Li256ELb1ELb1ELb1ELb0EEENS1_36VarlenDynamicPersistentTileSchedulerILi128ELi64ELi256ELi256ELb1ELb1ELb0ELb0ELb1ELb1EEEEEEEEEvNT_6ParamsE)
        /*0188*/ 	.word	0x00000004


	//----- nvinfo : EIATTR_FRAME_SIZE
	.align		4
.L_76:
        /*018c*/ 	.byte	0x04, 0x11
        /*018e*/ 	.short	(.L_78 - .L_77)
	.align		4
.L_77:
        /*0190*/ 	.word	index@(_ZN7cutlass13device_kernelIN5flash19enable_sm80_to_sm89INS1_16FlashAttnFwdSm80INS1_25CollectiveMainloopFwdSm80ILi8ELi1ELb0EN4cute5tupleIJNS5_1CILi128EEENS7_ILi64EEENS7_ILi192EEEEEELi192ENS_10bfloat16_tEfNS_4arch4Sm80ELb0ELb0ELb0ELb1ELb1ELb0ELb1ELb1EEENS1_21CollectiveEpilogueFwdINS6_IJS8_SA_S9_EEENS6_IJNS7_ILi1EEESI_SI_EEESC_SE_Li256ELb1ELb1ELb1ELb0EEENS1_36VarlenDynamicPersistentTileSchedulerILi128ELi64ELi256ELi256ELb1ELb1ELb0ELb0ELb1ELb1EEEEEEEEEvNT_6ParamsE)
        /*0194*/ 	.word	0x00000000


	//----- nvinfo : EIATTR_REGCOUNT
	.align		4
.L_78:
        /*0198*/ 	.byte	0x04, 0x2f
        /*019a*/ 	.short	(.L_80 - .L_79)
	.align		4
.L_79:
        /*019c*/ 	.word	index@(_ZN7cutlass13device_kernelIN5flash19enable_sm80_to_sm89INS1_16FlashAttnFwdSm80INS1_25CollectiveMainloopFwdSm80ILi8ELi1ELb0EN4cute5tupleIJNS5_1CILi128EEENS7_ILi64EEENS7_ILi192EEEEEELi192ENS_10bfloat16_tEfNS_4arch4Sm80ELb0ELb0ELb0ELb0ELb1ELb0ELb1ELb1EEENS1_21CollectiveEpilogueFwdINS6_IJS8_SA_S9_EEENS6_IJNS7_ILi1EEESI_SI_EEESC_SE_Li256ELb0ELb1ELb1ELb0EEENS1_19SingleTileSchedulerILb0ELb1ELb1ELi128EEEEEEEEEvNT_6ParamsE)
        /*01a0*/ 	.word	0x00000004


	//----- nvinfo : EIATTR_FRAME_SIZE
	.align		4
.L_80:
        /*01a4*/ 	.byte	0x04, 0x11
        /*01a6*/ 	.short	(.L_82 - .L_81)
	.align		4
.L_81:
        /*01a8*/ 	.word	index@(_ZN7cutlass13device_kernelIN5flash19enable_sm80_to_sm89INS1_16FlashAttnFwdSm80INS1_25CollectiveMainloopFwdSm80ILi8ELi1ELb0EN4cute5tupleIJNS5_1CILi128EEENS7_ILi64EEENS7_ILi192EEEEEELi192ENS_10bfloat16_tEfNS_4arch4Sm80ELb0ELb0ELb0ELb0ELb1ELb0ELb1ELb1EEENS1_21CollectiveEpilogueFwdINS6_IJS8_SA_S9_EEENS6_IJNS7_ILi1EEESI_SI_EEESC_SE_Li256ELb0ELb1ELb1ELb0EEENS1_19SingleTileSchedulerILb0ELb1ELb1ELi128EEEEEEEEEvNT_6ParamsE)
        /*01ac*/ 	.word	0x00000000


	//----- nvinfo : EIATTR_REGCOUNT
	.align		4
.L_82:
        /*01b0*/ 	.byte	0x04, 0x2f
        /*01b2*/ 	.short	(.L_84 - .L_83)
	.align		4
.L_83:
        /*01b4*/ 	.word	index@(_ZN7cutlass13device_kernelIN5flash19enable_sm80_to_sm89INS1_16FlashAttnFwdSm80INS1_25CollectiveMainloopFwdSm80ILi8ELi2ELb0EN4cute5tupleIJNS5_1CILi128EEENS7_ILi64EEENS7_ILi192EEEEEELi192ENS_10bfloat16_tEfNS_4arch4Sm80ELb1ELb0ELb1ELb1ELb1ELb1ELb1ELb1EEENS1_21CollectiveEpilogueFwdINS6_IJS8_SA_S9_EEENS6_IJNS7_ILi1EEESI_SI_EEESC_SE_Li256ELb1ELb1ELb1ELb0EEENS1_36VarlenDynamicPersistentTileSchedulerILi128ELi64ELi256ELi256ELb1ELb1ELb0ELb1ELb1ELb1EEEEEEEEEvNT_6ParamsE)
        /*01b8*/ 	.word	0x00000004


	//----- nvinfo : EIATTR_FRAME_SIZE
	.align		4
.L_84:
        /*01bc*/ 	.byte	0x04, 0x11
        /*01be*/ 	.short	(.L_86 - .L_85)
	.align		4
.L_85:
        /*01c0*/ 	.word	index@(_ZN7cutlass13device_kernelIN5flash19enable_sm80_to_sm89INS1_16FlashAttnFwdSm80INS1_25CollectiveMainloopFwdSm80ILi8ELi2ELb0EN4cute5tupleIJNS5_1CILi128EEENS7_ILi64EEENS7_ILi192EEEEEELi192ENS_10bfloat16_tEfNS_4arch4Sm80ELb1ELb0ELb1ELb1ELb1ELb1ELb1ELb1EEENS1_21CollectiveEpilogueFwdINS6_IJS8_SA_S9_EEENS6_IJNS7_ILi1EEESI_SI_EEESC_SE_Li256ELb1ELb1ELb1ELb0EEENS1_36VarlenDynamicPersistentTileSchedulerILi128ELi64ELi256ELi256ELb1ELb1ELb0ELb1ELb1ELb1EEEEEEEEEvNT_6ParamsE)
        /*01c4*/ 	.word	0x00000000


	//----- nvinfo : EIATTR_REGCOUNT
	.align		4
.L_86:
        /*01c8*/ 	.byte	0x04, 0x2f
        /*01ca*/ 	.short	(.L_88 - .L_87)
	.align		4
.L_87:
        /*01cc*/ 	.word	index@(_ZN7cutlass13device_kernelIN5flash19enable_sm80_to_sm89INS1_16FlashAttnFwdSm80INS1_25CollectiveMainloopFwdSm80ILi8ELi2ELb0EN4cute5tupleIJNS5_1CILi128EEENS7_ILi64EEENS7_ILi192EEEEEELi192ENS_10bfloat16_tEfNS_4arch4Sm80ELb1ELb0ELb1ELb1ELb1ELb0ELb1ELb1EEENS1_21CollectiveEpilogueFwdINS6_IJS8_SA_S9_EEENS6_IJNS7_ILi1EEESI_SI_EEESC_SE_Li256ELb1ELb1ELb1ELb0EEENS1_36VarlenDynamicPersistentTileSchedulerILi128ELi64ELi256ELi256ELb1ELb1ELb0ELb1ELb1ELb1EEEEEEEEEvNT_6ParamsE)
        /*01d0*/ 	.word	0x00000004


	//----- nvinfo : EIATTR_FRAME_SIZE
	.align		4
.L_88:
        /*01d4*/ 	.byte	0x04, 0x11
        /*01d6*/ 	.short	(.L_90 - .L_89)
	.align		4
.L_89:
        /*01d8*/ 	.word	index@(_ZN7cutlass13device_kernelIN5flash19enable_sm80_to_sm89INS1_16FlashAttnFwdSm80INS1_25CollectiveMainloopFwdSm80ILi8ELi2ELb0EN4cute5tupleIJNS5_1CILi128EEENS7_ILi64EEENS7_ILi192EEEEEELi192ENS_10bfloat16_tEfNS_4arch4Sm80ELb1ELb0ELb1ELb1ELb1ELb0ELb1ELb1EEENS1_21CollectiveEpilogueFwdINS6_IJS8_SA_S9_EEENS6_IJNS7_ILi1EEESI_SI_EEESC_SE_Li256ELb1ELb1ELb1ELb0EEENS1_36VarlenDynamicPersistentTileSchedulerILi128ELi64ELi256ELi256ELb1ELb1ELb0ELb1ELb1ELb1EEEEEEEEEvNT_6ParamsE)
        /*01dc*/ 	.word	0x00000000


	//----- nvinfo : EIATTR_REGCOUNT
	.align		4
.L_90:
        /*01e0*/ 	.byte	0x04, 0x2f
        /*01e2*/ 	.short	(.L_92 - .L_91)
	.align		4
.L_91:
        /*01e4*/ 	.word	index@(_ZN7cutlass13device_kernelIN5flash19enable_sm80_to_sm89INS1_16FlashAttnFwdSm80INS1_25CollectiveMainloopFwdSm80ILi8ELi2ELb0EN4cute5tupleIJNS5_1CILi128EEENS7_ILi64EEENS7_ILi192EEEEEELi192ENS_10bfloat16_tEfNS_4arch4Sm80ELb1ELb0ELb1ELb0ELb1ELb0ELb1ELb1EEENS1_21CollectiveEpilogueFwdINS6_IJS8_SA_S9_EEENS6_IJNS7_ILi1EEESI_SI_EEESC_SE_Li256ELb0ELb1ELb1ELb0EEENS1_30DynamicPersistentTileSchedulerILi256ELi256ELb1ELb1ELb0EEEEEEEEEvNT_6ParamsE)
        /*01e8*/ 	.word	0x00000004


	//----- nvinfo : EIATTR_FRAME_SIZE
	.align		4
.L_92:
        /*01ec*/ 	.byte	0x04, 0x11
        /*01ee*/ 	.short	(.L_94 - .L_93)
	.align		4
.L_93:
        /*01f0*/ 	.word	index@(_ZN7cutlass13device_kernelIN5flash19enable_sm80_to_sm89INS1_16FlashAttnFwdSm80INS1_25CollectiveMainloopFwdSm80ILi8ELi2ELb0EN4cute5tupleIJNS5_1CILi128EEENS7_ILi64EEENS7_ILi192EEEEEELi192ENS_10bfloat16_tEfNS_4arch4Sm80ELb1ELb0ELb1ELb0ELb1ELb0ELb1ELb1EEENS1_21CollectiveEpilogueFwdINS6_IJS8_SA_S9_EEENS6_IJNS7_ILi1EEESI_SI_EEESC_SE_Li256ELb0ELb1ELb1ELb0EEENS1_30DynamicPersistentTileSchedulerILi256ELi256ELb1ELb1ELb0EEEEEEEEEvNT_6ParamsE)
        /*01f4*/ 	.word	0x00000000


	//----- nvinfo : EIATTR_REGCOUNT
	.align		4
.L_94:
        /*01f8*/ 	.byte	0x04, 0x2f
        /*01fa*/ 	.short	(.L_96 - .L_95)
	.align		4
.L_95:
        /*01fc*/ 	.word	index@(_ZN7cutlass13device_kernelIN5flash19enable_sm80_to_sm89INS1_16FlashAttnFwdSm80INS1_25CollectiveMainloopFwdSm80ILi8ELi2ELb0EN4cute5tupleIJNS5_1CILi128EEENS7_ILi64EEENS7_ILi192EEEEEELi192ENS_10bfloat16_tEfNS_4arch4Sm80ELb0ELb1ELb1ELb1ELb1ELb1ELb1ELb1EEENS1_21CollectiveEpilogueFwdINS6_IJS8_SA_S9_EEENS6_IJNS7_ILi1EEESI_SI_EEESC_SE_Li256ELb1ELb1ELb1ELb0EEENS1_36VarlenDynamicPersistentTileSchedulerILi128ELi64ELi256ELi256ELb1ELb1ELb0ELb1ELb0ELb1EEEEEEEEEvNT_6ParamsE)
        /*0200*/ 	.word	0x00000004


	//----- nvinfo : EIATTR_FRAME_SIZE
	.align		4
.L_96:
        /*0204*/ 	.byte	0x04, 0x11
        /*0206*/ 	.short	(.L_98 - .L_97)
	.align		4
.L_97:
        /*0208*/ 	.word	index@(_ZN7cutlass13device_kernelIN5flash19enable_sm80_to_sm89INS1_16FlashAttnFwdSm80INS1_25CollectiveMainloopFwdSm80ILi8ELi2ELb0EN4cute5tupleIJNS5_1CILi128EEENS7_ILi64EEENS7_ILi192EEEEEELi192ENS_10bfloat16_tEfNS_4arch4Sm80ELb0ELb1ELb1ELb1ELb1ELb1ELb1ELb1EEENS1_21CollectiveEpilogueFwdINS6_IJS8_SA_S9_EEENS6_IJNS7_ILi1EEESI_SI_EEESC_SE_Li256ELb1ELb1ELb1ELb0EEENS1_36VarlenDynamicPersistentTileSchedulerILi128ELi64ELi256ELi256ELb1ELb1ELb0ELb1ELb0ELb1EEEEEEEEEvNT_6ParamsE)
        /*020c*/ 	.word	0x00000000


	//----- nvinfo : EIATTR_REGCOUNT
	.align		4
.L_98:
        /*0210*/ 	.byte	0x04, 0x2f
        /*0212*/ 	.short	(.L_100 - .L_99)
	.align		4
.L_99:
        /*0214*/ 	.word	index@(_ZN7cutlass13device_kernelIN5flash19enable_sm80_to_sm89INS1_16FlashAttnFwdSm80INS1_25CollectiveMainloopFwdSm80ILi8ELi2ELb0EN4cute5tupleIJNS5_1CILi128EEENS7_ILi64EEENS7_ILi192EEEEEELi192ENS_10bfloat16_tEfNS_4arch4Sm80ELb0ELb1ELb1ELb1ELb1ELb0ELb1ELb1EEENS1_21CollectiveEpilogueFwdINS6_IJS8_SA_S9_EEENS6_IJNS7_ILi1EEESI_SI_EEESC_SE_Li256ELb1ELb1ELb1ELb0EEENS1_36VarlenDynamicPersistentTileSchedulerILi128ELi64ELi256ELi256ELb1ELb1ELb0ELb1ELb0ELb1EEEEEEEEEvNT_6ParamsE)
        /*0218*/ 	.word	0x00000004


	//----- nvinfo : EIATTR_FRAME_SIZE
	.align		4
.L_100:
        /*021c*/ 	.byte	0x04, 0x11
        /*021e*/ 	.short	(.L_102 - .L_101)
	.align		4
.L_101:
        /*0220*/ 	.word	index@(_ZN7cutlass13device_kernelIN5flash19enable_sm80_to_sm89INS1_16FlashAttnFwdSm80INS1_25CollectiveMainloopFwdSm80ILi8ELi2ELb0EN4cute5tupleIJNS5_1CILi128EEENS7_ILi64EEENS7_ILi192EEEEEELi192ENS_10bfloat16_tEfNS_4arch4Sm80ELb0ELb1ELb1ELb1ELb1ELb0ELb1ELb1EEENS1_21CollectiveEpilogueFwdINS6_IJS8_SA_S9_EEENS6_IJNS7_ILi1EEESI_SI_EEESC_SE_Li256ELb1ELb1ELb1ELb0EEENS1_36VarlenDynamicPersistentTileSchedulerILi128ELi64ELi256ELi256ELb1ELb1ELb0ELb1ELb0ELb1EEEEEEEEEvNT_6ParamsE)
        /*0224*/ 	.word	0x00000000


	//----- nvinfo : EIATTR_REGCOUNT
	.align		4
.L_102:
        /*0228*/ 	.byte	0x04, 0x2f
        /*022a*/ 	.short	(.L_104 - .L_103)
	.align		4
.L_103:
        /*022c*/ 	.word	index@(_ZN7cutlass13device_kernelIN5flash19enable_sm80_to_sm89INS1_16FlashAttnFwdSm80INS1_25CollectiveMainloopFwdSm80ILi8ELi2ELb0EN4cute5tupleIJNS5_1CILi128EEENS7_ILi64EEENS7_ILi192EEEEEELi192ENS_10bfloat16_tEfNS_4arch4Sm80ELb0ELb1ELb1ELb0ELb1ELb0ELb1ELb1EEENS1_21CollectiveEpilogueFwdINS6_IJS8_SA_S9_EEENS6_IJNS7_ILi1EEESI_SI_EEESC_SE_Li256ELb0ELb1ELb1ELb0EEENS1_19SingleTileSchedulerILb0ELb1ELb1ELi128EEEEEEEEEvNT_6ParamsE)
        /*0230*/ 	.word	0x00000004


	//----- nvinfo : EIATTR_FRAME_SIZE
	.align		4
.L_104:
        /*0234*/ 	.byte	0x04, 0x11
        /*0236*/ 	.short	(.L_106 - .L_105)
	.align		4
.L_105:
        /*0238*/ 	.word	index@(_ZN7cutlass13device_kernelIN5flash19enable_sm80_to_sm89INS1_16FlashAttnFwdSm80INS1_25CollectiveMainloopFwdSm80ILi8ELi2ELb0EN4cute5tupleIJNS5_1CILi128EEENS7_ILi64EEENS7_ILi192EEEEEELi192ENS_10bfloat16_tEfNS_4arch4Sm80ELb0ELb1ELb1ELb0ELb1ELb0ELb1ELb1EEENS1_21CollectiveEpilogueFwdINS6_IJS8_SA_S9_EEENS6_IJNS7_ILi1EEESI_SI_EEESC_SE_Li256ELb0ELb1ELb1ELb0EEENS1_19SingleTileSchedulerILb0ELb1ELb1ELi128EEEEEEEEEvNT_6ParamsE)
        /*023c*/ 	.word	0x00000000


	//----- nvinfo : EIATTR_REGCOUNT
	.align		4
.L_106:
        /*0240*/ 	.byte	0x04, 0x2f
        /*0242*/ 	.short	(.L_108 - .L_107)
	.align		4
.L_107:
        /*0244*/ 	.word	index@(_ZN7cutlass13device_kernelIN5flash19enable_sm80_to_sm89INS1_16FlashAttnFwdSm80INS1_25CollectiveMainloopFwdSm80ILi8ELi2ELb0EN4cute5tupleIJNS5_1CILi128EEENS7_ILi64EEENS7_ILi192EEEEEELi192ENS_10bfloat16_tEfNS_4arch4Sm80ELb0ELb0ELb1ELb1ELb1ELb1ELb1ELb1EEENS1_21CollectiveEpilogueFwdINS6_IJS8_SA_S9_EEENS6_IJNS7_ILi1EEESI_SI_EEESC_SE_Li256ELb1ELb1ELb1ELb0EEENS1_36VarlenDynamicPersistentTileSchedulerILi128ELi64ELi256ELi256ELb1ELb1ELb0ELb0ELb1ELb1EEEEEEEEEvNT_6ParamsE)
        /*0248*/ 	.word	0x00000004


	//----- nvinfo : EIATTR_FRAME_SIZE
	.align		4
.L_108:
        /*024c*/ 	.byte	0x04, 0x11
        /*024e*/ 	.short	(.L_110 - .L_109)
	.align		4
.L_109:
        /*0250*/ 	.word	index@(_ZN7cutlass13device_kernelIN5flash19enable_sm80_to_sm89INS1_16FlashAttnFwdSm80INS1_25CollectiveMainloopFwdSm80ILi8ELi2ELb0EN4cute5tupleIJNS5_1CILi128EEENS7_ILi64EEENS7_ILi192EEEEEELi192ENS_10bfloat16_tEfNS_4arch4Sm80ELb0ELb0ELb1ELb1ELb1ELb1ELb1ELb1EEENS1_21CollectiveEpilogueFwdINS6_IJS8_SA_S9_EEENS6_IJNS7_ILi1EEESI_SI_EEESC_SE_Li256ELb1ELb1ELb1ELb0EEENS1_36VarlenDynamicPersistentTileSchedulerILi128ELi64ELi256ELi256ELb1ELb1ELb0ELb0ELb1ELb1EEEEEEEEEvNT_6ParamsE)
        /*0254*/ 	.word	0x00000000


	//----- nvinfo : EIATTR_REGCOUNT
	.align		4
.L_110:
        /*0258*/ 	.byte	0x04, 0x2f
        /*025a*/ 	.short	(.L_112 - .L_111)
	.align		4
.L_111:
        /*025c*/ 	.word	index@(_ZN7cutlass13device_kernelIN5flash19enable_sm80_to_sm89INS1_16FlashAttnFwdSm80INS1_25CollectiveMainloopFwdSm80ILi8ELi2ELb0EN4cute5tupleIJNS5_1CILi128EEENS7_ILi64EEENS7_ILi192EEEEEELi192ENS_10bfloat16_tEfNS_4arch4Sm80ELb0ELb0ELb1ELb1ELb1ELb0ELb1ELb1EEENS1_21CollectiveEpilogueFwdINS6_IJS8_SA_S9_EEENS6_IJNS7_ILi1EEESI_SI_EEESC_SE_Li256ELb1ELb1ELb1ELb0EEENS1_36VarlenDynamicPersistentTileSchedulerILi128ELi64ELi256ELi256ELb1ELb1ELb0ELb0ELb1ELb1EEEEEEEEEvNT_6ParamsE)
        /*0260*/ 	.word	0x00000004


	//----- nvinfo : EIATTR_FRAME_SIZE
	.align		4
.L_112:
        /*0264*/ 	.byte	0x04, 0x11
        /*0266*/ 	.short	(.L_114 - .L_113)
	.align		4
.L_113:
        /*0268*/ 	.word	index@(_ZN7cutlass13device_kernelIN5flash19enable_sm80_to_sm89INS1_16FlashAttnFwdSm80INS1_25CollectiveMainloopFwdSm80ILi8ELi2ELb0EN4cute5tupleIJNS5_1CILi128EEENS7_ILi64EEENS7_ILi192EEEEEELi192ENS_10bfloat16_tEfNS_4arch4Sm80ELb0ELb0ELb1ELb1ELb1ELb0ELb1ELb1EEENS1_21CollectiveEpilogueFwdINS6_IJS8_SA_S9_EEENS6_IJNS7_ILi1EEESI_SI_EEESC_SE_Li256ELb1ELb1ELb1ELb0EEENS1_36VarlenDynamicPersistentTileSchedulerILi128ELi64ELi256ELi256ELb1ELb1ELb0ELb0ELb1ELb1EEEEEEEEEvNT_6ParamsE)
        /*026c*/ 	.word	0x00000000


	//----- nvinfo : EIATTR_REGCOUNT
	.align		4
.L_114:
        /*0270*/ 	.byte	0x04, 0x2f
        /*0272*/ 	.short	(.L_116 - .L_115)
	.align		4
.L_115:
        /*0274*/ 	.word	index@(_ZN7cutlass13device_kernelIN5flash19enable_sm80_to_sm89INS1_16FlashAttnFwdSm80INS1_25CollectiveMainloopFwdSm80ILi8ELi2ELb0EN4cute5tupleIJNS5_1CILi128EEENS7_ILi64EEENS7_ILi192EEEEEELi192ENS_10bfloat16_tEfNS_4arch4Sm80ELb0ELb0ELb1ELb0ELb1ELb0ELb1ELb1EEENS1_21CollectiveEpilogueFwdINS6_IJS8_SA_S9_EEENS6_IJNS7_ILi1EEESI_SI_EEESC_SE_Li256ELb0ELb1ELb1ELb0EEENS1_19SingleTileSchedulerILb0ELb1ELb1ELi128EEEEEEEEEvNT_6ParamsE)
        /*0278*/ 	.word	0x00000004


	//----- nvinfo : EIATTR_FRAME_SIZE
	.align		4
.L_116:
        /*027c*/ 	.byte	0x04, 0x11
        /*027e*/ 	.short	(.L_118 - .L_117)
	.align		4
.L_117:
        /*0280*/ 	.word	index@(_ZN7cutlass13device_kernelIN5flash19enable_sm80_to_sm89INS1_16FlashAttnFwdSm80INS1_25CollectiveMainloopFwdSm80ILi8ELi2ELb0EN4cute5tupleIJNS5_1CILi128EEENS7_ILi64EEENS7_ILi192EEEEEELi192ENS_10bfloat16_tEfNS_4arch4Sm80ELb0ELb0ELb1ELb0ELb1ELb0ELb1ELb1EEENS1_21CollectiveEpilogueFwdINS6_IJS8_SA_S9_EEENS6_IJNS7_ILi1EEESI_SI_EEESC_SE_Li256ELb0ELb1ELb1ELb0EEENS1_19SingleTileSchedulerILb0ELb1ELb1ELi128EEEEEEEEEvNT_6ParamsE)
        /*0284*/ 	.word	0x00000000


	//----- nvinfo : EIATTR_REGCOUNT
	.align		4
.L_118:
        /*0288*/ 	.byte	0x04, 0x2f
        /*028a*/ 	.short	(.L_120 - .L_119)
	.align		4
.L_119:
        /*028c*/ 	.word	index@(_ZN7cutlass13device_kernelIN5flash19enable_sm80_to_sm89INS1_16FlashAttnFwdSm80INS1_25CollectiveMainloopFwdSm80ILi8ELi1ELb0EN4cute5tupleIJNS5_1CILi128EEENS7_ILi64EEENS7_ILi192EEEEEELi192ENS_10bfloat16_tEfNS_4arch4Sm80ELb1ELb0ELb1ELb1ELb1ELb1ELb1ELb1EEENS1_21CollectiveEpilogueFwdINS6_IJS8_SA_S9_EEENS6_IJNS7_ILi1EEESI_SI_EEESC_SE_Li256ELb1ELb1ELb1ELb0EEENS1_36VarlenDynamicPersistentTileSchedulerILi128ELi64ELi256ELi256ELb1ELb1ELb0ELb1ELb1ELb1EEEEEEEEEvNT_6ParamsE)
        /*0290*/ 	.word	0x00000004


	//----- nvinfo : EIATTR_FRAME_SIZE
	.align		4
.L_120:
        /*0294*/ 	.byte	0x04, 0x11
        /*0296*/ 	.short	(.L_122 - .L_121)
	.align		4
.L_121:
        /*0298*/ 	.word	index@(_ZN7cutlass13device_kernelIN5flash19enable_sm80_to_sm89INS1_16FlashAttnFwdSm80INS1_25CollectiveMainloopFwdSm80ILi8ELi1ELb0EN4cute5tupleIJNS5_1CILi128EEENS7_ILi64EEENS7_ILi192EEEEEELi192ENS_10bfloat16_tEfNS_4arch4Sm80ELb1ELb0ELb1ELb1ELb1ELb1ELb1ELb1EEENS1_21CollectiveEpilogueFwdINS6_IJS8_SA_S9_EEENS6_IJNS7_ILi1EEESI_SI_EEESC_SE_Li256ELb1ELb1ELb1ELb0EEENS1_36VarlenDynamicPersistentTileSchedulerILi128ELi64ELi256ELi256ELb1ELb1ELb0ELb1ELb1ELb1EEEEEEEEEvNT_6ParamsE)
        /*029c*/ 	.word	0x00000000


	//----- nvinfo : EIATTR_REGCOUNT
	.align		4
.L_122:
        /*02a0*/ 	.byte	0x04, 0x2f
        /*02a2*/ 	.short	(.L_124 - .L_123)
	.align		4
.L_123:
        /*02a4*/ 	.word	index@(_ZN7cutlass13device_kernelIN5flash19enable_sm80_to_sm89INS1_16FlashAttnFwdSm80INS1_25CollectiveMainloopFwdSm80ILi8ELi1ELb0EN4cute5tupleIJNS5_1CILi128EEENS7_ILi64EEENS7_ILi192EEEEEELi192ENS_10bfloat16_tEfNS_4arch4Sm80ELb1ELb0ELb1ELb1ELb1ELb0ELb1ELb1EEENS1_21CollectiveEpilogueFwdINS6_IJS8_SA_S9_EEENS6_IJNS7_ILi1EEESI_SI_EEESC_SE_Li256ELb1ELb1ELb1ELb0EEENS1_36VarlenDynamicPersistentTileSchedulerILi128ELi64ELi256ELi256ELb1ELb1ELb0ELb1ELb1ELb1EEEEEEEEEvNT_6ParamsE)
        /*02a8*/ 	.word	0x00000004


	//----- nvinfo : EIATTR_FRAME_SIZE
	.align		4
.L_124:
        /*02ac*/ 	.byte	0x04, 0x11
        /*02ae*/ 	.short	(.L_126 - .L_125)
	.align		4
.L_125:
        /*02b0*/ 	.word	index@(_ZN7cutlass13device_kernelIN5flash19enable_sm80_to_sm89INS1_16FlashAttnFwdSm80INS1_25CollectiveMainloopFwdSm80ILi8ELi1ELb0EN4cute5tupleIJNS5_1CILi128EEENS7_ILi64EEENS7_ILi192EEEEEELi192ENS_10bfloat16_tEfNS_4arch4Sm80ELb1ELb0ELb1ELb1ELb1ELb0ELb1ELb1EEENS1_21CollectiveEpilogueFwdINS6_IJS8_SA_S9_EEENS6_IJNS7_ILi1EEESI_SI_EEESC_SE_Li256ELb1ELb1ELb1ELb0EEENS1_36VarlenDynamicPersistentTileSchedulerILi128ELi64ELi256ELi256ELb1ELb1ELb0ELb1ELb1ELb1EEEEEEEEEvNT_6ParamsE)
        /*02b4*/ 	.word	0x00000000


	//----- nvinfo : EIATTR_REGCOUNT
	.align		4
.L_126:
        /*02b8*/ 	.byte	0x04, 0x2f
        /*02ba*/ 	.short	(.L_128 - .L_127)
	.align		4
.L_127:
        /*02bc*/ 	.word	index@(_ZN7cutlass13device_kernelIN5flash19enable_sm80_to_sm89INS1_16FlashAttnFwdSm80INS1_25CollectiveMainloopFwdSm80ILi8ELi1ELb0EN4cute5tupleIJNS5_1CILi128EEENS7_ILi64EEENS7_ILi192EEEEEELi192ENS_10bfloat16_tEfNS_4arch4Sm80ELb1ELb0ELb1ELb0ELb1ELb0ELb1ELb1EEENS1_21CollectiveEpilogueFwdINS6_IJS8_SA_S9_EEENS6_IJNS7_ILi1EEESI_SI_EEESC_SE_Li256ELb0ELb1ELb1ELb0EEENS1_30DynamicPersistentTileSchedulerILi256ELi256ELb1ELb1ELb0EEEEEEEEEvNT_6ParamsE)
        /*02c0*/ 	.word	0x00000004


	//----- nvinfo : EIATTR_FRAME_SIZE
	.align		4
.L_128:
        /*02c4*/ 	.byte	0x04, 0x11
        /*02c6*/ 	.short	(.L_130 - .L_129)
	.align		4
.L_129:
        /*02c8*/ 	.word	index@(_ZN7cutlass13device_kernelIN5flash19enable_sm80_to_sm89INS1_16FlashAttnFwdSm80INS1_25CollectiveMainloopFwdSm80ILi8ELi1ELb0EN4cute5tupleIJNS5_1CILi128EEENS7_ILi64EEENS7_ILi192EEEEEELi192ENS_10bfloat16_tEfNS_4arch4Sm80ELb1ELb0ELb1ELb0ELb1ELb0ELb1ELb1EEENS1_21CollectiveEpilogueFwdINS6_IJS8_SA_S9_EEENS6_IJNS7_ILi1EEESI_SI_EEESC_SE_Li256ELb0ELb1ELb1ELb0EEENS1_30DynamicPersistentTileSchedulerILi256ELi256ELb1ELb1ELb0EEEEEEEEEvNT_6ParamsE)
        /*02cc*/ 	.word	0x00000000


	//----- nvinfo : EIATTR_REGCOUNT
	.align		4
.L_130:
        /*02d0*/ 	.byte	0x04, 0x2f
        /*02d2*/ 	.short	(.L_132 - .L_131)
	.align		4
.L_131:
        /*02d4*/ 	.word	index@(_ZN7cutlass13device_kernelIN5flash19enable_sm80_to_sm89INS1_16FlashAttnFwdSm80INS1_25CollectiveMainloopFwdSm80ILi8ELi1ELb0EN4cute5tupleIJNS5_1CILi128EEENS7_ILi64EEENS7_ILi192EEEEEELi192ENS_10bfloat16_tEfNS_4arch4Sm80ELb0ELb1ELb1ELb1ELb1ELb1ELb1ELb1EEENS1_21CollectiveEpilogueFwdINS6_IJS8_SA_S9_EEENS6_IJNS7_ILi1EEESI_SI_EEESC_SE_Li256ELb1ELb1ELb1ELb0EEENS1_36VarlenDynamicPersistentTileSchedulerILi128ELi64ELi256ELi256ELb1ELb1ELb0ELb1ELb0ELb1EEEEEEEEEvNT_6ParamsE)
        /*02d8*/ 	.word	0x00000004


	//----- nvinfo : EIATTR_FRAME_SIZE
	.align		4
.L_132:
        /*02dc*/ 	.byte	0x04, 0x11
        /*02de*/ 	.short	(.L_134 - .L_133)
	.align		4
.L_133:
        /*02e0*/ 	.word	index@(_ZN7cutlass13device_kernelIN5flash19enable_sm80_to_sm89INS1_16FlashAttnFwdSm80INS1_25CollectiveMainloopFwdSm80ILi8ELi1ELb0EN4cute5tupleIJNS5_1CILi128EEENS7_ILi64EEENS7_ILi192EEEEEELi192ENS_10bfloat16_tEfNS_4arch4Sm80ELb0ELb1ELb1ELb1ELb1ELb1ELb1ELb1EEENS1_21CollectiveEpilogueFwdINS6_IJS8_SA_S9_EEENS6_IJNS7_ILi1EEESI_SI_EEESC_SE_Li256ELb1ELb1ELb1ELb0EEENS1_36VarlenDynamicPersistentTileSchedulerILi128ELi64ELi256ELi256ELb1ELb1ELb0ELb1ELb0ELb1EEEEEEEEEvNT_6ParamsE)
        /*02e4*/ 	.word	0x00000000


	//----- nvinfo : EIATTR_REGCOUNT
	.align		4
.L_134:
        /*02e8*/ 	.byte	0x04, 0x2f
        /*02ea*/ 	.short	(.L_136 - .L_135)
	.align		4
.L_135:
        /*02ec*/ 	.word	index@(_ZN7cutlass13device_kernelIN5flash19enable_sm80_to_sm89INS1_16FlashAttnFwdSm80INS1_25CollectiveMainloopFwdSm80ILi8ELi1ELb0EN4cute5tupleIJNS5_1CILi128EEENS7_ILi64EEENS7_ILi192EEEEEELi192ENS_10bfloat16_tEfNS_4arch4Sm80ELb0ELb1ELb1ELb1ELb1ELb0ELb1ELb1EEENS1_21CollectiveEpilogueFwdINS6_IJS8_SA_S9_EEENS6_IJNS7_ILi1EEESI_SI_EEESC_SE_Li256ELb1ELb1ELb1ELb0EEENS1_36VarlenDynamicPersistentTileSchedulerILi128ELi64ELi256ELi256ELb1ELb1ELb0ELb1ELb0ELb1EEEEEEEEEvNT_6ParamsE)
        /*02f0*/ 	.word	0x00000004


	//----- nvinfo : EIATTR_FRAME_SIZE
	.align		4
.L_136:
        /*02f4*/ 	.byte	0x04, 0x11
        /*02f6*/ 	.short	(.L_138 - .L_137)
	.align		4
.L_137:
        /*02f8*/ 	.word	index@(_ZN7cutlass13device_kernelIN5flash19enable_sm80_to_sm89INS1_16FlashAttnFwdSm80INS1_25CollectiveMainloopFwdSm80ILi8ELi1ELb0EN4cute5tupleIJNS5_1CILi128EEENS7_ILi64EEENS7_ILi192EEEEEELi192ENS_10bfloat16_tEfNS_4arch4Sm80ELb0ELb1ELb1ELb1ELb1ELb0ELb1ELb1EEENS1_21CollectiveEpilogueFwdINS6_IJS8_SA_S9_EEENS6_IJNS7_ILi1EEESI_SI_EEESC_SE_Li256ELb1ELb1ELb1ELb0EEENS1_36VarlenDynamicPersistentTileSchedulerILi128ELi64ELi256ELi256ELb1ELb1ELb0ELb1ELb0ELb1EEEEEEEEEvNT_6ParamsE)
        /*02fc*/ 	.word	0x00000000


	//----- nvinfo : EIATTR_REGCOUNT
	.align		4
.L_138:
        /*0300*/ 	.byte	0x04, 0x2f
        /*0302*/ 	.short	(.L_140 - .L_139)
	.align		4
.L_139:
        /*0304*/ 	.word	index@(_ZN7cutlass13device_kernelIN5flash19enable_sm80_to_sm89INS1_16FlashAttnFwdSm80INS1_25CollectiveMainloopFwdSm80ILi8ELi1ELb0EN4cute5tupleIJNS5_1CILi128EEENS7_ILi64EEENS7_ILi192EEEEEELi192ENS_10bfloat16_tEfNS_4arch4Sm80ELb0ELb1ELb1ELb0ELb1ELb0ELb1ELb1EEENS1_21CollectiveEpilogueFwdINS6_IJS8_SA_S9_EEENS6_IJNS7_ILi1EEESI_SI_EEESC_SE_Li256ELb0ELb1ELb1ELb0EEENS1_19SingleTileSchedulerILb0ELb1ELb1ELi128EEEEEEEEEvNT_6ParamsE)
        /*0308*/ 	.word	0x00000004


	//----- nvinfo : EIATTR_FRAME_SIZE
	.align		4
.L_140:
        /*030c*/ 	.byte	0x04, 0x11
        /*030e*/ 	.short	(.L_142 - .L_141)
	.align		4
.L_141:
        /*0310*/ 	.word	index@(_ZN7cutlass13device_kernelIN5flash19enable_sm80_to_sm89INS1_16FlashAttnFwdSm80INS1_25CollectiveMainloopFwdSm80ILi8ELi1ELb0EN4cute5tupleIJNS5_1CILi128EEENS7_ILi64EEENS7_ILi192EEEEEELi192ENS_10bfloat16_tEfNS_4arch4Sm80ELb0ELb1ELb1ELb0ELb1ELb0ELb1ELb1EEENS1_21CollectiveEpilogueFwdINS6_IJS8_SA_S9_EEENS6_IJNS7_ILi1EEESI_SI_EEESC_SE_Li256ELb0ELb1ELb1ELb0EEENS1_19SingleTileSchedulerILb0ELb1ELb1ELi128EEEEEEEEEvNT_6ParamsE)
        /*0314*/ 	.word	0x00000000


	//----- nvinfo : EIATTR_REGCOUNT
	.align		4
.L_142:
        /*0318*/ 	.byte	0x04, 0x2f
        /*031a*/ 	.short	(.L_144 - .L_143)
	.align		4
.L_143:
        /*031c*/ 	.word	index@(_ZN7cutlass13device_kernelIN5flash19enable_sm80_to_sm89INS1_16FlashAttnFwdSm80INS1_25CollectiveMainloopFwdSm80ILi8ELi1ELb0EN4cute5tupleIJNS5_1CILi128EEENS7_ILi64EEENS7_ILi192EEEEEELi192ENS_10bfloat16_tEfNS_4arch4Sm80ELb0ELb0ELb1ELb1ELb1ELb1ELb1ELb1EEENS1_21CollectiveEpilogueFwdINS6_IJS8_SA_S9_EEENS6_IJNS7_ILi1EEESI_SI_EEESC_SE_Li256ELb1ELb1ELb1ELb0EEENS1_36VarlenDynamicPersistentTileSchedulerILi128ELi64ELi256ELi256ELb1ELb1ELb0ELb0ELb1ELb1EEEEEEEEEvNT_6ParamsE)
        /*0320*/ 	.word	0x00000004


	//----- nvinfo : EIATTR_FRAME_SIZE
	.align		4
.L_144:
        /*0324*/ 	.byte	0x04, 0x11
        /*0326*/ 	.short	(.L_146 - .L_145)
	.align		4
.L_145:
        /*0328*/ 	.word	index@(_ZN7cutlass13device_kernelIN5flash19enable_sm80_to_sm89INS1_16FlashAttnFwdSm80INS1_25CollectiveMainloopFwdSm80ILi8ELi1ELb0EN4cute5tupleIJNS5_1CILi128EEENS7_ILi64EEENS7_ILi192EEEEEELi192ENS_10bfloat16_tEfNS_4arch4Sm80ELb0ELb0ELb1ELb1ELb1ELb1ELb1ELb1EEENS1_21CollectiveEpilogueFwdINS6_IJS8_SA_S9_EEENS6_IJNS7_ILi1EEESI_SI_EEESC_SE_Li256ELb1ELb1ELb1ELb0EEENS1_36VarlenDynamicPersistentTileSchedulerILi128ELi64ELi256ELi256ELb1ELb1ELb0ELb0ELb1ELb1EEEEEEEEEvNT_6ParamsE)
        /*032c*/ 	.word	0x00000000


	//----- nvinfo : EIATTR_REGCOUNT
	.align		4
.L_146:
        /*0330*/ 	.byte	0x04, 0x2f
        /*0332*/ 	.short	(.L_148 - .L_147)
	.align		4
.L_147:
        /*0334*/ 	.word	index@(_ZN7cutlass13device_kernelIN5flash19enable_sm80_to_sm89INS1_16FlashAttnFwdSm80INS1_25CollectiveMainloopFwdSm80ILi8ELi1ELb0EN4cute5tupleIJNS5_1CILi128EEENS7_ILi64EEENS7_ILi192EEEEEELi192ENS_10bfloat16_tEfNS_4arch4Sm80ELb0ELb0ELb1ELb1ELb1ELb0ELb1ELb1EEENS1_21CollectiveEpilogueFwdINS6_IJS8_SA_S9_EEENS6_IJNS7_ILi1EEESI_SI_EEESC_SE_Li256ELb1ELb1ELb1ELb0EEENS1_36VarlenDynamicPersistentTileSchedulerILi128ELi64ELi256ELi256ELb1ELb1ELb0ELb0ELb1ELb1EEEEEEEEEvNT_6ParamsE)
        /*0338*/ 	.word	0x00000004


	//----- nvinfo : EIATTR_FRAME_SIZE
	.align		4
.L_148:
        /*033c*/ 	.byte	0x04, 0x11
        /*033e*/ 	.short	(.L_150 - .L_149)
	.align		4
.L_149:
        /*0340*/ 	.word	index@(_ZN7cutlass13device_kernelIN5flash19enable_sm80_to_sm89INS1_16FlashAttnFwdSm80INS1_25CollectiveMainloopFwdSm80ILi8ELi1ELb0EN4cute5tupleIJNS5_1CILi128EEENS7_ILi64EEENS7_ILi192EEEEEELi192ENS_10bfloat16_tEfNS_4arch4Sm80ELb0ELb0ELb1ELb1ELb1ELb0ELb1ELb1EEENS1_21CollectiveEpilogueFwdINS6_IJS8_SA_S9_EEENS6_IJNS7_ILi1EEESI_SI_EEESC_SE_Li256ELb1ELb1ELb1ELb0EEENS1_36VarlenDynamicPersistentTileSchedulerILi128ELi64ELi256ELi256ELb1ELb1ELb0ELb0ELb1ELb1EEEEEEEEEvNT_6ParamsE)
        /*0344*/ 	.word	0x00000000


	//----- nvinfo : EIATTR_REGCOUNT
	.align		4
.L_150:
        /*0348*/ 	.byte	0x04, 0x2f
        /*034a*/ 	.short	(.L_152 - .L_151)
	.align		4
.L_151:
        /*034c*/ 	.word	index@(_ZN7cutlass13device_kernelIN5flash19enable_sm80_to_sm89INS1_16FlashAttnFwdSm80INS1_25CollectiveMainloopFwdSm80ILi8ELi1ELb0EN4cute5tupleIJNS5_1CILi128EEENS7_ILi64EEENS7_ILi192EEEEEELi192ENS_10bfloat16_tEfNS_4arch4Sm80ELb0ELb0ELb1ELb0ELb1ELb0ELb1ELb1EEENS1_21CollectiveEpilogueFwdINS6_IJS8_SA_S9_EEENS6_IJNS7_ILi1EEESI_SI_EEESC_SE_Li256ELb0ELb1ELb1ELb0EEENS1_19SingleTileSchedulerILb0ELb1ELb1ELi128EEEEEEEEEvNT_6ParamsE)
        /*0350*/ 	.word	0x00000004


	//----- nvinfo : EIATTR_FRAME_SIZE
	.align		4
.L_152:
        /*0354*/ 	.byte	0x04, 0x11
        /*0356*/ 	.short	(.L_154 - .L_153)
	.align		4
.L_153:
        /*0358*/ 	.word	index@(_ZN7cutlass13device_kernelIN5flash19enable_sm80_to_sm89INS1_16FlashAttnFwdSm80INS1_25CollectiveMainloopFwdSm80ILi8ELi1ELb0EN4cute5tupleIJNS5_1CILi128EEENS7_ILi64EEENS7_ILi192EEEEEELi192ENS_10bfloat16_tEfNS_4arch4Sm80ELb0ELb0ELb1ELb0ELb1ELb0ELb1ELb1EEENS1_21CollectiveEpilogueFwdINS6_IJS8_SA_S9_EEENS6_IJNS7_ILi1EEESI_SI_EEESC_SE_Li256ELb0ELb1ELb1ELb0EEENS1_19SingleTileSchedulerILb0ELb1ELb1ELi128EEEEEEEEEvNT_6ParamsE)
        /*035c*/ 	.word	0x00000000


	//----- nvinfo : EIATTR_MIN_STACK_SIZE
	.align		4
.L_154:
        /*0360*/ 	.byte	0x04, 0x12
        /*0362*/ 	.short	(.L_156 - .L_155)
	.align		4
.L_155:
        /*0364*/ 	.word	index@(_ZN7cutlass13device_kernelIN5flash19enable_sm80_to_sm89INS1_16FlashAttnFwdSm80INS1_25CollectiveMainloopFwdSm80ILi8ELi1ELb0EN4cute5tupleIJNS5_1CILi128EEENS7_ILi64EEENS7_ILi192EEEEEELi192ENS_10bfloat16_tEfNS_4arch4Sm80ELb0ELb0ELb1ELb0ELb1ELb0ELb1ELb1EEENS1_21CollectiveEpilogueFwdINS6_IJS8_SA_S9_EEENS6_IJNS7_ILi1EEESI_SI_EEESC_SE_Li256ELb0ELb1ELb1ELb0EEENS1_19SingleTileSchedulerILb0ELb1ELb1ELi128EEEEEEEEEvNT_6ParamsE)
        /*0368*/ 	.word	0x00000000


	//----- nvinfo : EIATTR_MIN_STACK_SIZE
	.align		4
.L_156:
        /*036c*/ 	.byte	0x04, 0x12
        /*036e*/ 	.short	(.L_158 - .L_157)
	.align		4
.L_157:
        /*0370*/ 	.word	index@(_ZN7cutlass13device_kernelIN5flash19enable_sm80_to_sm89INS1_16FlashAttnFwdSm80INS1_25CollectiveMainloopFwdSm80ILi8ELi1ELb0EN4cute5tupleIJNS5_1CILi128EEENS7_ILi64EEENS7_ILi192EEEEEELi192ENS_10bfloat16_tEfNS_4arch4Sm80ELb0ELb0ELb1ELb1ELb1ELb0ELb1ELb1EEENS1_21CollectiveEpilogueFwdINS6_IJS8_SA_S9_EEENS6_IJNS7_ILi1EEESI_SI_EEESC_SE_Li256ELb1ELb1ELb1ELb0EEENS1_36VarlenDynamicPersistentTileSchedulerILi128ELi64ELi256ELi256ELb1ELb1ELb0ELb0ELb1ELb1EEEEEEEEEvNT_6ParamsE)
        /*0374*/ 	.word	0x00000000


	//----- nvinfo : EIATTR_MIN_STACK_SIZE
	.align		4
.L_158:
        /*0378*/ 	.byte	0x04, 0x12
        /*037a*/ 	.short	(.L_160 - .L_159)
	.align		4
.L_159:
        /*037c*/ 	.word	index@(_ZN7cutlass13device_kernelIN5flash19enable_sm80_to_sm89INS1_16FlashAttnFwdSm80INS1_25CollectiveMainloopFwdSm80ILi8ELi1ELb0EN4cute5tupleIJNS5_1CILi128EEENS7_ILi64EEENS7_ILi192EEEEEELi192ENS_10bfloat16_tEfNS_4arch4Sm80ELb0ELb0ELb1ELb1ELb1ELb1ELb1ELb1EEENS1_21CollectiveEpilogueFwdINS6_IJS8_SA_S9_EEENS6_IJNS7_ILi1EEESI_SI_EEESC_SE_Li256ELb1ELb1ELb1ELb0EEENS1_36VarlenDynamicPersistentTileSchedulerILi128ELi64ELi256ELi256ELb1ELb1ELb0ELb0ELb1ELb1EEEEEEEEEvNT_6ParamsE)
        /*0380*/ 	.word	0x00000000


	//----- nvinfo : EIATTR_MIN_STACK_SIZE
	.align		4
.L_160:
        /*0384*/ 	.byte	0x04, 0x12
        /*0386*/ 	.short	(.L_162 - .L_161)
	.align		4
.L_161:
        /*0388*/ 	.word	index@(_ZN7cutlass13device_kernelIN5flash19enable_sm80_to_sm89INS1_16FlashAttnFwdSm80INS1_25CollectiveMainloopFwdSm80ILi8ELi1ELb0EN4cute5tupleIJNS5_1CILi128EEENS7_ILi64EEENS7_ILi192EEEEEELi192ENS_10bfloat16_tEfNS_4arch4Sm80ELb0ELb1ELb1ELb0ELb1ELb0ELb1ELb1EEENS1_21CollectiveEpilogueFwdINS6_IJS8_SA_S9_EEENS6_IJNS7_ILi1EEESI_SI_EEESC_SE_Li256ELb0ELb1ELb1ELb0EEENS1_19SingleTileSchedulerILb0ELb1ELb1ELi128EEEEEEEEEvNT_6ParamsE)
        /*038c*/ 	.word	0x00000000


	//----- nvinfo : EIATTR_MIN_STACK_SIZE
	.align		4
.L_162:
        /*0390*/ 	.byte	0x04, 0x12
        /*0392*/ 	.short	(.L_164 - .L_163)
	.align		4
.L_163:
        /*0394*/ 	.word	index@(_ZN7cutlass13device_kernelIN5flash19enable_sm80_to_sm89INS1_16FlashAttnFwdSm80INS1_25CollectiveMainloopFwdSm80ILi8ELi1ELb0EN4cute5tupleIJNS5_1CILi128EEENS7_ILi64EEENS7_ILi192EEEEEELi192ENS_10bfloat16_tEfNS_4arch4Sm80ELb0ELb1ELb1ELb1ELb1ELb0ELb1ELb1EEENS1_21CollectiveEpilogueFwdINS6_IJS8_SA_S9_EEENS6_IJNS7_ILi1EEESI_SI_EEESC_SE_Li256ELb1ELb1ELb1ELb0EEENS1_36VarlenDynamicPersistentTileSchedulerILi128ELi64ELi256ELi256ELb1ELb1ELb0ELb1ELb0ELb1EEEEEEEEEvNT_6ParamsE)
        /*0398*/ 	.word	0x00000000


	//----- nvinfo : EIATTR_MIN_STACK_SIZE
	.align		4
.L_164:
        /*039c*/ 	.byte	0x04, 0x12
        /*039e*/ 	.short	(.L_166 - .L_165)
	.align		4
.L_165:
        /*03a0*/ 	.word	index@(_ZN7cutlass13device_kernelIN5flash19enable_sm80_to_sm89INS1_16FlashAttnFwdSm80INS1_25CollectiveMainloopFwdSm80ILi8ELi1ELb0EN4cute5tupleIJNS5_1CILi128EEENS7_ILi64EEENS7_ILi192EEEEEELi192ENS_10bfloat16_tEfNS_4arch4Sm80ELb0ELb1ELb1ELb1ELb1ELb1ELb1ELb1EEENS1_21CollectiveEpilogueFwdINS6_IJS8_SA_S9_EEENS6_IJNS7_ILi1EEESI_SI_EEESC_SE_Li256ELb1ELb1ELb1ELb0EEENS1_36VarlenDynamicPersistentTileSchedulerILi128ELi64ELi256ELi256ELb1ELb1ELb0ELb1ELb0ELb1EEEEEEEEEvNT_6ParamsE)
        /*03a4*/ 	.word	0x00000000


	//----- nvinfo : EIATTR_MIN_STACK_SIZE
	.align		4
.L_166:
        /*03a8*/ 	.byte	0x04, 0x12
        /*03aa*/ 	.short	(.L_168 - .L_167)
	.align		4
.L_167:
        /*03ac*/ 	.word	index@(_ZN7cutlass13device_kernelIN5flash19enable_sm80_to_sm89INS1_16FlashAttnFwdSm80INS1_25CollectiveMainloopFwdSm80ILi8ELi1ELb0EN4cute5tupleIJNS5_1CILi128EEENS7_ILi64EEENS7_ILi192EEEEEELi192ENS_10bfloat16_tEfNS_4arch4Sm80ELb1ELb0ELb1ELb0ELb1ELb0ELb1ELb1EEENS1_21CollectiveEpilogueFwdINS6_IJS8_SA_S9_EEENS6_IJNS7_ILi1EEESI_SI_EEESC_SE_Li256ELb0ELb1ELb1ELb0EEENS1_30DynamicPersistentTileSchedulerILi256ELi256ELb1ELb1ELb0EEEEEEEEEvNT_6ParamsE)
        /*03b0*/ 	.word	0x00000000


	//----- nvinfo : EIATTR_MIN_STACK_SIZE
	.align		4
.L_168:
        /*03b4*/ 	.byte	0x04, 0x12
        /*03b6*/ 	.short	(.L_170 - .L_169)
	.align		4
.L_169:
        /*03b8*/ 	.word	index@(_ZN7cutlass13device_kernelIN5flash19enable_sm80_to_sm89INS1_16FlashAttnFwdSm80INS1_25CollectiveMainloopFwdSm80ILi8ELi1ELb0EN4cute5tupleIJNS5_1CILi128EEENS7_ILi64EEENS7_ILi192EEEEEELi192ENS_10bfloat16_tEfNS_4arch4Sm80ELb1ELb0ELb1ELb1ELb1ELb0ELb1ELb1EEENS1_21CollectiveEpilogueFwdINS6_IJS8_SA_S9_EEENS6_IJNS7_ILi1EEESI_SI_EEESC_SE_Li256ELb1ELb1ELb1ELb0EEENS1_36VarlenDynamicPersistentTileSchedulerILi128ELi64ELi256ELi256ELb1ELb1ELb0ELb1ELb1ELb1EEEEEEEEEvNT_6ParamsE)
        /*03bc*/ 	.word	0x00000000


	//----- nvinfo : EIATTR_MIN_STACK_SIZE
	.align		4
.L_170:
        /*03c0*/ 	.byte	0x04, 0x12
        /*03c2*/ 	.short	(.L_172 - .L_171)
	.align		4
.L_171:
        /*03c4*/ 	.word	index@(_ZN7cutlass13device_kernelIN5flash19enable_sm80_to_sm89INS1_16FlashAttnFwdSm80INS1_25CollectiveMainloopFwdSm80ILi8ELi1ELb0EN4cute5tupleIJNS5_1CILi128EEENS7_ILi64EEENS7_ILi192EEEEEELi192ENS_10bfloat16_tEfNS_4arch4Sm80ELb1ELb0ELb1ELb1ELb1ELb1ELb1ELb1EEENS1_21CollectiveEpilogueFwdINS6_IJS8_SA_S9_EEENS6_IJNS7_ILi1EEESI_SI_EEESC_SE_Li256ELb1ELb1ELb1ELb0EEENS1_36VarlenDynamicPersistentTileSchedulerILi128ELi64ELi256ELi256ELb1ELb1ELb0ELb1ELb1ELb1EEEEEEEEEvNT_6ParamsE)
        /*03c8*/ 	.word	0x00000000


	//----- nvinfo : EIATTR_MIN_STACK_SIZE
	.align		4
.L_172:
        /*03cc*/ 	.byte	0x04, 0x12
        /*03ce*/ 	.short	(.L_174 - .L_173)
	.align		4
.L_173:
        /*03d0*/ 	.word	index@(_ZN7cutlass13device_kernelIN5flash19enable_sm80_to_sm89INS1_16FlashAttnFwdSm80INS1_25CollectiveMainloopFwdSm80ILi8ELi2ELb0EN4cute5tupleIJNS5_1CILi128EEENS7_ILi64EEENS7_ILi192EEEEEELi192ENS_10bfloat16_tEfNS_4arch4Sm80ELb0ELb0ELb1ELb0ELb1ELb0ELb1ELb1EEENS1_21CollectiveEpilogueFwdINS6_IJS8_SA_S9_EEENS6_IJNS7_ILi1EEESI_SI_EEESC_SE_Li256ELb0ELb1ELb1ELb0EEENS1_19SingleTileSchedulerILb0ELb1ELb1ELi128EEEEEEEEEvNT_6ParamsE)
        /*03d4*/ 	.word	0x00000000


	//----- nvinfo : EIATTR_MIN_STACK_SIZE
	.align		4
.L_174:
        /*03d8*/ 	.byte	0x04, 0x12
        /*03da*/ 	.short	(.L_176 - .L_175)
	.align		4
.L_175:
        /*03dc*/ 	.word	index@(_ZN7cutlass13device_kernelIN5flash19enable_sm80_to_sm89INS1_16FlashAttnFwdSm80INS1_25CollectiveMainloopFwdSm80ILi8ELi2ELb0EN4cute5tupleIJNS5_1CILi128EEENS7_ILi64EEENS7_ILi192EEEEEELi192ENS_10bfloat16_tEfNS_4arch4Sm80ELb0ELb0ELb1ELb1ELb1ELb0ELb1ELb1EEENS1_21CollectiveEpilogueFwdINS6_IJS8_SA_S9_EEENS6_IJNS7_ILi1EEESI_SI_EEESC_SE_Li256ELb1ELb1ELb1ELb0EEENS1_36VarlenDynamicPersistentTileSchedulerILi128ELi64ELi256ELi256ELb1ELb1ELb0ELb0ELb1ELb1EEEEEEEEEvNT_6ParamsE)
        /*03e0*/ 	.word	0x00000000


	//----- nvinfo : EIATTR_MIN_STACK_SIZE
	.align		4
.L_176:
        /*03e4*/ 	.byte	0x04, 0x12
        /*03e6*/ 	.short	(.L_178 - .L_177)
	.align		4
.L_177:
        /*03e8*/ 	.word	index@(_ZN7cutlass13device_kernelIN5flash19enable_sm80_to_sm89INS1_16FlashAttnFwdSm80INS1_25CollectiveMainloopFwdSm80ILi8ELi2ELb0EN4cute5tupleIJNS5_1CILi128EEENS7_ILi64EEENS7_ILi192EEEEEELi192ENS_10bfloat16_tEfNS_4arch4Sm80ELb0ELb0ELb1ELb1ELb1ELb1ELb1ELb1EEENS1_21CollectiveEpilogueFwdINS6_IJS8_SA_S9_EEENS6_IJNS7_ILi1EEESI_SI_EEESC_SE_Li256ELb1ELb1ELb1ELb0EEENS1_36VarlenDynamicPersistentTileSchedulerILi128ELi64ELi256ELi256ELb1ELb1ELb0ELb0ELb1ELb1EEEEEEEEEvNT_6ParamsE)
        /*03ec*/ 	.word	0x00000000


	//----- nvinfo : EIATTR_MIN_STACK_SIZE
	.align		4
.L_178:
        /*03f0*/ 	.byte	0x04, 0x12
        /*03f2*/ 	.short	(.L_180 - .L_179)
	.align		4
.L_179:
        /*03f4*/ 	.word	index@(_ZN7cutlass13device_kernelIN5flash19enable_sm80_to_sm89INS1_16FlashAttnFwdSm80INS1_25CollectiveMainloopFwdSm80ILi8ELi2ELb0EN4cute5tupleIJNS5_1CILi128EEENS7_ILi64EEENS7_ILi192EEEEEELi192ENS_10bfloat16_tEfNS_4arch4Sm80ELb0ELb1ELb1ELb0ELb1ELb0ELb1ELb1EEENS1_21CollectiveEpilogueFwdINS6_IJS8_SA_S9_EEENS6_IJNS7_ILi1EEESI_SI_EEESC_SE_Li256ELb0ELb1ELb1ELb0EEENS1_19SingleTileSchedulerILb0ELb1ELb1ELi128EEEEEEEEEvNT_6ParamsE)
        /*03f8*/ 	.word	0x00000000


	//----- nvinfo : EIATTR_MIN_STACK_SIZE
	.align		4
.L_180:
        /*03fc*/ 	.byte	0x04, 0x12
        /*03fe*/ 	.short	(.L_182 - .L_181)
	.align		4
.L_181:
        /*0400*/ 	.word	index@(_ZN7cutlass13device_kernelIN5flash19enable_sm80_to_sm89INS1_16FlashAttnFwdSm80INS1_25CollectiveMainloopFwdSm80ILi8ELi2ELb0EN4cute5tupleIJNS5_1CILi128EEENS7_ILi64EEENS7_ILi192EEEEEELi192ENS_10bfloat16_tEfNS_4arch4Sm80ELb0ELb1ELb1ELb1ELb1ELb0ELb1ELb1EEENS1_21CollectiveEpilogueFwdINS6_IJS8_SA_S9_EEENS6_IJNS7_ILi1EEESI_SI_EEESC_SE_Li256ELb1ELb1ELb1ELb0EEENS1_36VarlenDynamicPersistentTileSchedulerILi128ELi64ELi256ELi256ELb1ELb1ELb0ELb1ELb0ELb1EEEEEEEEEvNT_6ParamsE)
        /*0404*/ 	.word	0x00000000


	//----- nvinfo : EIATTR_MIN_STACK_SIZE
	.align		4
.L_182:
        /*0408*/ 	.byte	0x04, 0x12
        /*040a*/ 	.short	(.L_184 - .L_183)
	.align		4
.L_183:
        /*040c*/ 	.word	index@(_ZN7cutlass13device_kernelIN5flash19enable_sm80_to_sm89INS1_16FlashAttnFwdSm80INS1_25CollectiveMainloopFwdSm80ILi8ELi2ELb0EN4cute5tupleIJNS5_1CILi128EEENS7_ILi64EEENS7_ILi192EEEEEELi192ENS_10bfloat16_tEfNS_4arch4Sm80ELb0ELb1ELb1ELb1ELb1ELb1ELb1ELb1EEENS1_21CollectiveEpilogueFwdINS6_IJS8_SA_S9_EEENS6_IJNS7_ILi1EEESI_SI_EEESC_SE_Li256ELb1ELb1ELb1ELb0EEENS1_36VarlenDynamicPersistentTileSchedulerILi128ELi64ELi256ELi256ELb1ELb1ELb0ELb1ELb0ELb1EEEEEEEEEvNT_6ParamsE)
        /*0410*/ 	.word	0x00000000


	//----- nvinfo : EIATTR_MIN_STACK_SIZE
	.align		4
.L_184:
        /*0414*/ 	.byte	0x04, 0x12
        /*0416*/ 	.short	(.L_186 - .L_185)
	.align		4
.L_185:
        /*0418*/ 	.word	index@(_ZN7cutlass13device_kernelIN5flash19enable_sm80_to_sm89INS1_16FlashAttnFwdSm80INS1_25CollectiveMainloopFwdSm80ILi8ELi2ELb0EN4cute5tupleIJNS5_1CILi128EEENS7_ILi64EEENS7_ILi192EEEEEELi192ENS_10bfloat16_tEfNS_4arch4Sm80ELb1ELb0ELb1ELb0ELb1ELb0ELb1ELb1EEENS1_21CollectiveEpilogueFwdINS6_IJS8_SA_S9_EEENS6_IJNS7_ILi1EEESI_SI_EEESC_SE_Li256ELb0ELb1ELb1ELb0EEENS1_30DynamicPersistentTileSchedulerILi256ELi256ELb1ELb1ELb0EEEEEEEEEvNT_6ParamsE)
        /*041c*/ 	.word	0x00000000


	//----- nvinfo : EIATTR_MIN_STACK_SIZE
	.align		4
.L_186:
        /*0420*/ 	.byte	0x04, 0x12
        /*0422*/ 	.short	(.L_188 - .L_187)
	.align		4
.L_187:
        /*0424*/ 	.word	index@(_ZN7cutlass13device_kernelIN5flash19enable_sm80_to_sm89INS1_16FlashAttnFwdSm80INS1_25CollectiveMainloopFwdSm80ILi8ELi2ELb0EN4cute5tupleIJNS5_1CILi128EEENS7_ILi64EEENS7_ILi192EEEEEELi192ENS_10bfloat16_tEfNS_4arch4Sm80ELb1ELb0ELb1ELb1ELb1ELb0ELb1ELb1EEENS1_21CollectiveEpilogueFwdINS6_IJS8_SA_S9_EEENS6_IJNS7_ILi1EEESI_SI_EEESC_SE_Li256ELb1ELb1ELb1ELb0EEENS1_36VarlenDynamicPersistentTileSchedulerILi128ELi64ELi256ELi256ELb1ELb1ELb0ELb1ELb1ELb1EEEEEEEEEvNT_6ParamsE)
        /*0428*/ 	.word	0x00000000


	//----- nvinfo : EIATTR_MIN_STACK_SIZE
	.align		4
.L_188:
        /*042c*/ 	.byte	0x04, 0x12
        /*042e*/ 	.short	(.L_190 - .L_189)
	.align		4
.L_189:
        /*0430*/ 	.word	index@(_ZN7cutlass13device_kernelIN5flash19enable_sm80_to_sm89INS1_16FlashAttnFwdSm80INS1_25CollectiveMainloopFwdSm80ILi8ELi2ELb0EN4cute5tupleIJNS5_1CILi128EEENS7_ILi64EEENS7_ILi192EEEEEELi192ENS_10bfloat16_tEfNS_4arch4Sm80ELb1ELb0ELb1ELb1ELb1ELb1ELb1ELb1EEENS1_21CollectiveEpilogueFwdINS6_IJS8_SA_S9_EEENS6_IJNS7_ILi1EEESI_SI_EEESC_SE_Li256ELb1ELb1ELb1ELb0EEENS1_36VarlenDynamicPersistentTileSchedulerILi128ELi64ELi256ELi256ELb1ELb1ELb0ELb1ELb1ELb1EEEEEEEEEvNT_6ParamsE)
        /*0434*/ 	.word	0x00000000


	//----- nvinfo : EIATTR_MIN_STACK_SIZE
	.align		4
.L_190:
        /*0438*/ 	.byte	0x04, 0x12
        /*043a*/ 	.short	(.L_192 - .L_191)
	.align		4
.L_191:
        /*043c*/ 	.word	index@(_ZN7cutlass13device_kernelIN5flash19enable_sm80_to_sm89INS1_16FlashAttnFwdSm80INS1_25CollectiveMainloopFwdSm80ILi8ELi1ELb0EN4cute5tupleIJNS5_1CILi128EEENS7_ILi64EEENS7_ILi192EEEEEELi192ENS_10bfloat16_tEfNS_4arch4Sm80ELb0ELb0ELb0ELb0ELb1ELb0ELb1ELb1EEENS1_21CollectiveEpilogueFwdINS6_IJS8_SA_S9_EEENS6_IJNS7_ILi1EEESI_SI_EEESC_SE_Li256ELb0ELb1ELb1ELb0EEENS1_19SingleTileSchedulerILb0ELb1ELb1ELi128EEEEEEEEEvNT_6ParamsE)
        /*0440*/ 	.word	0x00000000


	//----- nvinfo : EIATTR_MIN_STACK_SIZE
	.align		4
.L_192:
        /*0444*/ 	.byte	0x04, 0x12
        /*0446*/ 	.short	(.L_194 - .L_193)
	.align		4
.L_193:
        /*0448*/ 	.word	index@(_ZN7cutlass13device_kernelIN5flash19enable_sm80_to_sm89INS1_16FlashAttnFwdSm80INS1_25CollectiveMainloopFwdSm80ILi8ELi1ELb0EN4cute5tupleIJNS5_1CILi128EEENS7_ILi64EEENS7_ILi192EEEEEELi192ENS_10bfloat16_tEfNS_4arch4Sm80ELb0ELb0ELb0ELb1ELb1ELb0ELb1ELb1EEENS1_21CollectiveEpilogueFwdINS6_IJS8_SA_S9_EEENS6_IJNS7_ILi1EEESI_SI_EEESC_SE_Li256ELb1ELb1ELb1ELb0EEENS1_36VarlenDynamicPersistentTileSchedulerILi128ELi64ELi256ELi256ELb1ELb1ELb0ELb0ELb1ELb1EEEEEEEEEvNT_6ParamsE)
        /*044c*/ 	.word	0x00000000


	//----- nvinfo : EIATTR_MIN_STACK_SIZE
	.align		4
.L_194:
        /*0450*/ 	.byte	0x04, 0x12
        /*0452*/ 	.short	(.L_196 - .L_195)
	.align		4
.L_195:
        /*0454*/ 	.word	index@(_ZN7cutlass13device_kernelIN5flash19enable_sm80_to_sm89INS1_16FlashAttnFwdSm80INS1_25CollectiveMainloopFwdSm80ILi8ELi1ELb0EN4cute5tupleIJNS5_1CILi128EEENS7_ILi64EEENS7_ILi192EEEEEELi192ENS_10bfloat16_tEfNS_4arch4Sm80ELb0ELb0ELb0ELb1ELb1ELb1ELb1ELb1EEENS1_21CollectiveEpilogueFwdINS6_IJS8_SA_S9_EEENS6_IJNS7_ILi1EEESI_SI_EEESC_SE_Li256ELb1ELb1ELb1ELb0EEENS1_36VarlenDynamicPersistentTileSchedulerILi128ELi64ELi256ELi256ELb1ELb1ELb0ELb0ELb1ELb1EEEEEEEEEvNT_6ParamsE)
        /*0458*/ 	.word	0x00000000


	//----- nvinfo : EIATTR_MIN_STACK_SIZE
	.align		4
.L_196:
        /*045c*/ 	.byte	0x04, 0x12
        /*045e*/ 	.short	(.L_198 - .L_197)
	.align		4
.L_197:
        /*0460*/ 	.word	index@(_ZN7cutlass13device_kernelIN5flash19enable_sm80_to_sm89INS1_16FlashAttnFwdSm80INS1_25CollectiveMainloopFwdSm80ILi8ELi1ELb0EN4cute5tupleIJNS5_1CILi128EEENS7_ILi64EEENS7_ILi192EEEEEELi192ENS_10bfloat16_tEfNS_4arch4Sm80ELb0ELb1ELb0ELb0ELb1ELb0ELb1ELb1EEENS1_21CollectiveEpilogueFwdINS6_IJS8_SA_S9_EEENS6_IJNS7_ILi1EEESI_SI_EEESC_SE_Li256ELb0ELb1ELb1ELb0EEENS1_19SingleTileSchedulerILb0ELb1ELb1ELi128EEEEEEEEEvNT_6ParamsE)
        /*0464*/ 	.word	0x00000000


	//----- nvinfo : EIATTR_MIN_STACK_SIZE
	.align		4
.L_198:
        /*0468*/ 	.byte	0x04, 0x12
        /*046a*/ 	.short	(.L_200 - .L_199)
	.align		4
.L_199:
        /*046c*/ 	.word	index@(_ZN7cutlass13device_kernelIN5flash19enable_sm80_to_sm89INS1_16FlashAttnFwdSm80INS1_25CollectiveMainloopFwdSm80ILi8ELi1ELb0EN4cute5tupleIJNS5_1CILi128EEENS7_ILi64EEENS7_ILi192EEEEEELi192ENS_10bfloat16_tEfNS_4arch4Sm80ELb0ELb1ELb0ELb1ELb1ELb0ELb1ELb1EEENS1_21CollectiveEpilogueFwdINS6_IJS8_SA_S9_EEENS6_IJNS7_ILi1EEESI_SI_EEESC_SE_Li256ELb1ELb1ELb1ELb0EEENS1_36VarlenDynamicPersistentTileSchedulerILi128ELi64ELi256ELi256ELb1ELb1ELb0ELb1ELb0ELb1EEEEEEEEEvNT_6ParamsE)
        /*0470*/ 	.word	0x00000000


	//----- nvinfo : EIATTR_MIN_STACK_SIZE
	.align		4
.L_200:
        /*0474*/ 	.byte	0x04, 0x12
        /*0476*/ 	.short	(.L_202 - .L_201)
	.align		4
.L_201:
        /*0478*/ 	.word	index@(_ZN7cutlass13device_kernelIN5flash19enable_sm80_to_sm89INS1_16FlashAttnFwdSm80INS1_25CollectiveMainloopFwdSm80ILi8ELi1ELb0EN4cute5tupleIJNS5_1CILi128EEENS7_ILi64EEENS7_ILi192EEEEEELi192ENS_10bfloat16_tEfNS_4arch4Sm80ELb0ELb1ELb0ELb1ELb1ELb1ELb1ELb1EEENS1_21CollectiveEpilogueFwdINS6_IJS8_SA_S9_EEENS6_IJNS7_ILi1EEESI_SI_EEESC_SE_Li256ELb1ELb1ELb1ELb0EEENS1_36VarlenDynamicPersistentTileSchedulerILi128ELi64ELi256ELi256ELb1ELb1ELb0ELb1ELb0ELb1EEEEEEEEEvNT_6ParamsE)
        /*047c*/ 	.word	0x00000000


	//----- nvinfo : EIATTR_MIN_STACK_SIZE
	.align		4
.L_202:
        /*0480*/ 	.byte	0x04, 0x12
        /*0482*/ 	.short	(.L_204 - .L_203)
	.align		4
.L_203:
        /*0484*/ 	.word	index@(_ZN7cutlass13device_kernelIN5flash19enable_sm80_to_sm89INS1_16FlashAttnFwdSm80INS1_25CollectiveMainloopFwdSm80ILi8ELi1ELb0EN4cute5tupleIJNS5_1CILi128EEENS7_ILi64EEENS7_ILi192EEEEEELi192ENS_10bfloat16_tEfNS_4arch4Sm80ELb1ELb0ELb0ELb0ELb1ELb0ELb1ELb1EEENS1_21CollectiveEpilogueFwdINS6_IJS8_SA_S9_EEENS6_IJNS7_ILi1EEESI_SI_EEESC_SE_Li256ELb0ELb1ELb1ELb0EEENS1_30DynamicPersistentTileSchedulerILi256ELi256ELb1ELb1ELb0EEEEEEEEEvNT_6ParamsE)
        /*0488*/ 	.word	0x00000000


	//----- nvinfo : EIATTR_MIN_STACK_SIZE
	.align		4
.L_204:
        /*048c*/ 	.byte	0x04, 0x12
        /*048e*/ 	.short	(.L_206 - .L_205)
	.align		4
.L_205:
        /*0490*/ 	.word	index@(_ZN7cutlass13device_kernelIN5flash19enable_sm80_to_sm89INS1_16FlashAttnFwdSm80INS1_25CollectiveMainloopFwdSm80ILi8ELi1ELb0EN4cute5tupleIJNS5_1CILi128EEENS7_ILi64EEENS7_ILi192EEEEEELi192ENS_10bfloat16_tEfNS_4arch4Sm80ELb1ELb0ELb0ELb1ELb1ELb0ELb1ELb1EEENS1_21CollectiveEpilogueFwdINS6_IJS8_SA_S9_EEENS6_IJNS7_ILi1EEESI_SI_EEESC_SE_Li256ELb1ELb1ELb1ELb0EEENS1_36VarlenDynamicPersistentTileSchedulerILi128ELi64ELi256ELi256ELb1ELb1ELb0ELb1ELb1ELb1EEEEEEEEEvNT_6ParamsE)
        /*0494*/ 	.word	0x00000000


	//----- nvinfo : EIATTR_MIN_STACK_SIZE
	.align		4
.L_206:
        /*0498*/ 	.byte	0x04, 0x12
        /*049a*/ 	.short	(.L_208 - .L_207)
	.align		4
.L_207:
        /*049c*/ 	.word	index@(_ZN7cutlass13device_kernelIN5flash19enable_sm80_to_sm89INS1_16FlashAttnFwdSm80INS1_25CollectiveMainloopFwdSm80ILi8ELi1ELb0EN4cute5tupleIJNS5_1CILi128EEENS7_ILi64EEENS7_ILi192EEEEEELi192ENS_10bfloat16_tEfNS_4arch4Sm80ELb1ELb0ELb0ELb1ELb1ELb1ELb1ELb1EEENS1_21CollectiveEpilogueFwdINS6_IJS8_SA_S9_EEENS6_IJNS7_ILi1EEESI_SI_EEESC_SE_Li256ELb1ELb1ELb1ELb0EEENS1_36VarlenDynamicPersistentTileSchedulerILi128ELi64ELi256ELi256ELb1ELb1ELb0ELb1ELb1ELb1EEEEEEEEEvNT_6ParamsE)
        /*04a0*/ 	.word	0x00000000


	//----- nvinfo : EIATTR_MIN_STACK_SIZE
	.align		4
.L_208:
        /*04a4*/ 	.byte	0x04, 0x12
        /*04a6*/ 	.short	(.L_210 - .L_209)
	.align		4
.L_209:
        /*04a8*/ 	.word	index@(_ZN7cutlass13device_kernelIN5flash19enable_sm80_to_sm89INS1_16FlashAttnFwdSm80INS1_25CollectiveMainloopFwdSm80ILi8ELi2ELb0EN4cute5tupleIJNS5_1CILi128EEENS7_ILi64EEENS7_ILi192EEEEEELi192ENS_10bfloat16_tEfNS_4arch4Sm80ELb0ELb0ELb0ELb0ELb1ELb0ELb1ELb1EEENS1_21CollectiveEpilogueFwdINS6_IJS8_SA_S9_EEENS6_IJNS7_ILi1EEESI_SI_EEESC_SE_Li256ELb0ELb1ELb1ELb0EEENS1_19SingleTileSchedulerILb0ELb1ELb1ELi128EEEEEEEEEvNT_6ParamsE)
        /*04ac*/ 	.word	0x00000000


	//----- nvinfo : EIATTR_MIN_STACK_SIZE
	.align		4
.L_210:
        /*04b0*/ 	.byte	0x04, 0x12
        /*04b2*/ 	.short	(.L_212 - .L_211)
	.align		4
.L_211:
        /*04b4*/ 	.word	index@(_ZN7cutlass13device_kernelIN5flash19enable_sm80_to_sm89INS1_16FlashAttnFwdSm80INS1_25CollectiveMainloopFwdSm80ILi8ELi2ELb0EN4cute5tupleIJNS5_1CILi128EEENS7_ILi64EEENS7_ILi192EEEEEELi192ENS_10bfloat16_tEfNS_4arch4Sm80ELb0ELb0ELb0ELb1ELb1ELb0ELb1ELb1EEENS1_21CollectiveEpilogueFwdINS6_IJS8_SA_S9_EEENS6_IJNS7_ILi1EEESI_SI_EEESC_SE_Li256ELb1ELb1ELb1ELb0EEENS1_36VarlenDynamicPersistentTileSchedulerILi128ELi64ELi256ELi256ELb1ELb1ELb0ELb0ELb1ELb1EEEEEEEEEvNT_6ParamsE)
        /*04b8*/ 	.word	0x00000000


	//----- nvinfo : EIATTR_MIN_STACK_SIZE
	.align		4
.L_212:
        /*04bc*/ 	.byte	0x04, 0x12
        /*04be*/ 	.short	(.L_214 - .L_213)
	.align		4
.L_213:
        /*04c0*/ 	.word	index@(_ZN7cutlass13device_kernelIN5flash19enable_sm80_to_sm89INS1_16FlashAttnFwdSm80INS1_25CollectiveMainloopFwdSm80ILi8ELi2ELb0EN4cute5tupleIJNS5_1CILi128EEENS7_ILi64EEENS7_ILi192EEEEEELi192ENS_10bfloat16_tEfNS_4arch4Sm80ELb0ELb0ELb0ELb1ELb1ELb1ELb1ELb1EEENS1_21CollectiveEpilogueFwdINS6_IJS8_SA_S9_EEENS6_IJNS7_ILi1EEESI_SI_EEESC_SE_Li256ELb1ELb1ELb1ELb0EEENS1_36VarlenDynamicPersistentTileSchedulerILi128ELi64ELi256ELi256ELb1ELb1ELb0ELb0ELb1ELb1EEEEEEEEEvNT_6ParamsE)
        /*04c4*/ 	.word	0x00000000


	//----- nvinfo : EIATTR_MIN_STACK_SIZE
	.align		4
.L_214:
        /*04c8*/ 	.byte	0x04, 0x12
        /*04ca*/ 	.short	(.L_216 - .L_215)
	.align		4
.L_215:
        /*04cc*/ 	.word	index@(_ZN7cutlass13device_kernelIN5flash19enable_sm80_to_sm89INS1_16FlashAttnFwdSm80INS1_25CollectiveMainloopFwdSm80ILi8ELi2ELb0EN4cute5tupleIJNS5_1CILi128EEENS7_ILi64EEENS7_ILi192EEEEEELi192ENS_10bfloat16_tEfNS_4arch4Sm80ELb0ELb1ELb0ELb0ELb1ELb0ELb1ELb1EEENS1_21CollectiveEpilogueFwdINS6_IJS8_SA_S9_EEENS6_IJNS7_ILi1EEESI_SI_EEESC_SE_Li256ELb0ELb1ELb1ELb0EEENS1_19SingleTileSchedulerILb0ELb1ELb1ELi128EEEEEEEEEvNT_6ParamsE)
        /*04d0*/ 	.word	0x00000000


	//----- nvinfo : EIATTR_MIN_STACK_SIZE
	.align		4
.L_216:
        /*04d4*/ 	.byte	0x04, 0x12
        /*04d6*/ 	.short	(.L_218 - .L_217)
	.align		4
.L_217:
        /*04d8*/ 	.word	index@(_ZN7cutlass13device_kernelIN5flash19enable_sm80_to_sm89INS1_16FlashAttnFwdSm80INS1_25CollectiveMainloopFwdSm80ILi8ELi2ELb0EN4cute5tupleIJNS5_1CILi128EEENS7_ILi64EEENS7_ILi192EEEEEELi192ENS_10bfloat16_tEfNS_4arch4Sm80ELb0ELb1ELb0ELb1ELb1ELb0ELb1ELb1EEENS1_21CollectiveEpilogueFwdINS6_IJS8_SA_S9_EEENS6_IJNS7_ILi1EEESI_SI_EEESC_SE_Li256ELb1ELb1ELb1ELb0EEENS1_36VarlenDynamicPersistentTileSchedulerILi128ELi64ELi256ELi256ELb1ELb1ELb0ELb1ELb0ELb1EEEEEEEEEvNT_6ParamsE)
        /*04dc*/ 	.word	0x00000000


	//----- nvinfo : EIATTR_MIN_STACK_SIZE
	.align		4
.L_218:
        /*04e0*/ 	.byte	0x04, 0x12
        /*04e2*/ 	.short	(.L_220 - .L_219)
	.align		4
.L_219:
        /*04e4*/ 	.word	index@(_ZN7cutlass13device_kernelIN5flash19enable_sm80_to_sm89INS1_16FlashAttnFwdSm80INS1_25CollectiveMainloopFwdSm80ILi8ELi2ELb0EN4cute5tupleIJNS5_1CILi128EEENS7_ILi64EEENS7_ILi192EEEEEELi192ENS_10bfloat16_tEfNS_4arch4Sm80ELb0ELb1ELb0ELb1ELb1ELb1ELb1ELb1EEENS1_21CollectiveEpilogueFwdINS6_IJS8_SA_S9_EEENS6_IJNS7_ILi1EEESI_SI_EEESC_SE_Li256ELb1ELb1ELb1ELb0EEENS1_36VarlenDynamicPersistentTileSchedulerILi128ELi64ELi256ELi256ELb1ELb1ELb0ELb1ELb0ELb1EEEEEEEEEvNT_6ParamsE)
        /*04e8*/ 	.word	0x00000000


	//----- nvinfo : EIATTR_MIN_STACK_SIZE
	.align		4
.L_220:
        /*04ec*/ 	.byte	0x04, 0x12
        /*04ee*/ 	.short	(.L_222 - .L_221)
	.align		4
.L_221:
        /*04f0*/ 	.word	index@(_ZN7cutlass13device_kernelIN5flash19enable_sm80_to_sm89INS1_16FlashAttnFwdSm80INS1_25CollectiveMainloopFwdSm80ILi8ELi2ELb0EN4cute5tupleIJNS5_1CILi128EEENS7_ILi64EEENS7_ILi192EEEEEELi192ENS_10bfloat16_tEfNS_4arch4Sm80ELb1ELb0ELb0ELb0ELb1ELb0ELb1ELb1EEENS1_21CollectiveEpilogueFwdINS6_IJS8_SA_S9_EEENS6_IJNS7_ILi1EEESI_SI_EEESC_SE_Li256ELb0ELb1ELb1ELb0EEENS1_30DynamicPersistentTileSchedulerILi256ELi256ELb1ELb1ELb0EEEEEEEEEvNT_6ParamsE)
        /*04f4*/ 	.word	0x00000000


	//----- nvinfo : EIATTR_MIN_STACK_SIZE
	.align		4
.L_222:
        /*04f8*/ 	.byte	0x04, 0x12
        /*04fa*/ 	.short	(.L_224 - .L_223)
	.align		4
.L_223:
        /*04fc*/ 	.word	index@(_ZN7cutlass13device_kernelIN5flash19enable_sm80_to_sm89INS1_16FlashAttnFwdSm80INS1_25CollectiveMainloopFwdSm80ILi8ELi2ELb0EN4cute5tupleIJNS5_1CILi128EEENS7_ILi64EEENS7_ILi192EEEEEELi192ENS_10bfloat16_tEfNS_4arch4Sm80ELb1ELb0ELb0ELb1ELb1ELb0ELb1ELb1EEENS1_21CollectiveEpilogueFwdINS6_IJS8_SA_S9_EEENS6_IJNS7_ILi1EEESI_SI_EEESC_SE_Li256ELb1ELb1ELb1ELb0EEENS1_36VarlenDynamicPersistentTileSchedulerILi128ELi64ELi256ELi256ELb1ELb1ELb0ELb1ELb1ELb1EEEEEEEEEvNT_6ParamsE)
        /*0500*/ 	.word	0x00000000


	//----- nvinfo : EIATTR_MIN_STACK_SIZE
	.align		4
.L_224:
        /*0504*/ 	.byte	0x04, 0x12
        /*0506*/ 	.short	(.L_226 - .L_225)
	.align		4
.L_225:
        /*0508*/ 	.word	index@(_ZN7cutlass13device_kernelIN5flash19enable_sm80_to_sm89INS1_16FlashAttnFwdSm80INS1_25CollectiveMainloopFwdSm80ILi8ELi2ELb0EN4cute5tupleIJNS5_1CILi128EEENS7_ILi64EEENS7_ILi192EEEEEELi192ENS_10bfloat16_tEfNS_4arch4Sm80ELb1ELb0ELb0ELb1ELb1ELb1ELb1ELb1EEENS1_21CollectiveEpilogueFwdINS6_IJS8_SA_S9_EEENS6_IJNS7_ILi1EEESI_SI_EEESC_SE_Li256ELb1ELb1ELb1ELb0EEENS1_36VarlenDynamicPersistentTileSchedulerILi128ELi64ELi256ELi256ELb1ELb1ELb0ELb1ELb1ELb1EEEEEEEEEvNT_6ParamsE)
        /*050c*/ 	.word	0x00000000
.L_226:


//--------------------- .nv.compat                --------------------------
	.section	.nv.compat,"",@"SHT_CUDA_COMPAT_INFO"
	.align	4
        /*0000*/ 	.byte	0x02, 0x09, 0x01, 0x00, 0x02, 0x02, 0x01, 0x00, 0x02, 0x05, 0x05, 0x00, 0x03, 0x07, 0x01, 0x01
        /*0010*/ 	.byte	0x02, 0x03, 0x00, 0x00, 0x02, 0x06, 0x01, 0x00, 0x04, 0x0b, 0x08, 0x00, 0x09, 0x00, 0x00, 0x00
        /*0020*/ 	.byte	0x00, 0x00, 0x00, 0x00


//--------------------- .nv.info._ZN7cutlass13device_kernelIN5flash19enable_sm80_to_sm89INS1_16FlashAttnFwdSm80INS1_25CollectiveMainloopFwdSm80ILi8ELi1ELb0EN4cute5tupleIJNS5_1CILi128EEENS7_ILi64EEENS7_ILi192EEEEEELi192ENS_10bfloat16_tEfNS_4arch4Sm80ELb0ELb0ELb1ELb0ELb1ELb0ELb1ELb1EEENS1_21CollectiveEpilogueFwdINS6_IJS8_SA_S9_EEENS6_IJNS7_ILi1EEESI_SI_EEESC_SE_Li256ELb0ELb1ELb1ELb0EEENS1_19SingleTileSchedulerILb0ELb1ELb1ELi128EEEEEEEEEvNT_6ParamsE --------------------------
	.section	.nv.info._ZN7cutlass13device_kernelIN5flash19enable_sm80_to_sm89INS1_16FlashAttnFwdSm80INS1_25CollectiveMainloopFwdSm80ILi8ELi1ELb0EN4cute5tupleIJNS5_1CILi128EEENS7_ILi64EEENS7_ILi192EEEEEELi192ENS_10bfloat16_tEfNS_4arch4Sm80ELb0ELb0ELb1ELb0ELb1ELb0ELb1ELb1EEENS1_21CollectiveEpilogueFwdINS6_IJS8_SA_S9_EEENS6_IJNS7_ILi1EEESI_SI_EEESC_SE_Li256ELb0ELb1ELb1ELb0EEENS1_19SingleTileSchedulerILb0ELb1ELb1ELi128EEEEEEEEEvNT_6ParamsE,"",@"SHT_CUDA_INFO"
	.sectionflags	@""
	.align	4


	//----- nvinfo : EIATTR_CUDA_API_VERSION
	.align		4
        /*0000*/ 	.byte	0x04, 0x37
        /*0002*/ 	.short	(.L_228 - .L_227)
.L_227:
        /*0004*/ 	.word	0x00000082


	//----- nvinfo : EIATTR_KPARAM_INFO
	.align		4
.L_228:
        /*0008*/ 	.byte	0x04, 0x17
        /*000a*/ 	.short	(.L_230 - .L_229)
.L_229:
        /*000c*/ 	.word	0x00000000
        /*0010*/ 	.short	0x0000
        /*0012*/ 	.short	0x0000
        /*0014*/ 	.byte	0x00, 0xf0, 0x61, 0x10


	//----- nvinfo : EIATTR_SPARSE_MMA_MASK
	.align		4
.L_230:
        /*0018*/ 	.byte	0x03, 0x50
        /*001a*/ 	.short	0x0000


	//----- nvinfo : EIATTR_MAXREG_COUNT
	.align		4
        /*001c*/ 	.byte	0x03, 0x1b
        /*001e*/ 	.short	0x00ff


	//----- nvinfo : EIATTR_MERCURY_ISA_VERSION
	.align		4
        /*0020*/ 	.byte	0x03, 0x5f
        /*0022*/ 	.short	0x0101


	//----- nvinfo : EIATTR_VRC_CTA_INIT_COUNT
	.align		4
        /*0024*/ 	.byte	0x02, 0x4a
	.zero		1
	.zero		1


	//----- nvinfo : EIATTR_EXIT_INSTR_OFFSETS
	.align		4
        /*0028*/ 	.byte	0x04, 0x1c
        /*002a*/ 	.short	(.L_232 - .L_231)


	//   ....[0]....
.L_231:
        /*002c*/ 	.word	0x00000010


	//----- nvinfo : EIATTR_MAX_THREADS
	.align		4
.L_232:
        /*0030*/ 	.byte	0x04, 0x05
        /*0032*/ 	.short	(.L_234 - .L_233)
.L_233:
        /*0034*/ 	.word	0x00000100
        /*0038*/ 	.word	0x00000001
        /*003c*/ 	.word	0x00000001


	//----- nvinfo : EIATTR_CBANK_PARAM_SIZE
	.align		4
.L_234:
        /*0040*/ 	.byte	0x03, 0x19
        /*0042*/ 	.short	0x0418


	//----- nvinfo : EIATTR_PARAM_CBANK
	.align		4
        /*0044*/ 	.byte	0x04, 0x0a
        /*0046*/ 	.short	(.L_236 - .L_235)
	.align		4
.L_235:
        /*0048*/ 	.word	index@(.nv.constant0._ZN7cutlass13device_kernelIN5flash19enable_sm80_to_sm89INS1_16FlashAttnFwdSm80INS1_25CollectiveMainloopFwdSm80ILi8ELi1ELb0EN4cute5tupleIJNS5_1CILi128EEENS7_ILi64EEENS7_ILi192EEEEEELi192ENS_10bfloat16_tEfNS_4arch4Sm80ELb0ELb0ELb1ELb0ELb1ELb0ELb1ELb1EEENS1_21CollectiveEpilogueFwdINS6_IJS8_SA_S9_EEENS6_IJNS7_ILi1EEESI_SI_EEESC_SE_Li256ELb0ELb1ELb1ELb0EEENS1_19SingleTileSchedulerILb0ELb1ELb1ELi128EEEEEEEEEvNT_6ParamsE)
        /*004c*/ 	.short	0x0380
        /*004e*/ 	.short	0x0418


	//----- nvinfo : EIATTR_SW_WAR
	.align		4
.L_236:
        /*0050*/ 	.byte	0x04, 0x36
        /*0052*/ 	.short	(.L_238 - .L_237)
.L_237:
        /*0054*/ 	.word	0x00000008
.L_238:


//--------------------- .nv.info._ZN7cutlass13device_kernelIN5flash19enable_sm80_to_sm89INS1_16FlashAttnFwdSm80INS1_25CollectiveMainloopFwdSm80ILi8ELi1ELb0EN4cute5tupleIJNS5_1CILi128EEENS7_ILi64EEENS7_ILi192EEEEEELi192ENS_10bfloat16_tEfNS_4arch4Sm80ELb0ELb0ELb1ELb1ELb1ELb0ELb1ELb1EEENS1_21CollectiveEpilogueFwdINS6_IJS8_SA_S9_EEENS6_IJNS7_ILi1EEESI_SI_EEESC_SE_Li256ELb1ELb1ELb1ELb0EEENS1_36VarlenDynamicPersistentTileSchedulerILi128ELi64ELi256ELi256ELb1ELb1ELb0ELb0ELb1ELb1EEEEEEEEEvNT_6ParamsE --------------------------
	.section	.nv.info._ZN7cutlass13device_kernelIN5flash19enable_sm80_to_sm89INS1_16FlashAttnFwdSm80INS1_25CollectiveMainloopFwdSm80ILi8ELi1ELb0EN4cute5tupleIJNS5_1CILi128EEENS7_ILi64EEENS7_ILi192EEEEEELi192ENS_10bfloat16_tEfNS_4arch4Sm80ELb0ELb0ELb1ELb1ELb1ELb0ELb1ELb1EEENS1_21CollectiveEpilogueFwdINS6_IJS8_SA_S9_EEENS6_IJNS7_ILi1EEESI_SI_EEESC_SE_Li256ELb1ELb1ELb1ELb0EEENS1_36VarlenDynamicPersistentTileSchedulerILi128ELi64ELi256ELi256ELb1ELb1ELb0ELb0ELb1ELb1EEEEEEEEEvNT_6ParamsE,"",@"SHT_CUDA_INFO"
	.sectionflags	@""
	.align	4


	//----- nvinfo : EIATTR_CUDA_API_VERSION
	.align		4
        /*0000*/ 	.byte	0x04, 0x37
        /*0002*/ 	.short	(.L_240 - .L_239)
.L_239:
        /*0004*/ 	.word	0x00000082


	//----- nvinfo : EIATTR_KPARAM_INFO
	.align		4
.L_240:
        /*0008*/ 	.byte	0x04, 0x17
        /*000a*/ 	.short	(.L_242 - .L_241)
.L_241:
        /*000c*/ 	.word	0x00000000
        /*0010*/ 	.short	0x0000
        /*0012*/ 	.short	0x0000
        /*0014*/ 	.byte	0x00, 0xf0, 0xe1, 0x10


	//----- nvinfo : EIATTR_SPARSE_MMA_MASK
	.align		4
.L_242:
        /*0018*/ 	.byte	0x03, 0x50
        /*001a*/ 	.short	0x0000


	//----- nvinfo : EIATTR_MAXREG_COUNT
	.align		4
        /*001c*/ 	.byte	0x03, 0x1b
        /*001e*/ 	.short	0x00ff


	//----- nvinfo : EIATTR_MERCURY_ISA_VERSION
	.align		4
        /*0020*/ 	.byte	0x03, 0x5f
        /*0022*/ 	.short	0x0101


	//----- nvinfo : EIATTR_VRC_CTA_INIT_COUNT
	.align		4
        /*0024*/ 	.byte	0x02, 0x4a
	.zero		1
	.zero		1


	//----- nvinfo : EIATTR_EXIT_INSTR_OFFSETS
	.align		4
        /*0028*/ 	.byte	0x04, 0x1c
        /*002a*/ 	.short	(.L_244 - .L_243)


	//   ....[0]....
.L_243:
        /*002c*/ 	.word	0x00000010


	//----- nvinfo : EIATTR_MAX_THREADS
	.align		4
.L_244:
        /*0030*/ 	.byte	0x04, 0x05
        /*0032*/ 	.short	(.L_246 - .L_245)
.L_245:
        /*0034*/ 	.word	0x00000100
        /*0038*/ 	.word	0x00000001
        /*003c*/ 	.word	0x00000001


	//----- nvinfo : EIATTR_CBANK_PARAM_SIZE
	.align		4
.L_246:
        /*0040*/ 	.byte	0x03, 0x19
        /*0042*/ 	.short	0x0438


	//----- nvinfo : EIATTR_PARAM_CBANK
	.align		4
        /*0044*/ 	.byte	0x04, 0x0a
        /*0046*/ 	.short	(.L_248 - .L_247)
	.align		4
.L_247:
        /*0048*/ 	.word	index@(.nv.constant0._ZN7cutlass13device_kernelIN5flash19enable_sm80_to_sm89INS1_16FlashAttnFwdSm80INS1_25CollectiveMainloopFwdSm80ILi8ELi1ELb0EN4cute5tupleIJNS5_1CILi128EEENS7_ILi64EEENS7_ILi192EEEEEELi192ENS_10bfloat16_tEfNS_4arch4Sm80ELb0ELb0ELb1ELb1ELb1ELb0ELb1ELb1EEENS1_21CollectiveEpilogueFwdINS6_IJS8_SA_S9_EEENS6_IJNS7_ILi1EEESI_SI_EEESC_SE_Li256ELb1ELb1ELb1ELb0EEENS1_36VarlenDynamicPersistentTileSchedulerILi128ELi64ELi256ELi256ELb1ELb1ELb0ELb0ELb1ELb1EEEEEEEEEvNT_6ParamsE)
        /*004c*/ 	.short	0x0380
        /*004e*/ 	.short	0x0438


	//----- nvinfo : EIATTR_SW_WAR
	.align		4
.L_248:
        /*0050*/ 	.byte	0x04, 0x36
        /*0052*/ 	.short	(.L_250 - .L_249)
.L_249:
        /*0054*/ 	.word	0x00000008
.L_250:


//--------------------- .nv.info._ZN7cutlass13device_kernelIN5flash19enable_sm80_to_sm89INS1_16FlashAttnFwdSm80INS1_25CollectiveMainloopFwdSm80ILi8ELi1ELb0EN4cute5tupleIJNS5_1CILi128EEENS7_ILi64EEENS7_ILi192EEEEEELi192ENS_10bfloat16_tEfNS_4arch4Sm80ELb0ELb0ELb1ELb1ELb1ELb1ELb1ELb1EEENS1_21CollectiveEpilogueFwdINS6_IJS8_SA_S9_EEENS6_IJNS7_ILi1EEESI_SI_EEESC_SE_Li256ELb1ELb1ELb1ELb0EEENS1_36VarlenDynamicPersistentTileSchedulerILi128ELi64ELi256ELi256ELb1ELb1ELb0ELb0ELb1ELb1EEEEEEEEEvNT_6ParamsE --------------------------
	.section	.nv.info._ZN7cutlass13device_kernelIN5flash19enable_sm80_to_sm89INS1_16FlashAttnFwdSm80INS1_25CollectiveMainloopFwdSm80ILi8ELi1ELb0EN4cute5tupleIJNS5_1CILi128EEENS7_ILi64EEENS7_ILi192EEEEEELi192ENS_10bfloat16_tEfNS_4arch4Sm80ELb0ELb0ELb1ELb1ELb1ELb1ELb1ELb1EEENS1_21CollectiveEpilogueFwdINS6_IJS8_SA_S9_EEENS6_IJNS7_ILi1EEESI_SI_EEESC_SE_Li256ELb1ELb1ELb1ELb0EEENS1_36VarlenDynamicPersistentTileSchedulerILi128ELi64ELi256ELi256ELb1ELb1ELb0ELb0ELb1ELb1EEEEEEEEEvNT_6ParamsE,"",@"SHT_CUDA_INFO"
	.sectionflags	@""
	.align	4


	//----- nvinfo : EIATTR_CUDA_API_VERSION
	.align		4
        /*0000*/ 	.byte	0x04, 0x37
        /*0002*/ 	.short	(.L_252 - .L_251)
.L_251:
        /*0004*/ 	.word	0x00000082


	//----- nvinfo : EIATTR_KPARAM_INFO
	.align		4
.L_252:
        /*0008*/ 	.byte	0x04, 0x17
        /*000a*/ 	.short	(.L_254 - .L_253)
.L_253:
        /*000c*/ 	.word	0x00000000
        /*0010*/ 	.short	0x0000
        /*0012*/ 	.short	0x0000
        /*0014*/ 	.byte	0x00, 0xf0, 0xe1, 0x10


	//----- nvinfo : EIATTR_SPARSE_MMA_MASK
	.align		4
.L_254:
        /*0018*/ 	.byte	0x03, 0x50
        /*001a*/ 	.short	0x0000


	//----- nvinfo : EIATTR_MAXREG_COUNT
	.align		4
        /*001c*/ 	.byte	0x03, 0x1b
        /*001e*/ 	.short	0x00ff


	//----- nvinfo : EIATTR_MERCURY_ISA_VERSION
	.align		4
        /*0020*/ 	.byte	0x03, 0x5f
        /*0022*/ 	.short	0x0101


	//----- nvinfo : EIATTR_VRC_CTA_INIT_COUNT
	.align		4
        /*0024*/ 	.byte	0x02, 0x4a
	.zero		1
	.zero		1


	//----- nvinfo : EIATTR_EXIT_INSTR_OFFSETS
	.align		4
        /*0028*/ 	.byte	0x04, 0x1c
        /*002a*/ 	.short	(.L_256 - .L_255)


	//   ....[0]....
.L_255:
        /*002c*/ 	.word	0x00000010


	//----- nvinfo : EIATTR_MAX_THREADS
	.align		4
.L_256:
        /*0030*/ 	.byte	0x04, 0x05
        /*0032*/ 	.short	(.L_258 - .L_257)
.L_257:
        /*0034*/ 	.word	0x00000100
        /*0038*/ 	.word	0x00000001
        /*003c*/ 	.word	0x00000001


	//----- nvinfo : EIATTR_CBANK_PARAM_SIZE
	.align		4
.L_258:
        /*0040*/ 	.byte	0x03, 0x19
        /*0042*/ 	.short	0x0438


	//----- nvinfo : EIATTR_PARAM_CBANK
	.align		4
        /*0044*/ 	.byte	0x04, 0x0a
        /*0046*/ 	.short	(.L_260 - .L_259)
	.align		4
.L_259:
        /*0048*/ 	.word	index@(.nv.constant0._ZN7cutlass13device_kernelIN5flash19enable_sm80_to_sm89INS1_16FlashAttnFwdSm80INS1_25CollectiveMainloopFwdSm80ILi8ELi1ELb0EN4cute5tupleIJNS5_1CILi128EEENS7_ILi64EEENS7_ILi192EEEEEELi192ENS_10bfloat16_tEfNS_4arch4Sm80ELb0ELb0ELb1ELb1ELb1ELb1ELb1ELb1EEENS1_21CollectiveEpilogueFwdINS6_IJS8_SA_S9_EEENS6_IJNS7_ILi1EEESI_SI_EEESC_SE_Li256ELb1ELb1ELb1ELb0EEENS1_36VarlenDynamicPersistentTileSchedulerILi128ELi64ELi256ELi256ELb1ELb1ELb0ELb0ELb1ELb1EEEEEEEEEvNT_6ParamsE)
        /*004c*/ 	.short	0x0380
        /*004e*/ 	.short	0x0438


	//----- nvinfo : EIATTR_SW_WAR
	.align		4
.L_260:
        /*0050*/ 	.byte	0x04, 0x36
        /*0052*/ 	.short	(.L_262 - .L_261)
.L_261:
        /*0054*/ 	.word	0x00000008
.L_262:


//--------------------- .nv.info._ZN7cutlass13device_kernelIN5flash19enable_sm80_to_sm89INS1_16FlashAttnFwdSm80INS1_25CollectiveMainloopFwdSm80ILi8ELi1ELb0EN4cute5tupleIJNS5_1CILi128EEENS7_ILi64EEENS7_ILi192EEEEEELi192ENS_10bfloat16_tEfNS_4arch4Sm80ELb0ELb1ELb1ELb0ELb1ELb0ELb1ELb1EEENS1_21CollectiveEpilogueFwdINS6_IJS8_SA_S9_EEENS6_IJNS7_ILi1EEESI_SI_EEESC_SE_Li256ELb0ELb1ELb1ELb0EEENS1_19SingleTileSchedulerILb0ELb1ELb1ELi128EEEEEEEEEvNT_6ParamsE --------------------------
	.section	.nv.info._ZN7cutlass13device_kernelIN5flash19enable_sm80_to_sm89INS1_16FlashAttnFwdSm80INS1_25CollectiveMainloopFwdSm80ILi8ELi1ELb0EN4cute5tupleIJNS5_1CILi128EEENS7_ILi64EEENS7_ILi192EEEEEELi192ENS_10bfloat16_tEfNS_4arch4Sm80ELb0ELb1ELb1ELb0ELb1ELb0ELb1ELb1EEENS1_21CollectiveEpilogueFwdINS6_IJS8_SA_S9_EEENS6_IJNS7_ILi1EEESI_SI_EEESC_SE_Li256ELb0ELb1ELb1ELb0EEENS1_19SingleTileSchedulerILb0ELb1ELb1ELi128EEEEEEEEEvNT_6ParamsE,"",@"SHT_CUDA_INFO"
	.sectionflags	@""
	.align	4


	//----- nvinfo : EIATTR_CUDA_API_VERSION
	.align		4
        /*0000*/ 	.byte	0x04, 0x37
        /*0002*/ 	.short	(.L_264 - .L_263)
.L_263:
        /*0004*/ 	.word	0x00000082


	//----- nvinfo : EIATTR_KPARAM_INFO
	.align		4
.L_264:
        /*0008*/ 	.byte	0x04, 0x17
        /*000a*/ 	.short	(.L_266 - .L_265)
.L_265:
        /*000c*/ 	.word	0x00000000
        /*0010*/ 	.short	0x0000
        /*0012*/ 	.short	0x0000
        /*0014*/ 	.byte	0x00, 0xf0, 0x61, 0x10


	//----- nvinfo : EIATTR_SPARSE_MMA_MASK
	.align		4
.L_266:
        /*0018*/ 	.byte	0x03, 0x50
        /*001a*/ 	.short	0x0000


	//----- nvinfo : EIATTR_MAXREG_COUNT
	.align		4
        /*001c*/ 	.byte	0x03, 0x1b
        /*001e*/ 	.short	0x00ff


	//----- nvinfo : EIATTR_MERCURY_ISA_VERSION
	.align		4
        /*0020*/ 	.byte	0x03, 0x5f
        /*0022*/ 	.short	0x0101


	//----- nvinfo : EIATTR_VRC_CTA_INIT_COUNT
	.align		4
        /*0024*/ 	.byte	0x02, 0x4a
	.zero		1
	.zero		1


	//----- nvinfo : EIATTR_EXIT_INSTR_OFFSETS
	.align		4
        /*0028*/ 	.byte	0x04, 0x1c
        /*002a*/ 	.short	(.L_268 - .L_267)


	//   ....[0]....
.L_267:
        /*002c*/ 	.word	0x00000010


	//----- nvinfo : EIATTR_MAX_THREADS
	.align		4
.L_268:
        /*0030*/ 	.byte	0x04, 0x05
        /*0032*/ 	.short	(.L_270 - .L_269)
.L_269:
        /*0034*/ 	.word	0x00000100
        /*0038*/ 	.word	0x00000001
        /*003c*/ 	.word	0x00000001


	//----- nvinfo : EIATTR_CBANK_PARAM_SIZE
	.align		4
.L_270:
        /*0040*/ 	.byte	0x03, 0x19
        /*0042*/ 	.short	0x0418


	//----- nvinfo : EIATTR_PARAM_CBANK
	.align		4
        /*0044*/ 	.byte	0x04, 0x0a
        /*0046*/ 	.short	(.L_272 - .L_271)
	.align		4
.L_271:
        /*0048*/ 	.word	index@(.nv.constant0._ZN7cutlass13device_kernelIN5flash19enable_sm80_to_sm89INS1_16FlashAttnFwdSm80INS1_25CollectiveMainloopFwdSm80ILi8ELi1ELb0EN4cute5tupleIJNS5_1CILi128EEENS7_ILi64EEENS7_ILi192EEEEEELi192ENS_10bfloat16_tEfNS_4arch4Sm80ELb0ELb1ELb1ELb0ELb1ELb0ELb1ELb1EEENS1_21CollectiveEpilogueFwdINS6_IJS8_SA_S9_EEENS6_IJNS7_ILi1EEESI_SI_EEESC_SE_Li256ELb0ELb1ELb1ELb0EEENS1_19SingleTileSchedulerILb0ELb1ELb1ELi128EEEEEEEEEvNT_6ParamsE)
        /*004c*/ 	.short	0x0380
        /*004e*/ 	.short	0x0418


	//----- nvinfo : EIATTR_SW_WAR
	.align		4
.L_272:
        /*0050*/ 	.byte	0x04, 0x36
        /*0052*/ 	.short	(.L_274 - .L_273)
.L_273:
        /*0054*/ 	.word	0x00000008
.L_274:


//--------------------- .nv.info._ZN7cutlass13device_kernelIN5flash19enable_sm80_to_sm89INS1_16FlashAttnFwdSm80INS1_25CollectiveMainloopFwdSm80ILi8ELi1ELb0EN4cute5tupleIJNS5_1CILi128EEENS7_ILi64EEENS7_ILi192EEEEEELi192ENS_10bfloat16_tEfNS_4arch4Sm80ELb0ELb1ELb1ELb1ELb1ELb0ELb1ELb1EEENS1_21CollectiveEpilogueFwdINS6_IJS8_SA_S9_EEENS6_IJNS7_ILi1EEESI_SI_EEESC_SE_Li256ELb1ELb1ELb1ELb0EEENS1_36VarlenDynamicPersistentTileSchedulerILi128ELi64ELi256ELi256ELb1ELb1ELb0ELb1ELb0ELb1EEEEEEEEEvNT_6ParamsE --------------------------
	.section	.nv.info._ZN7cutlass13device_kernelIN5flash19enable_sm80_to_sm89INS1_16FlashAttnFwdSm80INS1_25CollectiveMainloopFwdSm80ILi8ELi1ELb0EN4cute5tupleIJNS5_1CILi128EEENS7_ILi64EEENS7_ILi192EEEEEELi192ENS_10bfloat16_tEfNS_4arch4Sm80ELb0ELb1ELb1ELb1ELb1ELb0ELb1ELb1EEENS1_21CollectiveEpilogueFwdINS6_IJS8_SA_S9_EEENS6_IJNS7_ILi1EEESI_SI_EEESC_SE_Li256ELb1ELb1ELb1ELb0EEENS1_36VarlenDynamicPersistentTileSchedulerILi128ELi64ELi256ELi256ELb1ELb1ELb0ELb1ELb0ELb1EEEEEEEEEvNT_6ParamsE,"",@"SHT_CUDA_INFO"
	.sectionflags	@""
	.align	4


	//----- nvinfo : EIATTR_CUDA_API_VERSION
	.align		4
        /*0000*/ 	.byte	0x04, 0x37
        /*0002*/ 	.short	(.L_276 - .L_275)
.L_275:
        /*0004*/ 	.word	0x00000082


	//----- nvinfo : EIATTR_KPARAM_INFO
	.align		4
.L_276:
        /*0008*/ 	.byte	0x04, 0x17
        /*000a*/ 	.short	(.L_278 - .L_277)
.L_277:
        /*000c*/ 	.word	0x00000000
        /*0010*/ 	.short	0x0000
        /*0012*/ 	.short	0x0000
        /*0014*/ 	.byte	0x00, 0xf0, 0xe1, 0x10


	//----- nvinfo : EIATTR_SPARSE_MMA_MASK
	.align		4
.L_278:
        /*0018*/ 	.byte	0x03, 0x50
        /*001a*/ 	.short	0x0000


	//----- nvinfo : EIATTR_MAXREG_COUNT
	.align		4
        /*001c*/ 	.byte	0x03, 0x1b
        /*001e*/ 	.short	0x00ff


	//----- nvinfo : EIATTR_MERCURY_ISA_VERSION
	.align		4
        /*0020*/ 	.byte	0x03, 0x5f
        /*0022*/ 	.short	0x0101


	//----- nvinfo : EIATTR_VRC_CTA_INIT_COUNT
	.align		4
        /*0024*/ 	.byte	0x02, 0x4a
	.zero		1
	.zero		1


	//----- nvinfo : EIATTR_EXIT_INSTR_OFFSETS
	.align		4
        /*0028*/ 	.byte	0x04, 0x1c
        /*002a*/ 	.short	(.L_280 - .L_279)


	//   ....[0]....
.L_279:
        /*002c*/ 	.word	0x00000010


	//----- nvinfo : EIATTR_MAX_THREADS
	.align		4
.L_280:
        /*0030*/ 	.byte	0x04, 0x05
        /*0032*/ 	.short	(.L_282 - .L_281)
.L_281:
        /*0034*/ 	.word	0x00000100
        /*0038*/ 	.word	0x00000001
        /*003c*/ 	.word	0x00000001


	//----- nvinfo : EIATTR_CBANK_PARAM_SIZE
	.align		4
.L_282:
        /*0040*/ 	.byte	0x03, 0x19
        /*0042*/ 	.short	0x0438


	//----- nvinfo : EIATTR_PARAM_CBANK
	.align		4
        /*0044*/ 	.byte	0x04, 0x0a
        /*0046*/ 	.short	(.L_284 - .L_283)
	.align		4
.L_283:
        /*0048*/ 	.word	index@(.nv.constant0._ZN7cutlass13device_kernelIN5flash19enable_sm80_to_sm89INS1_16FlashAttnFwdSm80INS1_25CollectiveMainloopFwdSm80ILi8ELi1ELb0EN4cute5tupleIJNS5_1CILi128EEENS7_ILi64EEENS7_ILi192EEEEEELi192ENS_10bfloat16_tEfNS_4arch4Sm80ELb0ELb1ELb1ELb1ELb1ELb0ELb1ELb1EEENS1_21CollectiveEpilogueFwdINS6_IJS8_SA_S9_EEENS6_IJNS7_ILi1EEESI_SI_EEESC_SE_Li256ELb1ELb1ELb1ELb0EEENS1_36VarlenDynamicPersistentTileSchedulerILi128ELi64ELi256ELi256ELb1ELb1ELb0ELb1ELb0ELb1EEEEEEEEEvNT_6ParamsE)
        /*004c*/ 	.short	0x0380
        /*004e*/ 	.short	0x0438


	//----- nvinfo : EIATTR_SW_WAR
	.align		4
.L_284:
        /*0050*/ 	.byte	0x04, 0x36
        /*0052*/ 	.short	(.L_286 - .L_285)
.L_285:
        /*0054*/ 	.word	0x00000008
.L_286:


//--------------------- .nv.info._ZN7cutlass13device_kernelIN5flash19enable_sm80_to_sm89INS1_16FlashAttnFwdSm80INS1_25CollectiveMainloopFwdSm80ILi8ELi1ELb0EN4cute5tupleIJNS5_1CILi128EEENS7_ILi64EEENS7_ILi192EEEEEELi192ENS_10bfloat16_tEfNS_4arch4Sm80ELb0ELb1ELb1ELb1ELb1ELb1ELb1ELb1EEENS1_21CollectiveEpilogueFwdINS6_IJS8_SA_S9_EEENS6_IJNS7_ILi1EEESI_SI_EEESC_SE_Li256ELb1ELb1ELb1ELb0EEENS1_36VarlenDynamicPersistentTileSchedulerILi128ELi64ELi256ELi256ELb1ELb1ELb0ELb1ELb0ELb1EEEEEEEEEvNT_6ParamsE --------------------------
	.section	.nv.info._ZN7cutlass13device_kernelIN5flash19enable_sm80_to_sm89INS1_16FlashAttnFwdSm80INS1_25CollectiveMainloopFwdSm80ILi8ELi1ELb0EN4cute5tupleIJNS5_1CILi128EEENS7_ILi64EEENS7_ILi192EEEEEELi192ENS_10bfloat16_tEfNS_4arch4Sm80ELb0ELb1ELb1ELb1ELb1ELb1ELb1ELb1EEENS1_21CollectiveEpilogueFwdINS6_IJS8_SA_S9_EEENS6_IJNS7_ILi1EEESI_SI_EEESC_SE_Li256ELb1ELb1ELb1ELb0EEENS1_36VarlenDynamicPersistentTileSchedulerILi128ELi64ELi256ELi256ELb1ELb1ELb0ELb1ELb0ELb1EEEEEEEEEvNT_6ParamsE,"",@"SHT_CUDA_INFO"
	.sectionflags	@""
	.align	4


	//----- nvinfo : EIATTR_CUDA_API_VERSION
	.align		4
        /*0000*/ 	.byte	0x04, 0x37
        /*0002*/ 	.short	(.L_288 - .L_287)
.L_287:
        /*0004*/ 	.word	0x00000082


	//----- nvinfo : EIATTR_KPARAM_INFO
	.align		4
.L_288:
        /*0008*/ 	.byte	0x04, 0x17
        /*000a*/ 	.short	(.L_290 - .L_289)
.L_289:
        /*000c*/ 	.word	0x00000000
        /*0010*/ 	.short	0x0000
        /*0012*/ 	.short	0x0000
        /*0014*/ 	.byte	0x00, 0xf0, 0xe1, 0x10


	//----- nvinfo : EIATTR_SPARSE_MMA_MASK
	.align		4
.L_290:
        /*0018*/ 	.byte	0x03, 0x50
        /*001a*/ 	.short	0x0000


	//----- nvinfo : EIATTR_MAXREG_COUNT
	.align		4
        /*001c*/ 	.byte	0x03, 0x1b
        /*001e*/ 	.short	0x00ff


	//----- nvinfo : EIATTR_MERCURY_ISA_VERSION
	.align		4
        /*0020*/ 	.byte	0x03, 0x5f
        /*0022*/ 	.short	0x0101


	//----- nvinfo : EIATTR_VRC_CTA_INIT_COUNT
	.align		4
        /*0024*/ 	.byte	0x02, 0x4a
	.zero		1
	.zero		1


	//----- nvinfo : EIATTR_EXIT_INSTR_OFFSETS
	.align		4
        /*0028*/ 	.byte	0x04, 0x1c
        /*002a*/ 	.short	(.L_292 - .L_291)


	//   ....[0]....
.L_291:
        /*002c*/ 	.word	0x00000010


	//----- nvinfo : EIATTR_MAX_THREADS
	.align		4
.L_292:
        /*0030*/ 	.byte	0x04, 0x05
        /*0032*/ 	.short	(.L_294 - .L_293)
.L_293:
        /*0034*/ 	.word	0x00000100
        /*0038*/ 	.word	0x00000001
        /*003c*/ 	.word	0x00000001


	//----- nvinfo : EIATTR_CBANK_PARAM_SIZE
	.align		4
.L_294:
        /*0040*/ 	.byte	0x03, 0x19
        /*0042*/ 	.short	0x0438


	//----- nvinfo : EIATTR_PARAM_CBANK
	.align		4
        /*0044*/ 	.byte	0x04, 0x0a
        /*0046*/ 	.short	(.L_296 - .L_295)
	.align		4
.L_295:
        /*0048*/ 	.word	index@(.nv.constant0._ZN7cutlass13device_kernelIN5flash19enable_sm80_to_sm89INS1_16FlashAttnFwdSm80INS1_25CollectiveMainloopFwdSm80ILi8ELi1ELb0EN4cute5tupleIJNS5_1CILi128EEENS7_ILi64EEENS7_ILi192EEEEEELi192ENS_10bfloat16_tEfNS_4arch4Sm80ELb0ELb1ELb1ELb1ELb1ELb1ELb1ELb1EEENS1_21CollectiveEpilogueFwdINS6_IJS8_SA_S9_EEENS6_IJNS7_ILi1EEESI_SI_EEESC_SE_Li256ELb1ELb1ELb1ELb0EEENS1_36VarlenDynamicPersistentTileSchedulerILi128ELi64ELi256ELi256ELb1ELb1ELb0ELb1ELb0ELb1EEEEEEEEEvNT_6ParamsE)
        /*004c*/ 	.short	0x0380
        /*004e*/ 	.short	0x0438


	//----- nvinfo : EIATTR_SW_WAR
	.align		4
.L_296:
        /*0050*/ 	.byte	0x04, 0x36
        /*0052*/ 	.short	(.L_298 - .L_297)
.L_297:
        /*0054*/ 	.word	0x00000008
.L_298:


//--------------------- .nv.info._ZN7cutlass13device_kernelIN5flash19enable_sm80_to_sm89INS1_16FlashAttnFwdSm80INS1_25CollectiveMainloopFwdSm80ILi8ELi1ELb0EN4cute5tupleIJNS5_1CILi128EEENS7_ILi64EEENS7_ILi192EEEEEELi192ENS_10bfloat16_tEfNS_4arch4Sm80ELb1ELb0ELb1ELb0ELb1ELb0ELb1ELb1EEENS1_21CollectiveEpilogueFwdINS6_IJS8_SA_S9_EEENS6_IJNS7_ILi1EEESI_SI_EEESC_SE_Li256ELb0ELb1ELb1ELb0EEENS1_30DynamicPersistentTileSchedulerILi256ELi256ELb1ELb1ELb0EEEEEEEEEvNT_6ParamsE --------------------------
	.section	.nv.info._ZN7cutlass13device_kernelIN5flash19enable_sm80_to_sm89INS1_16FlashAttnFwdSm80INS1_25CollectiveMainloopFwdSm80ILi8ELi1ELb0EN4cute5tupleIJNS5_1CILi128EEENS7_ILi64EEENS7_ILi192EEEEEELi192ENS_10bfloat16_tEfNS_4arch4Sm80ELb1ELb0ELb1ELb0ELb1ELb0ELb1ELb1EEENS1_21CollectiveEpilogueFwdINS6_IJS8_SA_S9_EEENS6_IJNS7_ILi1EEESI_SI_EEESC_SE_Li256ELb0ELb1ELb1ELb0EEENS1_30DynamicPersistentTileSchedulerILi256ELi256ELb1ELb1ELb0EEEEEEEEEvNT_6ParamsE,"",@"SHT_CUDA_INFO"
	.sectionflags	@""
	.align	4


	//----- nvinfo : EIATTR_CUDA_API_VERSION
	.align		4
        /*0000*/ 	.byte	0x04, 0x37
        /*0002*/ 	.short	(.L_300 - .L_299)
.L_299:
        /*0004*/ 	.word	0x00000082


	//----- nvinfo : EIATTR_KPARAM_INFO
	.align		4
.L_300:
        /*0008*/ 	.byte	0x04, 0x17
        /*000a*/ 	.short	(.L_302 - .L_301)
.L_301:
        /*000c*/ 	.word	0x00000000
        /*0010*/ 	.short	0x0000
        /*0012*/ 	.short	0x0000
        /*0014*/ 	.byte	0x00, 0xf0, 0xa1, 0x10


	//----- nvinfo : EIATTR_SPARSE_MMA_MASK
	.align		4
.L_302:
        /*0018*/ 	.byte	0x03, 0x50
        /*001a*/ 	.short	0x0000


	//----- nvinfo : EIATTR_MAXREG_COUNT
	.align		4
        /*001c*/ 	.byte	0x03, 0x1b
        /*001e*/ 	.short	0x00ff


	//----- nvinfo : EIATTR_MERCURY_ISA_VERSION
	.align		4
        /*0020*/ 	.byte	0x03, 0x5f
        /*0022*/ 	.short	0x0101


	//----- nvinfo : EIATTR_VRC_CTA_INIT_COUNT
	.align		4
        /*0024*/ 	.byte	0x02, 0x4a
	.zero		1
	.zero		1


	//----- nvinfo : EIATTR_EXIT_INSTR_OFFSETS
	.align		4
        /*0028*/ 	.byte	0x04, 0x1c
        /*002a*/ 	.short	(.L_304 - .L_303)


	//   ....[0]....
.L_303:
        /*002c*/ 	.word	0x00000010


	//----- nvinfo : EIATTR_MAX_THREADS
	.align		4
.L_304:
        /*0030*/ 	.byte	0x04, 0x05
        /*0032*/ 	.short	(.L_306 - .L_305)
.L_305:
        /*0034*/ 	.word	0x00000100
        /*0038*/ 	.word	0x00000001
        /*003c*/ 	.word	0x00000001


	//----- nvinfo : EIATTR_CBANK_PARAM_SIZE
	.align		4
.L_306:
        /*0040*/ 	.byte	0x03, 0x19
        /*0042*/ 	.short	0x0428


	//----- nvinfo : EIATTR_PARAM_CBANK
	.align		4
        /*0044*/ 	.byte	0x04, 0x0a
        /*0046*/ 	.short	(.L_308 - .L_307)
	.align		4
.L_307:
        /*0048*/ 	.word	index@(.nv.constant0._ZN7cutlass13device_kernelIN5flash19enable_sm80_to_sm89INS1_16FlashAttnFwdSm80INS1_25CollectiveMainloopFwdSm80ILi8ELi1ELb0EN4cute5tupleIJNS5_1CILi128EEENS7_ILi64EEENS7_ILi192EEEEEELi192ENS_10bfloat16_tEfNS_4arch4Sm80ELb1ELb0ELb1ELb0ELb1ELb0ELb1ELb1EEENS1_21CollectiveEpilogueFwdINS6_IJS8_SA_S9_EEENS6_IJNS7_ILi1EEESI_SI_EEESC_SE_Li256ELb0ELb1ELb1ELb0EEENS1_30DynamicPersistentTileSchedulerILi256ELi256ELb1ELb1ELb0EEEEEEEEEvNT_6ParamsE)
        /*004c*/ 	.short	0x0380
        /*004e*/ 	.short	0x0428


	//----- nvinfo : EIATTR_SW_WAR
	.align		4
.L_308:
        /*0050*/ 	.byte	0x04, 0x36
        /*0052*/ 	.short	(.L_310 - .L_309)
.L_309:
        /*0054*/ 	.word	0x00000008
.L_310:


//--------------------- .nv.info._ZN7cutlass13device_kernelIN5flash19enable_sm80_to_sm89INS1_16FlashAttnFwdSm80INS1_25CollectiveMainloopFwdSm80ILi8ELi1ELb0EN4cute5tupleIJNS5_1CILi128EEENS7_ILi64EEENS7_ILi192EEEEEELi192ENS_10bfloat16_tEfNS_4arch4Sm80ELb1ELb0ELb1ELb1ELb1ELb0ELb1ELb1EEENS1_21CollectiveEpilogueFwdINS6_IJS8_SA_S9_EEENS6_IJNS7_ILi1EEESI_SI_EEESC_SE_Li256ELb1ELb1ELb1ELb0EEENS1_36VarlenDynamicPersistentTileSchedulerILi128ELi64ELi256ELi256ELb1ELb1ELb0ELb1ELb1ELb1EEEEEEEEEvNT_6ParamsE --------------------------
	.section	.nv.info._ZN7cutlass13device_kernelIN5flash19enable_sm80_to_sm89INS1_16FlashAttnFwdSm80INS1_25CollectiveMainloopFwdSm80ILi8ELi1ELb0EN4cute5tupleIJNS5_1CILi128EEENS7_ILi64EEENS7_ILi192EEEEEELi192ENS_10bfloat16_tEfNS_4arch4Sm80ELb1ELb0ELb1ELb1ELb1ELb0ELb1ELb1EEENS1_21CollectiveEpilogueFwdINS6_IJS8_SA_S9_EEENS6_IJNS7_ILi1EEESI_SI_EEESC_SE_Li256ELb1ELb1ELb1ELb0EEENS1_36VarlenDynamicPersistentTileSchedulerILi128ELi64ELi256ELi256ELb1ELb1ELb0ELb1ELb1ELb1EEEEEEEEEvNT_6ParamsE,"",@"SHT_CUDA_INFO"
	.sectionflags	@""
	.align	4


	//----- nvinfo : EIATTR_CUDA_API_VERSION
	.align		4
        /*0000*/ 	.byte	0x04, 0x37
        /*0002*/ 	.short	(.L_312 - .L_311)
.L_311:
        /*0004*/ 	.word	0x00000082


	//----- nvinfo : EIATTR_KPARAM_INFO
	.align		4
.L_312:
        /*0008*/ 	.byte	0x04, 0x17
        /*000a*/ 	.short	(.L_314 - .L_313)
.L_313:
        /*000c*/ 	.word	0x00000000
        /*0010*/ 	.short	0x0000
        /*0012*/ 	.short	0x0000
        /*0014*/ 	.byte	0x00, 0xf0, 0xe1, 0x10


	//----- nvinfo : EIATTR_SPARSE_MMA_MASK
	.align		4
.L_314:
        /*0018*/ 	.byte	0x03, 0x50
        /*001a*/ 	.short	0x0000


	//----- nvinfo : EIATTR_MAXREG_COUNT
	.align		4
        /*001c*/ 	.byte	0x03, 0x1b
        /*001e*/ 	.short	0x00ff


	//----- nvinfo : EIATTR_MERCURY_ISA_VERSION
	.align		4
        /*0020*/ 	.byte	0x03, 0x5f
        /*0022*/ 	.short	0x0101


	//----- nvinfo : EIATTR_VRC_CTA_INIT_COUNT
	.align		4
        /*0024*/ 	.byte	0x02, 0x4a
	.zero		1
	.zero		1


	//----- nvinfo : EIATTR_EXIT_INSTR_OFFSETS
	.align		4
        /*0028*/ 	.byte	0x04, 0x1c
        /*002a*/ 	.short	(.L_316 - .L_315)


	//   ....[0]....
.L_315:
        /*002c*/ 	.word	0x00000010


	//----- nvinfo : EIATTR_MAX_THREADS
	.align		4
.L_316:
        /*0030*/ 	.byte	0x04, 0x05
        /*0032*/ 	.short	(.L_318 - .L_317)
.L_317:
        /*0034*/ 	.word	0x00000100
        /*0038*/ 	.word	0x00000001
        /*003c*/ 	.word	0x00000001


	//----- nvinfo : EIATTR_CBANK_PARAM_SIZE
	.align		4
.L_318:
        /*0040*/ 	.byte	0x03, 0x19
        /*0042*/ 	.short	0x0438


	//----- nvinfo : EIATTR_PARAM_CBANK
	.align		4
        /*0044*/ 	.byte	0x04, 0x0a
        /*0046*/ 	.short	(.L_320 - .L_319)
	.align		4
.L_319:
        /*0048*/ 	.word	index@(.nv.constant0._ZN7cutlass13device_kernelIN5flash19enable_sm80_to_sm89INS1_16FlashAttnFwdSm80INS1_25CollectiveMainloopFwdSm80ILi8ELi1ELb0EN4cute5tupleIJNS5_1CILi128EEENS7_ILi64EEENS7_ILi192EEEEEELi192ENS_10bfloat16_tEfNS_4arch4Sm80ELb1ELb0ELb1ELb1ELb1ELb0ELb1ELb1EEENS1_21CollectiveEpilogueFwdINS6_IJS8_SA_S9_EEENS6_IJNS7_ILi1EEESI_SI_EEESC_SE_Li256ELb1ELb1ELb1ELb0EEENS1_36VarlenDynamicPersistentTileSchedulerILi128ELi64ELi256ELi256ELb1ELb1ELb0ELb1ELb1ELb1EEEEEEEEEvNT_6ParamsE)
        /*004c*/ 	.short	0x0380
        /*004e*/ 	.short	0x0438


	//----- nvinfo : EIATTR_SW_WAR
	.align		4
.L_320:
        /*0050*/ 	.byte	0x04, 0x36
        /*0052*/ 	.short	(.L_322 - .L_321)
.L_321:
        /*0054*/ 	.word	0x00000008
.L_322:


//--------------------- .nv.info._ZN7cutlass13device_kernelIN5flash19enable_sm80_to_sm89INS1_16FlashAttnFwdSm80INS1_25CollectiveMainloopFwdSm80ILi8ELi1ELb0EN4cute5tupleIJNS5_1CILi128EEENS7_ILi64EEENS7_ILi192EEEEEELi192ENS_10bfloat16_tEfNS_4arch4Sm80ELb1ELb0ELb1ELb1ELb1ELb1ELb1ELb1EEENS1_21CollectiveEpilogueFwdINS6_IJS8_SA_S9_EEENS6_IJNS7_ILi1EEESI_SI_EEESC_SE_Li256ELb1ELb1ELb1ELb0EEENS1_36VarlenDynamicPersistentTileSchedulerILi128ELi64ELi256ELi256ELb1ELb1ELb0ELb1ELb1ELb1EEEEEEEEEvNT_6ParamsE --------------------------
	.section	.nv.info._ZN7cutlass13device_kernelIN5flash19enable_sm80_to_sm89INS1_16FlashAttnFwdSm80INS1_25CollectiveMainloopFwdSm80ILi8ELi1ELb0EN4cute5tupleIJNS5_1CILi128EEENS7_ILi64EEENS7_ILi192EEEEEELi192ENS_10bfloat16_tEfNS_4arch4Sm80ELb1ELb0ELb1ELb1ELb1ELb1ELb1ELb1EEENS1_21CollectiveEpilogueFwdINS6_IJS8_SA_S9_EEENS6_IJNS7_ILi1EEESI_SI_EEESC_SE_Li256ELb1ELb1ELb1ELb0EEENS1_36VarlenDynamicPersistentTileSchedulerILi128ELi64ELi256ELi256ELb1ELb1ELb0ELb1ELb1ELb1EEEEEEEEEvNT_6ParamsE,"",@"SHT_CUDA_INFO"
	.sectionflags	@""
	.align	4


	//----- nvinfo : EIATTR_CUDA_API_VERSION
	.align		4
        /*0000*/ 	.byte	0x04, 0x37
        /*0002*/ 	.short	(.L_324 - .L_323)
.L_323:
        /*0004*/ 	.word	0x00000082


	//----- nvinfo : EIATTR_KPARAM_INFO
	.align		4
.L_324:
        /*0008*/ 	.byte	0x04, 0x17
        /*000a*/ 	.short	(.L_326 - .L_325)
.L_325:
        /*000c*/ 	.word	0x00000000
        /*0010*/ 	.short	0x0000
        /*0012*/ 	.short	0x0000
        /*0014*/ 	.byte	0x00, 0xf0, 0xe1, 0x10


	//----- nvinfo : EIATTR_SPARSE_MMA_MASK
	.align		4
.L_326:
        /*0018*/ 	.byte	0x03, 0x50
        /*001a*/ 	.short	0x0000


	//----- nvinfo : EIATTR_MAXREG_COUNT
	.align		4
        /*001c*/ 	.byte	0x03, 0x1b
        /*001e*/ 	.short	0x00ff


	//----- nvinfo : EIATTR_MERCURY_ISA_VERSION
	.align		4
        /*0020*/ 	.byte	0x03, 0x5f
        /*0022*/ 	.short	0x0101


	//----- nvinfo : EIATTR_VRC_CTA_INIT_COUNT
	.align		4
        /*0024*/ 	.byte	0x02, 0x4a
	.zero		1
	.zero		1


	//----- nvinfo : EIATTR_EXIT_INSTR_OFFSETS
	.align		4
        /*0028*/ 	.byte	0x04, 0x1c
        /*002a*/ 	.short	(.L_328 - .L_327)


	//   ....[0]....
.L_327:
        /*002c*/ 	.word	0x00000010


	//----- nvinfo : EIATTR_MAX_THREADS
	.align		4
.L_328:
        /*0030*/ 	.byte	0x04, 0x05
        /*0032*/ 	.short	(.L_330 - .L_329)
.L_329:
        /*0034*/ 	.word	0x00000100
        /*0038*/ 	.word	0x00000001
        /*003c*/ 	.word	0x00000001


	//----- nvinfo : EIATTR_CBANK_PARAM_SIZE
	.align		4
.L_330:
        /*0040*/ 	.byte	0x03, 0x19
        /*0042*/ 	.short	0x0438


	//----- nvinfo : EIATTR_PARAM_CBANK
	.align		4
        /*0044*/ 	.byte	0x04, 0x0a
        /*0046*/ 	.short	(.L_332 - .L_331)
	.align		4
.L_331:
        /*0048*/ 	.word	index@(.nv.constant0._ZN7cutlass13device_kernelIN5flash19enable_sm80_to_sm89INS1_16FlashAttnFwdSm80INS1_25CollectiveMainloopFwdSm80ILi8ELi1ELb0EN4cute5tupleIJNS5_1CILi128EEENS7_ILi64EEENS7_ILi192EEEEEELi192ENS_10bfloat16_tEfNS_4arch4Sm80ELb1ELb0ELb1ELb1ELb1ELb1ELb1ELb1EEENS1_21CollectiveEpilogueFwdINS6_IJS8_SA_S9_EEENS6_IJNS7_ILi1EEESI_SI_EEESC_SE_Li256ELb1ELb1ELb1ELb0EEENS1_36VarlenDynamicPersistentTileSchedulerILi128ELi64ELi256ELi256ELb1ELb1ELb0ELb1ELb1ELb1EEEEEEEEEvNT_6ParamsE)
        /*004c*/ 	.short	0x0380
        /*004e*/ 	.short	0x0438


	//----- nvinfo : EIATTR_SW_WAR
	.align		4
.L_332:
        /*0050*/ 	.byte	0x04, 0x36
        /*0052*/ 	.short	(.L_334 - .L_333)
.L_333:
        /*0054*/ 	.word	0x00000008
.L_334:


//--------------------- .nv.info._ZN7cutlass13device_kernelIN5flash19enable_sm80_to_sm89INS1_16FlashAttnFwdSm80INS1_25CollectiveMainloopFwdSm80ILi8ELi2ELb0EN4cute5tupleIJNS5_1CILi128EEENS7_ILi64EEENS7_ILi192EEEEEELi192ENS_10bfloat16_tEfNS_4arch4Sm80ELb0ELb0ELb1ELb0ELb1ELb0ELb1ELb1EEENS1_21CollectiveEpilogueFwdINS6_IJS8_SA_S9_EEENS6_IJNS7_ILi1EEESI_SI_EEESC_SE_Li256ELb0ELb1ELb1ELb0EEENS1_19SingleTileSchedulerILb0ELb1ELb1ELi128EEEEEEEEEvNT_6ParamsE --------------------------
	.section	.nv.info._ZN7cutlass13device_kernelIN5flash19enable_sm80_to_sm89INS1_16FlashAttnFwdSm80INS1_25CollectiveMainloopFwdSm80ILi8ELi2ELb0EN4cute5tupleIJNS5_1CILi128EEENS7_ILi64EEENS7_ILi192EEEEEELi192ENS_10bfloat16_tEfNS_4arch4Sm80ELb0ELb0ELb1ELb0ELb1ELb0ELb1ELb1EEENS1_21CollectiveEpilogueFwdINS6_IJS8_SA_S9_EEENS6_IJNS7_ILi1EEESI_SI_EEESC_SE_Li256ELb0ELb1ELb1ELb0EEENS1_19SingleTileSchedulerILb0ELb1ELb1ELi128EEEEEEEEEvNT_6ParamsE,"",@"SHT_CUDA_INFO"
	.sectionflags	@""
	.align	4


	//----- nvinfo : EIATTR_CUDA_API_VERSION
	.align		4
        /*0000*/ 	.byte	0x04, 0x37
        /*0002*/ 	.short	(.L_336 - .L_335)
.L_335:
        /*0004*/ 	.word	0x00000082


	//----- nvinfo : EIATTR_KPARAM_INFO
	.align		4
.L_336:
        /*0008*/ 	.byte	0x04, 0x17
        /*000a*/ 	.short	(.L_338 - .L_337)
.L_337:
        /*000c*/ 	.word	0x00000000
        /*0010*/ 	.short	0x0000
        /*0012*/ 	.short	0x0000
        /*0014*/ 	.byte	0x00, 0xf0, 0x61, 0x10


	//----- nvinfo : EIATTR_SPARSE_MMA_MASK
	.align		4
.L_338:
        /*0018*/ 	.byte	0x03, 0x50
        /*001a*/ 	.short	0x0000


	//----- nvinfo : EIATTR_MAXREG_COUNT
	.align		4
        /*001c*/ 	.byte	0x03, 0x1b
        /*001e*/ 	.short	0x00ff


	//----- nvinfo : EIATTR_MERCURY_ISA_VERSION
	.align		4
        /*0020*/ 	.byte	0x03, 0x5f
        /*0022*/ 	.short	0x0101


	//----- nvinfo : EIATTR_VRC_CTA_INIT_COUNT
	.align		4
        /*0024*/ 	.byte	0x02, 0x4a
	.zero		1
	.zero		1


	//----- nvinfo : EIATTR_EXIT_INSTR_OFFSETS
	.align		4
        /*0028*/ 	.byte	0x04, 0x1c
        /*002a*/ 	.short	(.L_340 - .L_339)


	//   ....[0]....
.L_339:
        /*002c*/ 	.word	0x00000010


	//----- nvinfo : EIATTR_MAX_THREADS
	.align		4
.L_340:
        /*0030*/ 	.byte	0x04, 0x05
        /*0032*/ 	.short	(.L_342 - .L_341)
.L_341:
        /*0034*/ 	.word	0x00000100
        /*0038*/ 	.word	0x00000001
        /*003c*/ 	.word	0x00000001


	//----- nvinfo : EIATTR_CBANK_PARAM_SIZE
	.align		4
.L_342:
        /*0040*/ 	.byte	0x03, 0x19
        /*0042*/ 	.short	0x0418


	//----- nvinfo : EIATTR_PARAM_CBANK
	.align		4
        /*0044*/ 	.byte	0x04, 0x0a
        /*0046*/ 	.short	(.L_344 - .L_343)
	.align		4
.L_343:
        /*0048*/ 	.word	index@(.nv.constant0._ZN7cutlass13device_kernelIN5flash19enable_sm80_to_sm89INS1_16FlashAttnFwdSm80INS1_25CollectiveMainloopFwdSm80ILi8ELi2ELb0EN4cute5tupleIJNS5_1CILi128EEENS7_ILi64EEENS7_ILi192EEEEEELi192ENS_10bfloat16_tEfNS_4arch4Sm80ELb0ELb0ELb1ELb0ELb1ELb0ELb1ELb1EEENS1_21CollectiveEpilogueFwdINS6_IJS8_SA_S9_EEENS6_IJNS7_ILi1EEESI_SI_EEESC_SE_Li256ELb0ELb1ELb1ELb0EEENS1_19SingleTileSchedulerILb0ELb1ELb1ELi128EEEEEEEEEvNT_6ParamsE)
        /*004c*/ 	.short	0x0380
        /*004e*/ 	.short	0x0418


	//----- nvinfo : EIATTR_SW_WAR
	.align		4
.L_344:
        /*0050*/ 	.byte	0x04, 0x36
        /*0052*/ 	.short	(.L_346 - .L_345)
.L_345:
        /*0054*/ 	.word	0x00000008
.L_346:


//--------------------- .nv.info._ZN7cutlass13device_kernelIN5flash19enable_sm80_to_sm89INS1_16FlashAttnFwdSm80INS1_25CollectiveMainloopFwdSm80ILi8ELi2ELb0EN4cute5tupleIJNS5_1CILi128EEENS7_ILi64EEENS7_ILi192EEEEEELi192ENS_10bfloat16_tEfNS_4arch4Sm80ELb0ELb0ELb1ELb1ELb1ELb0ELb1ELb1EEENS1_21CollectiveEpilogueFwdINS6_IJS8_SA_S9_EEENS6_IJNS7_ILi1EEESI_SI_EEESC_SE_Li256ELb1ELb1ELb1ELb0EEENS1_36VarlenDynamicPersistentTileSchedulerILi128ELi64ELi256ELi256ELb1ELb1ELb0ELb0ELb1ELb1EEEEEEEEEvNT_6ParamsE --------------------------
	.section	.nv.info._ZN7cutlass13device_kernelIN5flash19enable_sm80_to_sm89INS1_16FlashAttnFwdSm80INS1_25CollectiveMainloopFwdSm80ILi8ELi2ELb0EN4cute5tupleIJNS5_1CILi128EEENS7_ILi64EEENS7_ILi192EEEEEELi192ENS_10bfloat16_tEfNS_4arch4Sm80ELb0ELb0ELb1ELb1ELb1ELb0ELb1ELb1EEENS1_21CollectiveEpilogueFwdINS6_IJS8_SA_S9_EEENS6_IJNS7_ILi1EEESI_SI_EEESC_SE_Li256ELb1ELb1ELb1ELb0EEENS1_36VarlenDynamicPersistentTileSchedulerILi128ELi64ELi256ELi256ELb1ELb1ELb0ELb0ELb1ELb1EEEEEEEEEvNT_6ParamsE,"",@"SHT_CUDA_INFO"
	.sectionflags	@""
	.align	4


	//----- nvinfo : EIATTR_CUDA_API_VERSION
	.align		4
        /*0000*/ 	.byte	0x04, 0x37
        /*0002*/ 	.short	(.L_348 - .L_347)
.L_347:
        /*0004*/ 	.word	0x00000082


	//----- nvinfo : EIATTR_KPARAM_INFO
	.align		4
.L_348:
        /*0008*/ 	.byte	0x04, 0x17
        /*000a*/ 	.short	(.L_350 - .L_349)
.L_349:
        /*000c*/ 	.word	0x00000000
        /*0010*/ 	.short	0x0000
        /*0012*/ 	.short	0x0000
        /*0014*/ 	.byte	0x00, 0xf0, 0xe1, 0x10


	//----- nvinfo : EIATTR_SPARSE_MMA_MASK
	.align		4
.L_350:
        /*0018*/ 	.byte	0x03, 0x50
        /*001a*/ 	.short	0x0000


	//----- nvinfo : EIATTR_MAXREG_COUNT
	.align		4
        /*001c*/ 	.byte	0x03, 0x1b
        /*001e*/ 	.short	0x00ff


	//----- nvinfo : EIATTR_MERCURY_ISA_VERSION
	.align		4
        /*0020*/ 	.byte	0x03, 0x5f
        /*0022*/ 	.short	0x0101


	//----- nvinfo : EIATTR_VRC_CTA_INIT_COUNT
	.align		4
        /*0024*/ 	.byte	0x02, 0x4a
	.zero		1
	.zero		1


	//----- nvinfo : EIATTR_EXIT_INSTR_OFFSETS
	.align		4
        /*0028*/ 	.byte	0x04, 0x1c
        /*002a*/ 	.short	(.L_352 - .L_351)


	//   ....[0]....
.L_351:
        /*002c*/ 	.word	0x00000010


	//----- nvinfo : EIATTR_MAX_THREADS
	.align		4
.L_352:
        /*0030*/ 	.byte	0x04, 0x05
        /*0032*/ 	.short	(.L_354 - .L_353)
.L_353:
        /*0034*/ 	.word	0x00000100
        /*0038*/ 	.word	0x00000001
        /*003c*/ 	.word	0x00000001


	//----- nvinfo : EIATTR_CBANK_PARAM_SIZE
	.align		4
.L_354:
        /*0040*/ 	.byte	0x03, 0x19
        /*0042*/ 	.short	0x0438


	//----- nvinfo : EIATTR_PARAM_CBANK
	.align		4
        /*0044*/ 	.byte	0x04, 0x0a
        /*0046*/ 	.short	(.L_356 - .L_355)
	.align		4
.L_355:
        /*0048*/ 	.word	index@(.nv.constant0._ZN7cutlass13device_kernelIN5flash19enable_sm80_to_sm89INS1_16FlashAttnFwdSm80INS1_25CollectiveMainloopFwdSm80ILi8ELi2ELb0EN4cute5tupleIJNS5_1CILi128EEENS7_ILi64EEENS7_ILi192EEEEEELi192ENS_10bfloat16_tEfNS_4arch4Sm80ELb0ELb0ELb1ELb1ELb1ELb0ELb1ELb1EEENS1_21CollectiveEpilogueFwdINS6_IJS8_SA_S9_EEENS6_IJNS7_ILi1EEESI_SI_EEESC_SE_Li256ELb1ELb1ELb1ELb0EEENS1_36VarlenDynamicPersistentTileSchedulerILi128ELi64ELi256ELi256ELb1ELb1ELb0ELb0ELb1ELb1EEEEEEEEEvNT_6ParamsE)
        /*004c*/ 	.short	0x0380
        /*004e*/ 	.short	0x0438


	//----- nvinfo : EIATTR_SW_WAR
	.align		4
.L_356:
        /*0050*/ 	.byte	0x04, 0x36
        /*0052*/ 	.short	(.L_358 - .L_357)
.L_357:
        /*0054*/ 	.word	0x00000008
.L_358:


//--------------------- .nv.info._ZN7cutlass13device_kernelIN5flash19enable_sm80_to_sm89INS1_16FlashAttnFwdSm80INS1_25CollectiveMainloopFwdSm80ILi8ELi2ELb0EN4cute5tupleIJNS5_1CILi128EEENS7_ILi64EEENS7_ILi192EEEEEELi192ENS_10bfloat16_tEfNS_4arch4Sm80ELb0ELb0ELb1ELb1ELb1ELb1ELb1ELb1EEENS1_21CollectiveEpilogueFwdINS6_IJS8_SA_S9_EEENS6_IJNS7_ILi1EEESI_SI_EEESC_SE_Li256ELb1ELb1ELb1ELb0EEENS1_36VarlenDynamicPersistentTileSchedulerILi128ELi64ELi256ELi256ELb1ELb1ELb0ELb0ELb1ELb1EEEEEEEEEvNT_6ParamsE --------------------------
	.section	.nv.info._ZN7cutlass13device_kernelIN5flash19enable_sm80_to_sm89INS1_16FlashAttnFwdSm80INS1_25CollectiveMainloopFwdSm80ILi8ELi2ELb0EN4cute5tupleIJNS5_1CILi128EEENS7_ILi64EEENS7_ILi192EEEEEELi192ENS_10bfloat16_tEfNS_4arch4Sm80ELb0ELb0ELb1ELb1ELb1ELb1ELb1ELb1EEENS1_21CollectiveEpilogueFwdINS6_IJS8_SA_S9_EEENS6_IJNS7_ILi1EEESI_SI_EEESC_SE_Li256ELb1ELb1ELb1ELb0EEENS1_36VarlenDynamicPersistentTileSchedulerILi128ELi64ELi256ELi256ELb1ELb1ELb0ELb0ELb1ELb1EEEEEEEEEvNT_6ParamsE,"",@"SHT_CUDA_INFO"
	.sectionflags	@""
	.align	4


	//----- nvinfo : EIATTR_CUDA_API_VERSION
	.align		4
        /*0000*/ 	.byte	0x04, 0x37
        /*0002*/ 	.short	(.L_360 - .L_359)
.L_359:
        /*0004*/ 	.word	0x00000082


	//----- nvinfo : EIATTR_KPARAM_INFO
	.align		4
.L_360:
        /*0008*/ 	.byte	0x04, 0x17
        /*000a*/ 	.short	(.L_362 - .L_361)
.L_361:
        /*000c*/ 	.word	0x00000000
        /*0010*/ 	.short	0x0000
        /*0012*/ 	.short	0x0000
        /*0014*/ 	.byte	0x00, 0xf0, 0xe1, 0x10


	//----- nvinfo : EIATTR_SPARSE_MMA_MASK
	.align		4
.L_362:
        /*0018*/ 	.byte	0x03, 0x50
        /*001a*/ 	.short	0x0000


	//----- nvinfo : EIATTR_MAXREG_COUNT
	.align		4
        /*001c*/ 	.byte	0x03, 0x1b
        /*001e*/ 	.short	0x00ff


	//----- nvinfo : EIATTR_MERCURY_ISA_VERSION
	.align		4
        /*0020*/ 	.byte	0x03, 0x5f
        /*0022*/ 	.short	0x0101


	//----- nvinfo : EIATTR_VRC_CTA_INIT_COUNT
	.align		4
        /*0024*/ 	.byte	0x02, 0x4a
	.zero		1
	.zero		1


	//----- nvinfo : EIATTR_EXIT_INSTR_OFFSETS
	.align		4
        /*0028*/ 	.byte	0x04, 0x1c
        /*002a*/ 	.short	(.L_364 - .L_363)


	//   ....[0]....
.L_363:
        /*002c*/ 	.word	0x00000010


	//----- nvinfo : EIATTR_MAX_THREADS
	.align		4
.L_364:
        /*0030*/ 	.byte	0x04, 0x05
        /*0032*/ 	.short	(.L_366 - .L_365)
.L_365:
        /*0034*/ 	.word	0x00000100
        /*0038*/ 	.word	0x00000001
        /*003c*/ 	.word	0x00000001


	//----- nvinfo : EIATTR_CBANK_PARAM_SIZE
	.align		4
.L_366:
        /*0040*/ 	.byte	0x03, 0x19
        /*0042*/ 	.short	0x0438


	//----- nvinfo : EIATTR_PARAM_CBANK
	.align		4
        /*0044*/ 	.byte	0x04, 0x0a
        /*0046*/ 	.short	(.L_368 - .L_367)
	.align		4
.L_367:
        /*0048*/ 	.word	index@(.nv.constant0._ZN7cutlass13device_kernelIN5flash19enable_sm80_to_sm89INS1_16FlashAttnFwdSm80INS1_25CollectiveMainloopFwdSm80ILi8ELi2ELb0EN4cute5tupleIJNS5_1CILi128EEENS7_ILi64EEENS7_ILi192EEEEEELi192ENS_10bfloat16_tEfNS_4arch4Sm80ELb0ELb0ELb1ELb1ELb1ELb1ELb1ELb1EEENS1_21CollectiveEpilogueFwdINS6_IJS8_SA_S9_EEENS6_IJNS7_ILi1EEESI_SI_EEESC_SE_Li256ELb1ELb1ELb1ELb0EEENS1_36VarlenDynamicPersistentTileSchedulerILi128ELi64ELi256ELi256ELb1ELb1ELb0ELb0ELb1ELb1EEEEEEEEEvNT_6ParamsE)
        /*004c*/ 	.short	0x0380
        /*004e*/ 	.short	0x0438


	//----- nvinfo : EIATTR_SW_WAR
	.align		4
.L_368:
        /*0050*/ 	.byte	0x04, 0x36
        /*0052*/ 	.short	(.L_370 - .L_369)
.L_369:
        /*0054*/ 	.word	0x00000008
.L_370:


//--------------------- .nv.info._ZN7cutlass13device_kernelIN5flash19enable_sm80_to_sm89INS1_16FlashAttnFwdSm80INS1_25CollectiveMainloopFwdSm80ILi8ELi2ELb0EN4cute5tupleIJNS5_1CILi128EEENS7_ILi64EEENS7_ILi192EEEEEELi192ENS_10bfloat16_tEfNS_4arch4Sm80ELb0ELb1ELb1ELb0ELb1ELb0ELb1ELb1EEENS1_21CollectiveEpilogueFwdINS6_IJS8_SA_S9_EEENS6_IJNS7_ILi1EEESI_SI_EEESC_SE_Li256ELb0ELb1ELb1ELb0EEENS1_19SingleTileSchedulerILb0ELb1ELb1ELi128EEEEEEEEEvNT_6ParamsE --------------------------
	.section	.nv.info._ZN7cutlass13device_kernelIN5flash19enable_sm80_to_sm89INS1_16FlashAttnFwdSm80INS1_25CollectiveMainloopFwdSm80ILi8ELi2ELb0EN4cute5tupleIJNS5_1CILi128EEENS7_ILi64EEENS7_ILi192EEEEEELi192ENS_10bfloat16_tEfNS_4arch4Sm80ELb0ELb1ELb1ELb0ELb1ELb0ELb1ELb1EEENS1_21CollectiveEpilogueFwdINS6_IJS8_SA_S9_EEENS6_IJNS7_ILi1EEESI_SI_EEESC_SE_Li256ELb0ELb1ELb1ELb0EEENS1_19SingleTileSchedulerILb0ELb1ELb1ELi128EEEEEEEEEvNT_6ParamsE,"",@"SHT_CUDA_INFO"
	.sectionflags	@""
	.align	4


	//----- nvinfo : EIATTR_CUDA_API_VERSION
	.align		4
        /*0000*/ 	.byte	0x04, 0x37
        /*0002*/ 	.short	(.L_372 - .L_371)
.L_371:
        /*0004*/ 	.word	0x00000082


	//----- nvinfo : EIATTR_KPARAM_INFO
	.align		4
.L_372:
        /*0008*/ 	.byte	0x04, 0x17
        /*000a*/ 	.short	(.L_374 - .L_373)
.L_373:
        /*000c*/ 	.word	0x00000000
        /*0010*/ 	.short	0x0000
        /*0012*/ 	.short	0x0000
        /*0014*/ 	.byte	0x00, 0xf0, 0x61, 0x10


	//----- nvinfo : EIATTR_SPARSE_MMA_MASK
	.align		4
.L_374:
        /*0018*/ 	.byte	0x03, 0x50
        /*001a*/ 	.short	0x0000


	//----- nvinfo : EIATTR_MAXREG_COUNT
	.align		4
        /*001c*/ 	.byte	0x03, 0x1b
        /*001e*/ 	.short	0x00ff


	//----- nvinfo : EIATTR_MERCURY_ISA_VERSION
	.align		4
        /*0020*/ 	.byte	0x03, 0x5f
        /*0022*/ 	.short	0x0101


	//----- nvinfo : EIATTR_VRC_CTA_INIT_COUNT
	.align		4
        /*0024*/ 	.byte	0x02, 0x4a
	.zero		1
	.zero		1


	//----- nvinfo : EIATTR_EXIT_INSTR_OFFSETS
	.align		4
        /*0028*/ 	.byte	0x04, 0x1c
        /*002a*/ 	.short	(.L_376 - .L_375)


	//   ....[0]....
.L_375:
        /*002c*/ 	.word	0x00000010


	//----- nvinfo : EIATTR_MAX_THREADS
	.align		4
.L_376:
        /*0030*/ 	.byte	0x04, 0x05
        /*0032*/ 	.short	(.L_378 - .L_377)
.L_377:
        /*0034*/ 	.word	0x00000100
        /*0038*/ 	.word	0x00000001
        /*003c*/ 	.word	0x00000001


	//----- nvinfo : EIATTR_CBANK_PARAM_SIZE
	.align		4
.L_378:
        /*0040*/ 	.byte	0x03, 0x19
        /*0042*/ 	.short	0x0418


	//----- nvinfo : EIATTR_PARAM_CBANK
	.align		4
        /*0044*/ 	.byte	0x04, 0x0a
        /*0046*/ 	.short	(.L_380 - .L_379)
	.align		4
.L_379:
        /*0048*/ 	.word	index@(.nv.constant0._ZN7cutlass13device_kernelIN5flash19enable_sm80_to_sm89INS1_16FlashAttnFwdSm80INS1_25CollectiveMainloopFwdSm80ILi8ELi2ELb0EN4cute5tupleIJNS5_1CILi128EEENS7_ILi64EEENS7_ILi192EEEEEELi192ENS_10bfloat16_tEfNS_4arch4Sm80ELb0ELb1ELb1ELb0ELb1ELb0ELb1ELb1EEENS1_21CollectiveEpilogueFwdINS6_IJS8_SA_S9_EEENS6_IJNS7_ILi1EEESI_SI_EEESC_SE_Li256ELb0ELb1ELb1ELb0EEENS1_19SingleTileSchedulerILb0ELb1ELb1ELi128EEEEEEEEEvNT_6ParamsE)
        /*004c*/ 	.short	0x0380
        /*004e*/ 	.short	0x0418


	//----- nvinfo : EIATTR_SW_WAR
	.align		4
.L_380:
        /*0050*/ 	.byte	0x04, 0x36
        /*0052*/ 	.short	(.L_382 - .L_381)
.L_381:
        /*0054*/ 	.word	0x00000008
.L_382:


//--------------------- .nv.info._ZN7cutlass13device_kernelIN5flash19enable_sm80_to_sm89INS1_16FlashAttnFwdSm80INS1_25CollectiveMainloopFwdSm80ILi8ELi2ELb0EN4cute5tupleIJNS5_1CILi128EEENS7_ILi64EEENS7_ILi192EEEEEELi192ENS_10bfloat16_tEfNS_4arch4Sm80ELb0ELb1ELb1ELb1ELb1ELb0ELb1ELb1EEENS1_21CollectiveEpilogueFwdINS6_IJS8_SA_S9_EEENS6_IJNS7_ILi1EEESI_SI_EEESC_SE_Li256ELb1ELb1ELb1ELb0EEENS1_36VarlenDynamicPersistentTileSchedulerILi128ELi64ELi256ELi256ELb1ELb1ELb0ELb1ELb0ELb1EEEEEEEEEvNT_6ParamsE --------------------------
	.section	.nv.info._ZN7cutlass13device_kernelIN5flash19enable_sm80_to_sm89INS1_16FlashAttnFwdSm80INS1_25CollectiveMainloopFwdSm80ILi8ELi2ELb0EN4cute5tupleIJNS5_1CILi128EEENS7_ILi64EEENS7_ILi192EEEEEELi192ENS_10bfloat16_tEfNS_4arch4Sm80ELb0ELb1ELb1ELb1ELb1ELb0ELb1ELb1EEENS1_21CollectiveEpilogueFwdINS6_IJS8_SA_S9_EEENS6_IJNS7_ILi1EEESI_SI_EEESC_SE_Li256ELb1ELb1ELb1ELb0EEENS1_36VarlenDynamicPersistentTileSchedulerILi128ELi64ELi256ELi256ELb1ELb1ELb0ELb1ELb0ELb1EEEEEEEEEvNT_6ParamsE,"",@"SHT_CUDA_INFO"
	.sectionflags	@""
	.align	4


	//----- nvinfo : EIATTR_CUDA_API_VERSION
	.align		4
        /*0000*/ 	.byte	0x04, 0x37
        /*0002*/ 	.short	(.L_384 - .L_383)
.L_383:
        /*0004*/ 	.word	0x00000082


	//----- nvinfo : EIATTR_KPARAM_INFO
	.align		4
.L_384:
        /*0008*/ 	.byte	0x04, 0x17
        /*000a*/ 	.short	(.L_386 - .L_385)
.L_385:
        /*000c*/ 	.word	0x00000000
        /*0010*/ 	.short	0x0000
        /*0012*/ 	.short	0x0000
        /*0014*/ 	.byte	0x00, 0xf0, 0xe1, 0x10


	//----- nvinfo : EIATTR_SPARSE_MMA_MASK
	.align		4
.L_386:
        /*0018*/ 	.byte	0x03, 0x50
        /*001a*/ 	.short	0x0000


	//----- nvinfo : EIATTR_MAXREG_COUNT
	.align		4
        /*001c*/ 	.byte	0x03, 0x1b
        /*001e*/ 	.short	0x00ff


	//----- nvinfo : EIATTR_MERCURY_ISA_VERSION
	.align		4
        /*0020*/ 	.byte	0x03, 0x5f
        /*0022*/ 	.short	0x0101


	//----- nvinfo : EIATTR_VRC_CTA_INIT_COUNT
	.align		4
        /*0024*/ 	.byte	0x02, 0x4a
	.zero		1
	.zero		1


	//----- nvinfo : EIATTR_EXIT_INSTR_OFFSETS
	.align		4
        /*0028*/ 	.byte	0x04, 0x1c
        /*002a*/ 	.short	(.L_388 - .L_387)


	//   ....[0]....
.L_387:
        /*002c*/ 	.word	0x00000010


	//----- nvinfo : EIATTR_MAX_THREADS
	.align		4
.L_388:
        /*0030*/ 	.byte	0x04, 0x05
        /*0032*/ 	.short	(.L_390 - .L_389)
.L_389:
        /*0034*/ 	.word	0x00000100
        /*0038*/ 	.word	0x00000001
        /*003c*/ 	.word	0x00000001


	//----- nvinfo : EIATTR_CBANK_PARAM_SIZE
	.align		4
.L_390:
        /*0040*/ 	.byte	0x03, 0x19
        /*0042*/ 	.short	0x0438


	//----- nvinfo : EIATTR_PARAM_CBANK
	.align		4
        /*0044*/ 	.byte	0x04, 0x0a
        /*0046*/ 	.short	(.L_392 - .L_391)
	.align		4
.L_391:
        /*0048*/ 	.word	index@(.nv.constant0._ZN7cutlass13device_kernelIN5flash19enable_sm80_to_sm89INS1_16FlashAttnFwdSm80INS1_25CollectiveMainloopFwdSm80ILi8ELi2ELb0EN4cute5tupleIJNS5_1CILi128EEENS7_ILi64EEENS7_ILi192EEEEEELi192ENS_10bfloat16_tEfNS_4arch4Sm80ELb0ELb1ELb1ELb1ELb1ELb0ELb1ELb1EEENS1_21CollectiveEpilogueFwdINS6_IJS8_SA_S9_EEENS6_IJNS7_ILi1EEESI_SI_EEESC_SE_Li256ELb1ELb1ELb1ELb0EEENS1_36VarlenDynamicPersistentTileSchedulerILi128ELi64ELi256ELi256ELb1ELb1ELb0ELb1ELb0ELb1EEEEEEEEEvNT_6ParamsE)
        /*004c*/ 	.short	0x0380
        /*004e*/ 	.short	0x0438


	//----- nvinfo : EIATTR_SW_WAR
	.align		4
.L_392:
        /*0050*/ 	.byte	0x04, 0x36
        /*0052*/ 	.short	(.L_394 - .L_393)
.L_393:
        /*0054*/ 	.word	0x00000008
.L_394:


//--------------------- .nv.info._ZN7cutlass13device_kernelIN5flash19enable_sm80_to_sm89INS1_16FlashAttnFwdSm80INS1_25CollectiveMainloopFwdSm80ILi8ELi2ELb0EN4cute5tupleIJNS5_1CILi128EEENS7_ILi64EEENS7_ILi192EEEEEELi192ENS_10bfloat16_tEfNS_4arch4Sm80ELb0ELb1ELb1ELb1ELb1ELb1ELb1ELb1EEENS1_21CollectiveEpilogueFwdINS6_IJS8_SA_S9_EEENS6_IJNS7_ILi1EEESI_SI_EEESC_SE_Li256ELb1ELb1ELb1ELb0EEENS1_36VarlenDynamicPersistentTileSchedulerILi128ELi64ELi256ELi256ELb1ELb1ELb0ELb1ELb0ELb1EEEEEEEEEvNT_6ParamsE --------------------------
	.section	.nv.info._ZN7cutlass13device_kernelIN5flash19enable_sm80_to_sm89INS1_16FlashAttnFwdSm80INS1_25CollectiveMainloopFwdSm80ILi8ELi2ELb0EN4cute5tupleIJNS5_1CILi128EEENS7_ILi64EEENS7_ILi192EEEEEELi192ENS_10bfloat16_tEfNS_4arch4Sm80ELb0ELb1ELb1ELb1ELb1ELb1ELb1ELb1EEENS1_21CollectiveEpilogueFwdINS6_IJS8_SA_S9_EEENS6_IJNS7_ILi1EEESI_SI_EEESC_SE_Li256ELb1ELb1ELb1ELb0EEENS1_36VarlenDynamicPersistentTileSchedulerILi128ELi64ELi256ELi256ELb1ELb1ELb0ELb1ELb0ELb1EEEEEEEEEvNT_6ParamsE,"",@"SHT_CUDA_INFO"
	.sectionflags	@""
	.align	4


	//----- nvinfo : EIATTR_CUDA_API_VERSION
	.align		4
        /*0000*/ 	.byte	0x04, 0x37
        /*0002*/ 	.short	(.L_396 - .L_395)
.L_395:
        /*0004*/ 	.word	0x00000082


	//----- nvinfo : EIATTR_KPARAM_INFO
	.align		4
.L_396:
        /*0008*/ 	.byte	0x04, 0x17
        /*000a*/ 	.short	(.L_398 - .L_397)
.L_397:
        /*000c*/ 	.word	0x00000000
        /*0010*/ 	.short	0x0000
        /*0012*/ 	.short	0x0000
        /*0014*/ 	.byte	0x00, 0xf0, 0xe1, 0x10


	//----- nvinfo : EIATTR_SPARSE_MMA_MASK
	.align		4
.L_398:
        /*0018*/ 	.byte	0x03, 0x50
        /*001a*/ 	.short	0x0000


	//----- nvinfo : EIATTR_MAXREG_COUNT
	.align		4
        /*001c*/ 	.byte	0x03, 0x1b
        /*001e*/ 	.short	0x00ff


	//----- nvinfo : EIATTR_MERCURY_ISA_VERSION
	.align		4
        /*0020*/ 	.byte	0x03, 0x5f
        /*0022*/ 	.short	0x0101


	//----- nvinfo : EIATTR_VRC_CTA_INIT_COUNT
	.align		4
        /*0024*/ 	.byte	0x02, 0x4a
	.zero		1
	.zero		1


	//----- nvinfo : EIATTR_EXIT_INSTR_OFFSETS
	.align		4
        /*0028*/ 	.byte	0x04, 0x1c
        /*002a*/ 	.short	(.L_400 - .L_399)


	//   ....[0]....
.L_399:
        /*002c*/ 	.word	0x00000010


	//----- nvinfo : EIATTR_MAX_THREADS
	.align		4
.L_400:
        /*0030*/ 	.byte	0x04, 0x05
        /*0032*/ 	.short	(.L_402 - .L_401)
.L_401:
        /*0034*/ 	.word	0x00000100
        /*0038*/ 	.word	0x00000001
        /*003c*/ 	.word	0x00000001


	//----- nvinfo : EIATTR_CBANK_PARAM_SIZE
	.align		4
.L_402:
        /*0040*/ 	.byte	0x03, 0x19
        /*0042*/ 	.short	0x0438


	//----- nvinfo : EIATTR_PARAM_CBANK
	.align		4
        /*0044*/ 	.byte	0x04, 0x0a
        /*0046*/ 	.short	(.L_404 - .L_403)
	.align		4
.L_403:
        /*0048*/ 	.word	index@(.nv.constant0._ZN7cutlass13device_kernelIN5flash19enable_sm80_to_sm89INS1_16FlashAttnFwdSm80INS1_25CollectiveMainloopFwdSm80ILi8ELi2ELb0EN4cute5tupleIJNS5_1CILi128EEENS7_ILi64EEENS7_ILi192EEEEEELi192ENS_10bfloat16_tEfNS_4arch4Sm80ELb0ELb1ELb1ELb1ELb1ELb1ELb1ELb1EEENS1_21CollectiveEpilogueFwdINS6_IJS8_SA_S9_EEENS6_IJNS7_ILi1EEESI_SI_EEESC_SE_Li256ELb1ELb1ELb1ELb0EEENS1_36VarlenDynamicPersistentTileSchedulerILi128ELi64ELi256ELi256ELb1ELb1ELb0ELb1ELb0ELb1EEEEEEEEEvNT_6ParamsE)
        /*004c*/ 	.short	0x0380
        /*004e*/ 	.short	0x0438


	//----- nvinfo : EIATTR_SW_WAR
	.align		4
.L_404:
        /*0050*/ 	.byte	0x04, 0x36
        /*0052*/ 	.short	(.L_406 - .L_405)
.L_405:
        /*0054*/ 	.word	0x00000008
.L_406:


//--------------------- .nv.info._ZN7cutlass13device_kernelIN5flash19enable_sm80_to_sm89INS1_16FlashAttnFwdSm80INS1_25CollectiveMainloopFwdSm80ILi8ELi2ELb0EN4cute5tupleIJNS5_1CILi128EEENS7_ILi64EEENS7_ILi192EEEEEELi192ENS_10bfloat16_tEfNS_4arch4Sm80ELb1ELb0ELb1ELb0ELb1ELb0ELb1ELb1EEENS1_21CollectiveEpilogueFwdINS6_IJS8_SA_S9_EEENS6_IJNS7_ILi1EEESI_SI_EEESC_SE_Li256ELb0ELb1ELb1ELb0EEENS1_30DynamicPersistentTileSchedulerILi256ELi256ELb1ELb1ELb0EEEEEEEEEvNT_6ParamsE --------------------------
	.section	.nv.info._ZN7cutlass13device_kernelIN5flash19enable_sm80_to_sm89INS1_16FlashAttnFwdSm80INS1_25CollectiveMainloopFwdSm80ILi8ELi2ELb0EN4cute5tupleIJNS5_1CILi128EEENS7_ILi64EEENS7_ILi192EEEEEELi192ENS_10bfloat16_tEfNS_4arch4Sm80ELb1ELb0ELb1ELb0ELb1ELb0ELb1ELb1EEENS1_21CollectiveEpilogueFwdINS6_IJS8_SA_S9_EEENS6_IJNS7_ILi1EEESI_SI_EEESC_SE_Li256ELb0ELb1ELb1ELb0EEENS1_30DynamicPersistentTileSchedulerILi256ELi256ELb1ELb1ELb0EEEEEEEEEvNT_6ParamsE,"",@"SHT_CUDA_INFO"
	.sectionflags	@""
	.align	4


	//----- nvinfo : EIATTR_CUDA_API_VERSION
	.align		4
        /*0000*/ 	.byte	0x04, 0x37
        /*0002*/ 	.short	(.L_408 - .L_407)
.L_407:
        /*0004*/ 	.word	0x00000082


	//----- nvinfo : EIATTR_KPARAM_INFO
	.align		4
.L_408:
        /*0008*/ 	.byte	0x04, 0x17
        /*000a*/ 	.short	(.L_410 - .L_409)
.L_409:
        /*000c*/ 	.word	0x00000000
        /*0010*/ 	.short	0x0000
        /*0012*/ 	.short	0x0000
        /*0014*/ 	.byte	0x00, 0xf0, 0xa1, 0x10


	//----- nvinfo : EIATTR_SPARSE_MMA_MASK
	.align		4
.L_410:
        /*0018*/ 	.byte	0x03, 0x50
        /*001a*/ 	.short	0x0000


	//----- nvinfo : EIATTR_MAXREG_COUNT
	.align		4
        /*001c*/ 	.byte	0x03, 0x1b
        /*001e*/ 	.short	0x00ff


	//----- nvinfo : EIATTR_MERCURY_ISA_VERSION
	.align		4
        /*0020*/ 	.byte	0x03, 0x5f
        /*0022*/ 	.short	0x0101


	//----- nvinfo : EIATTR_VRC_CTA_INIT_COUNT
	.align		4
        /*0024*/ 	.byte	0x02, 0x4a
	.zero		1
	.zero		1


	//----- nvinfo : EIATTR_EXIT_INSTR_OFFSETS
	.align		4
        /*0028*/ 	.byte	0x04, 0x1c
        /*002a*/ 	.short	(.L_412 - .L_411)


	//   ....[0]....
.L_411:
        /*002c*/ 	.word	0x00000010


	//----- nvinfo : EIATTR_MAX_THREADS
	.align		4
.L_412:
        /*0030*/ 	.byte	0x04, 0x05
        /*0032*/ 	.short	(.L_414 - .L_413)
.L_413:
        /*0034*/ 	.word	0x00000100
        /*0038*/ 	.word	0x00000001
        /*003c*/ 	.word	0x00000001


	//----- nvinfo : EIATTR_CBANK_PARAM_SIZE
	.align		4
.L_414:
        /*0040*/ 	.byte	0x03, 0x19
        /*0042*/ 	.short	0x0428


	//----- nvinfo : EIATTR_PARAM_CBANK
	.align		4
        /*0044*/ 	.byte	0x04, 0x0a
        /*0046*/ 	.short	(.L_416 - .L_415)
	.align		4
.L_415:
        /*0048*/ 	.word	index@(.nv.constant0._ZN7cutlass13device_kernelIN5flash19enable_sm80_to_sm89INS1_16FlashAttnFwdSm80INS1_25CollectiveMainloopFwdSm80ILi8ELi2ELb0EN4cute5tupleIJNS5_1CILi128EEENS7_ILi64EEENS7_ILi192EEEEEELi192ENS_10bfloat16_tEfNS_4arch4Sm80ELb1ELb0ELb1ELb0ELb1ELb0ELb1ELb1EEENS1_21CollectiveEpilogueFwdINS6_IJS8_SA_S9_EEENS6_IJNS7_ILi1EEESI_SI_EEESC_SE_Li256ELb0ELb1ELb1ELb0EEENS1_30DynamicPersistentTileSchedulerILi256ELi256ELb1ELb1ELb0EEEEEEEEEvNT_6ParamsE)
        /*004c*/ 	.short	0x0380
        /*004e*/ 	.short	0x0428


	//----- nvinfo : EIATTR_SW_WAR
	.align		4
.L_416:
        /*0050*/ 	.byte	0x04, 0x36
        /*0052*/ 	.short	(.L_418 - .L_417)
.L_417:
        /*0054*/ 	.word	0x00000008
.L_418:


//--------------------- .nv.info._ZN7cutlass13device_kernelIN5flash19enable_sm80_to_sm89INS1_16FlashAttnFwdSm80INS1_25CollectiveMainloopFwdSm80ILi8ELi2ELb0EN4cute5tupleIJNS5_1CILi128EEENS7_ILi64EEENS7_ILi192EEEEEELi192ENS_10bfloat16_tEfNS_4arch4Sm80ELb1ELb0ELb1ELb1ELb1ELb0ELb1ELb1EEENS1_21CollectiveEpilogueFwdINS6_IJS8_SA_S9_EEENS6_IJNS7_ILi1EEESI_SI_EEESC_SE_Li256ELb1ELb1ELb1ELb0EEENS1_36VarlenDynamicPersistentTileSchedulerILi128ELi64ELi256ELi256ELb1ELb1ELb0ELb1ELb1ELb1EEEEEEEEEvNT_6ParamsE --------------------------
	.section	.nv.info._ZN7cutlass13device_kernelIN5flash19enable_sm80_to_sm89INS1_16FlashAttnFwdSm80INS1_25CollectiveMainloopFwdSm80ILi8ELi2ELb0EN4cute5tupleIJNS5_1CILi128EEENS7_ILi64EEENS7_ILi192EEEEEELi192ENS_10bfloat16_tEfNS_4arch4Sm80ELb1ELb0ELb1ELb1ELb1ELb0ELb1ELb1EEENS1_21CollectiveEpilogueFwdINS6_IJS8_SA_S9_EEENS6_IJNS7_ILi1EEESI_SI_EEESC_SE_Li256ELb1ELb1ELb1ELb0EEENS1_36VarlenDynamicPersistentTileSchedulerILi128ELi64ELi256ELi256ELb1ELb1ELb0ELb1ELb1ELb1EEEEEEEEEvNT_6ParamsE,"",@"SHT_CUDA_INFO"
	.sectionflags	@""
	.align	4


	//----- nvinfo : EIATTR_CUDA_API_VERSION
	.align		4
        /*0000*/ 	.byte	0x04, 0x37
        /*0002*/ 	.short	(.L_420 - .L_419)
.L_419:
        /*0004*/ 	.word	0x00000082


	//----- nvinfo : EIATTR_KPARAM_INFO
	.align		4
.L_420:
        /*0008*/ 	.byte	0x04, 0x17
        /*000a*/ 	.short	(.L_422 - .L_421)
.L_421:
        /*000c*/ 	.word	0x00000000
        /*0010*/ 	.short	0x0000
        /*0012*/ 	.short	0x0000
        /*0014*/ 	.byte	0x00, 0xf0, 0xe1, 0x10


	//----- nvinfo : EIATTR_SPARSE_MMA_MASK
	.align		4
.L_422:
        /*0018*/ 	.byte	0x03, 0x50
        /*001a*/ 	.short	0x0000


	//----- nvinfo : EIATTR_MAXREG_COUNT
	.align		4
        /*001c*/ 	.byte	0x03, 0x1b
        /*001e*/ 	.short	0x00ff


	//----- nvinfo : EIATTR_MERCURY_ISA_VERSION
	.align		4
        /*0020*/ 	.byte	0x03, 0x5f
        /*0022*/ 	.short	0x0101


	//----- nvinfo : EIATTR_VRC_CTA_INIT_COUNT
	.align		4
        /*0024*/ 	.byte	0x02, 0x4a
	.zero		1
	.zero		1


	//----- nvinfo : EIATTR_EXIT_INSTR_OFFSETS
	.align		4
        /*0028*/ 	.byte	0x04, 0x1c
        /*002a*/ 	.short	(.L_424 - .L_423)


	//   ....[0]....
.L_423:
        /*002c*/ 	.word	0x00000010


	//----- nvinfo : EIATTR_MAX_THREADS
	.align		4
.L_424:
        /*0030*/ 	.byte	0x04, 0x05
        /*0032*/ 	.short	(.L_426 - .L_425)
.L_425:
        /*0034*/ 	.word	0x00000100
        /*0038*/ 	.word	0x00000001
        /*003c*/ 	.word	0x00000001


	//----- nvinfo : EIATTR_CBANK_PARAM_SIZE
	.align		4
.L_426:
        /*0040*/ 	.byte	0x03, 0x19
        /*0042*/ 	.short	0x0438


	//----- nvinfo : EIATTR_PARAM_CBANK
	.align		4
        /*0044*/ 	.byte	0x04, 0x0a
        /*0046*/ 	.short	(.L_428 - .L_427)
	.align		4
.L_427:
        /*0048*/ 	.word	index@(.nv.constant0._ZN7cutlass13device_kernelIN5flash19enable_sm80_to_sm89INS1_16FlashAttnFwdSm80INS1_25CollectiveMainloopFwdSm80ILi8ELi2ELb0EN4cute5tupleIJNS5_1CILi128EEENS7_ILi64EEENS7_ILi192EEEEEELi192ENS_10bfloat16_tEfNS_4arch4Sm80ELb1ELb0ELb1ELb1ELb1ELb0ELb1ELb1EEENS1_21CollectiveEpilogueFwdINS6_IJS8_SA_S9_EEENS6_IJNS7_ILi1EEESI_SI_EEESC_SE_Li256ELb1ELb1ELb1ELb0EEENS1_36VarlenDynamicPersistentTileSchedulerILi128ELi64ELi256ELi256ELb1ELb1ELb0ELb1ELb1ELb1EEEEEEEEEvNT_6ParamsE)
        /*004c*/ 	.short	0x0380
        /*004e*/ 	.short	0x0438


	//----- nvinfo : EIATTR_SW_WAR
	.align		4
.L_428:
        /*0050*/ 	.byte	0x04, 0x36
        /*0052*/ 	.short	(.L_430 - .L_429)
.L_429:
        /*0054*/ 	.word	0x00000008
.L_430:


//--------------------- .nv.info._ZN7cutlass13device_kernelIN5flash19enable_sm80_to_sm89INS1_16FlashAttnFwdSm80INS1_25CollectiveMainloopFwdSm80ILi8ELi2ELb0EN4cute5tupleIJNS5_1CILi128EEENS7_ILi64EEENS7_ILi192EEEEEELi192ENS_10bfloat16_tEfNS_4arch4Sm80ELb1ELb0ELb1ELb1ELb1ELb1ELb1ELb1EEENS1_21CollectiveEpilogueFwdINS6_IJS8_SA_S9_EEENS6_IJNS7_ILi1EEESI_SI_EEESC_SE_Li256ELb1ELb1ELb1ELb0EEENS1_36VarlenDynamicPersistentTileSchedulerILi128ELi64ELi256ELi256ELb1ELb1ELb0ELb1ELb1ELb1EEEEEEEEEvNT_6ParamsE --------------------------
	.section	.nv.info._ZN7cutlass13device_kernelIN5flash19enable_sm80_to_sm89INS1_16FlashAttnFwdSm80INS1_25CollectiveMainloopFwdSm80ILi8ELi2ELb0EN4cute5tupleIJNS5_1CILi128EEENS7_ILi64EEENS7_ILi192EEEEEELi192ENS_10bfloat16_tEfNS_4arch4Sm80ELb1ELb0ELb1ELb1ELb1ELb1ELb1ELb1EEENS1_21CollectiveEpilogueFwdINS6_IJS8_SA_S9_EEENS6_IJNS7_ILi1EEESI_SI_EEESC_SE_Li256ELb1ELb1ELb1ELb0EEENS1_36VarlenDynamicPersistentTileSchedulerILi128ELi64ELi256ELi256ELb1ELb1ELb0ELb1ELb1ELb1EEEEEEEEEvNT_6ParamsE,"",@"SHT_CUDA_INFO"
	.sectionflags	@""
	.align	4


	//----- nvinfo : EIATTR_CUDA_API_VERSION
	.align		4
        /*0000*/ 	.byte	0x04, 0x37
        /*0002*/ 	.short	(.L_432 - .L_431)
.L_431:
        /*0004*/ 	.word	0x00000082


	//----- nvinfo : EIATTR_KPARAM_INFO
	.align		4
.L_432:
        /*0008*/ 	.byte	0x04, 0x17
        /*000a*/ 	.short	(.L_434 - .L_433)
.L_433:
        /*000c*/ 	.word	0x00000000
        /*0010*/ 	.short	0x0000
        /*0012*/ 	.short	0x0000
        /*0014*/ 	.byte	0x00, 0xf0, 0xe1, 0x10


	//----- nvinfo : EIATTR_SPARSE_MMA_MASK
	.align		4
.L_434:
        /*0018*/ 	.byte	0x03, 0x50
        /*001a*/ 	.short	0x0000


	//----- nvinfo : EIATTR_MAXREG_COUNT
	.align		4
        /*001c*/ 	.byte	0x03, 0x1b
        /*001e*/ 	.short	0x00ff


	//----- nvinfo : EIATTR_MERCURY_ISA_VERSION
	.align		4
        /*0020*/ 	.byte	0x03, 0x5f
        /*0022*/ 	.short	0x0101


	//----- nvinfo : EIATTR_VRC_CTA_INIT_COUNT
	.align		4
        /*0024*/ 	.byte	0x02, 0x4a
	.zero		1
	.zero		1


	//----- nvinfo : EIATTR_EXIT_INSTR_OFFSETS
	.align		4
        /*0028*/ 	.byte	0x04, 0x1c
        /*002a*/ 	.short	(.L_436 - .L_435)


	//   ....[0]....
.L_435:
        /*002c*/ 	.word	0x00000010


	//----- nvinfo : EIATTR_MAX_THREADS
	.align		4
.L_436:
        /*0030*/ 	.byte	0x04, 0x05
        /*0032*/ 	.short	(.L_438 - .L_437)
.L_437:
        /*0034*/ 	.word	0x00000100
        /*0038*/ 	.word	0x00000001
        /*003c*/ 	.word	0x00000001


	//----- nvinfo : EIATTR_CBANK_PARAM_SIZE
	.align		4
.L_438:
        /*0040*/ 	.byte	0x03, 0x19
        /*0042*/ 	.short	0x0438


	//----- nvinfo : EIATTR_PARAM_CBANK
	.align		4
        /*0044*/ 	.byte	0x04, 0x0a
        /*0046*/ 	.short	(.L_440 - .L_439)
	.align		4
.L_439:
        /*0048*/ 	.word	index@(.nv.constant0._ZN7cutlass13device_kernelIN5flash19enable_sm80_to_sm89INS1_16FlashAttnFwdSm80INS1_25CollectiveMainloopFwdSm80ILi8ELi2ELb0EN4cute5tupleIJNS5_1CILi128EEENS7_ILi64EEENS7_ILi192EEEEEELi192ENS_10bfloat16_tEfNS_4arch4Sm80ELb1ELb0ELb1ELb1ELb1ELb1ELb1ELb1EEENS1_21CollectiveEpilogueFwdINS6_IJS8_SA_S9_EEENS6_IJNS7_ILi1EEESI_SI_EEESC_SE_Li256ELb1ELb1ELb1ELb0EEENS1_36VarlenDynamicPersistentTileSchedulerILi128ELi64ELi256ELi256ELb1ELb1ELb0ELb1ELb1ELb1EEEEEEEEEvNT_6ParamsE)
        /*004c*/ 	.short	0x0380
        /*004e*/ 	.short	0x0438


	//----- nvinfo : EIATTR_SW_WAR
	.align		4
.L_440:
        /*0050*/ 	.byte	0x04, 0x36
        /*0052*/ 	.short	(.L_442 - .L_441)
.L_441:
        /*0054*/ 	.word	0x00000008
.L_442:


//--------------------- .nv.info._ZN7cutlass13device_kernelIN5flash19enable_sm80_to_sm89INS1_16FlashAttnFwdSm80INS1_25CollectiveMainloopFwdSm80ILi8ELi1ELb0EN4cute5tupleIJNS5_1CILi128EEENS7_ILi64EEENS7_ILi192EEEEEELi192ENS_10bfloat16_tEfNS_4arch4Sm80ELb0ELb0ELb0ELb0ELb1ELb0ELb1ELb1EEENS1_21CollectiveEpilogueFwdINS6_IJS8_SA_S9_EEENS6_IJNS7_ILi1EEESI_SI_EEESC_SE_Li256ELb0ELb1ELb1ELb0EEENS1_19SingleTileSchedulerILb0ELb1ELb1ELi128EEEEEEEEEvNT_6ParamsE --------------------------
	.section	.nv.info._ZN7cutlass13device_kernelIN5flash19enable_sm80_to_sm89INS1_16FlashAttnFwdSm80INS1_25CollectiveMainloopFwdSm80ILi8ELi1ELb0EN4cute5tupleIJNS5_1CILi128EEENS7_ILi64EEENS7_ILi192EEEEEELi192ENS_10bfloat16_tEfNS_4arch4Sm80ELb0ELb0ELb0ELb0ELb1ELb0ELb1ELb1EEENS1_21CollectiveEpilogueFwdINS6_IJS8_SA_S9_EEENS6_IJNS7_ILi1EEESI_SI_EEESC_SE_Li256ELb0ELb1ELb1ELb0EEENS1_19SingleTileSchedulerILb0ELb1ELb1ELi128EEEEEEEEEvNT_6ParamsE,"",@"SHT_CUDA_INFO"
	.sectionflags	@""
	.align	4


	//----- nvinfo : EIATTR_CUDA_API_VERSION
	.align		4
        /*0000*/ 	.byte	0x04, 0x37
        /*0002*/ 	.short	(.L_444 - .L_443)
.L_443:
        /*0004*/ 	.word	0x00000082


	//----- nvinfo : EIATTR_KPARAM_INFO
	.align		4
.L_444:
        /*0008*/ 	.byte	0x04, 0x17
        /*000a*/ 	.short	(.L_446 - .L_445)
.L_445:
        /*000c*/ 	.word	0x00000000
        /*0010*/ 	.short	0x0000
        /*0012*/ 	.short	0x0000
        /*0014*/ 	.byte	0x00, 0xf0, 0x61, 0x10


	//----- nvinfo : EIATTR_SPARSE_MMA_MASK
	.align		4
.L_446:
        /*0018*/ 	.byte	0x03, 0x50
        /*001a*/ 	.short	0x0000


	//----- nvinfo : EIATTR_MAXREG_COUNT
	.align		4
        /*001c*/ 	.byte	0x03, 0x1b
        /*001e*/ 	.short	0x00ff


	//----- nvinfo : EIATTR_MERCURY_ISA_VERSION
	.align		4
        /*0020*/ 	.byte	0x03, 0x5f
        /*0022*/ 	.short	0x0101


	//----- nvinfo : EIATTR_VRC_CTA_INIT_COUNT
	.align		4
        /*0024*/ 	.byte	0x02, 0x4a
	.zero		1
	.zero		1


	//----- nvinfo : EIATTR_EXIT_INSTR_OFFSETS
	.align		4
        /*0028*/ 	.byte	0x04, 0x1c
        /*002a*/ 	.short	(.L_448 - .L_447)


	//   ....[0]....
.L_447:
        /*002c*/ 	.word	0x00000010


	//----- nvinfo : EIATTR_MAX_THREADS
	.align		4
.L_448:
        /*0030*/ 	.byte	0x04, 0x05
        /*0032*/ 	.short	(.L_450 - .L_449)
.L_449:
        /*0034*/ 	.word	0x00000100
        /*0038*/ 	.word	0x00000001
        /*003c*/ 	.word	0x00000001


	//----- nvinfo : EIATTR_CBANK_PARAM_SIZE
	.align		4
.L_450:
        /*0040*/ 	.byte	0x03, 0x19
        /*0042*/ 	.short	0x0418


	//----- nvinfo : EIATTR_PARAM_CBANK
	.align		4
        /*0044*/ 	.byte	0x04, 0x0a
        /*0046*/ 	.short	(.L_452 - .L_451)
	.align		4
.L_451:
        /*0048*/ 	.word	index@(.nv.constant0._ZN7cutlass13device_kernelIN5flash19enable_sm80_to_sm89INS1_16FlashAttnFwdSm80INS1_25CollectiveMainloopFwdSm80ILi8ELi1ELb0EN4cute5tupleIJNS5_1CILi128EEENS7_ILi64EEENS7_ILi192EEEEEELi192ENS_10bfloat16_tEfNS_4arch4Sm80ELb0ELb0ELb0ELb0ELb1ELb0ELb1ELb1EEENS1_21CollectiveEpilogueFwdINS6_IJS8_SA_S9_EEENS6_IJNS7_ILi1EEESI_SI_EEESC_SE_Li256ELb0ELb1ELb1ELb0EEENS1_19SingleTileSchedulerILb0ELb1ELb1ELi128EEEEEEEEEvNT_6ParamsE)
        /*004c*/ 	.short	0x0380
        /*004e*/ 	.short	0x0418


	//----- nvinfo : EIATTR_SW_WAR
	.align		4
.L_452:
        /*0050*/ 	.byte	0x04, 0x36
        /*0052*/ 	.short	(.L_454 - .L_453)
.L_453:
        /*0054*/ 	.word	0x00000008
.L_454:


//--------------------- .nv.info._ZN7cutlass13device_kernelIN5flash19enable_sm80_to_sm89INS1_16FlashAttnFwdSm80INS1_25CollectiveMainloopFwdSm80ILi8ELi1ELb0EN4cute5tupleIJNS5_1CILi128EEENS7_ILi64EEENS7_ILi192EEEEEELi192ENS_10bfloat16_tEfNS_4arch4Sm80ELb0ELb0ELb0ELb1ELb1ELb0ELb1ELb1EEENS1_21CollectiveEpilogueFwdINS6_IJS8_SA_S9_EEENS6_IJNS7_ILi1EEESI_SI_EEESC_SE_Li256ELb1ELb1ELb1ELb0EEENS1_36VarlenDynamicPersistentTileSchedulerILi128ELi64ELi256ELi256ELb1ELb1ELb0ELb0ELb1ELb1EEEEEEEEEvNT_6ParamsE --------------------------
	.section	.nv.info._ZN7cutlass13device_kernelIN5flash19enable_sm80_to_sm89INS1_16FlashAttnFwdSm80INS1_25CollectiveMainloopFwdSm80ILi8ELi1ELb0EN4cute5tupleIJNS5_1CILi128EEENS7_ILi64EEENS7_ILi192EEEEEELi192ENS_10bfloat16_tEfNS_4arch4Sm80ELb0ELb0ELb0ELb1ELb1ELb0ELb1ELb1EEENS1_21CollectiveEpilogueFwdINS6_IJS8_SA_S9_EEENS6_IJNS7_ILi1EEESI_SI_EEESC_SE_Li256ELb1ELb1ELb1ELb0EEENS1_36VarlenDynamicPersistentTileSchedulerILi128ELi64ELi256ELi256ELb1ELb1ELb0ELb0ELb1ELb1EEEEEEEEEvNT_6ParamsE,"",@"SHT_CUDA_INFO"
	.sectionflags	@""
	.align	4


	//----- nvinfo : EIATTR_CUDA_API_VERSION
	.align		4
        /*0000*/ 	.byte	0x04, 0x37
        /*0002*/ 	.short	(.L_456 - .L_455)
.L_455:
        /*0004*/ 	.word	0x00000082


	//----- nvinfo : EIATTR_KPARAM_INFO
	.align		4
.L_456:
        /*0008*/ 	.byte	0x04, 0x17
        /*000a*/ 	.short	(.L_458 - .L_457)
.L_457:
        /*000c*/ 	.word	0x00000000
        /*0010*/ 	.short	0x0000
        /*0012*/ 	.short	0x0000
        /*0014*/ 	.byte	0x00, 0xf0, 0xe1, 0x10


	//----- nvinfo : EIATTR_SPARSE_MMA_MASK
	.align		4
.L_458:
        /*0018*/ 	.byte	0x03, 0x50
        /*001a*/ 	.short	0x0000


	//----- nvinfo : EIATTR_MAXREG_COUNT
	.align		4
        /*001c*/ 	.byte	0x03, 0x1b
        /*001e*/ 	.short	0x00ff


	//----- nvinfo : EIATTR_MERCURY_ISA_VERSION
	.align		4
        /*0020*/ 	.byte	0x03, 0x5f
        /*0022*/ 	.short	0x0101


	//----- nvinfo : EIATTR_VRC_CTA_INIT_COUNT
	.align		4
        /*0024*/ 	.byte	0x02, 0x4a
	.zero		1
	.zero		1


	//----- nvinfo : EIATTR_EXIT_INSTR_OFFSETS
	.align		4
        /*0028*/ 	.byte	0x04, 0x1c
        /*002a*/ 	.short	(.L_460 - .L_459)


	//   ....[0]....
.L_459:
        /*002c*/ 	.word	0x00000010


	//----- nvinfo : EIATTR_MAX_THREADS
	.align		4
.L_460:
        /*0030*/ 	.byte	0x04, 0x05
        /*0032*/ 	.short	(.L_462 - .L_461)
.L_461:
        /*0034*/ 	.word	0x00000100
        /*0038*/ 	.word	0x00000001
        /*003c*/ 	.word	0x00000001


	//----- nvinfo : EIATTR_CBANK_PARAM_SIZE
	.align		4
.L_462:
        /*0040*/ 	.byte	0x03, 0x19
        /*0042*/ 	.short	0x0438


	//----- nvinfo : EIATTR_PARAM_CBANK
	.align		4
        /*0044*/ 	.byte	0x04, 0x0a
        /*0046*/ 	.short	(.L_464 - .L_463)
	.align		4
.L_463:
        /*0048*/ 	.word	index@(.nv.constant0._ZN7cutlass13device_kernelIN5flash19enable_sm80_to_sm89INS1_16FlashAttnFwdSm80INS1_25CollectiveMainloopFwdSm80ILi8ELi1ELb0EN4cute5tupleIJNS5_1CILi128EEENS7_ILi64EEENS7_ILi192EEEEEELi192ENS_10bfloat16_tEfNS_4arch4Sm80ELb0ELb0ELb0ELb1ELb1ELb0ELb1ELb1EEENS1_21CollectiveEpilogueFwdINS6_IJS8_SA_S9_EEENS6_IJNS7_ILi1EEESI_SI_EEESC_SE_Li256ELb1ELb1ELb1ELb0EEENS1_36VarlenDynamicPersistentTileSchedulerILi128ELi64ELi256ELi256ELb1ELb1ELb0ELb0ELb1ELb1EEEEEEEEEvNT_6ParamsE)
        /*004c*/ 	.short	0x0380
        /*004e*/ 	.short	0x0438


	//----- nvinfo : EIATTR_SW_WAR
	.align		4
.L_464:
        /*0050*/ 	.byte	0x04, 0x36
        /*0052*/ 	.short	(.L_466 - .L_465)
.L_465:
        /*0054*/ 	.word	0x00000008
.L_466:


//--------------------- .nv.info._ZN7cutlass13device_kernelIN5flash19enable_sm80_to_sm89INS1_16FlashAttnFwdSm80INS1_25CollectiveMainloopFwdSm80ILi8ELi1ELb0EN4cute5tupleIJNS5_1CILi128EEENS7_ILi64EEENS7_ILi192EEEEEELi192ENS_10bfloat16_tEfNS_4arch4Sm80ELb0ELb0ELb0ELb1ELb1ELb1ELb1ELb1EEENS1_21CollectiveEpilogueFwdINS6_IJS8_SA_S9_EEENS6_IJNS7_ILi1EEESI_SI_EEESC_SE_Li256ELb1ELb1ELb1ELb0EEENS1_36VarlenDynamicPersistentTileSchedulerILi128ELi64ELi256ELi256ELb1ELb1ELb0ELb0ELb1ELb1EEEEEEEEEvNT_6ParamsE --------------------------
	.section	.nv.info._ZN7cutlass13device_kernelIN5flash19enable_sm80_to_sm89INS1_16FlashAttnFwdSm80INS1_25CollectiveMainloopFwdSm80ILi8ELi1ELb0EN4cute5tupleIJNS5_1CILi128EEENS7_ILi64EEENS7_ILi192EEEEEELi192ENS_10bfloat16_tEfNS_4arch4Sm80ELb0ELb0ELb0ELb1ELb1ELb1ELb1ELb1EEENS1_21CollectiveEpilogueFwdINS6_IJS8_SA_S9_EEENS6_IJNS7_ILi1EEESI_SI_EEESC_SE_Li256ELb1ELb1ELb1ELb0EEENS1_36VarlenDynamicPersistentTileSchedulerILi128ELi64ELi256ELi256ELb1ELb1ELb0ELb0ELb1ELb1EEEEEEEEEvNT_6ParamsE,"",@"SHT_CUDA_INFO"
	.sectionflags	@""
	.align	4


	//----- nvinfo : EIATTR_CUDA_API_VERSION
	.align		4
        /*0000*/ 	.byte	0x04, 0x37
        /*0002*/ 	.short	(.L_468 - .L_467)
.L_467:
        /*0004*/ 	.word	0x00000082


	//----- nvinfo : EIATTR_KPARAM_INFO
	.align		4
.L_468:
        /*0008*/ 	.byte	0x04, 0x17
        /*000a*/ 	.short	(.L_470 - .L_469)
.L_469:
        /*000c*/ 	.word	0x00000000
        /*0010*/ 	.short	0x0000
        /*0012*/ 	.short	0x0000
        /*0014*/ 	.byte	0x00, 0xf0, 0xe1, 0x10


	//----- nvinfo : EIATTR_SPARSE_MMA_MASK
	.align		4
.L_470:
        /*0018*/ 	.byte	0x03, 0x50
        /*001a*/ 	.short	0x0000


	//----- nvinfo : EIATTR_MAXREG_COUNT
	.align		4
        /*001c*/ 	.byte	0x03, 0x1b
        /*001e*/ 	.short	0x00ff


	//----- nvinfo : EIATTR_MERCURY_ISA_VERSION
	.align		4
        /*0020*/ 	.byte	0x03, 0x5f
        /*0022*/ 	.short	0x0101


	//----- nvinfo : EIATTR_VRC_CTA_INIT_COUNT
	.align		4
        /*0024*/ 	.byte	0x02, 0x4a
	.zero		1
	.zero		1


	//----- nvinfo : EIATTR_EXIT_INSTR_OFFSETS
	.align		4
        /*0028*/ 	.byte	0x04, 0x1c
        /*002a*/ 	.short	(.L_472 - .L_471)


	//   ....[0]....
.L_471:
        /*002c*/ 	.word	0x00000010


	//----- nvinfo : EIATTR_MAX_THREADS
	.align		4
.L_472:
        /*0030*/ 	.byte	0x04, 0x05
        /*0032*/ 	.short	(.L_474 - .L_473)
.L_473:
        /*0034*/ 	.word	0x00000100
        /*0038*/ 	.word	0x00000001
        /*003c*/ 	.word	0x00000001


	//----- nvinfo : EIATTR_CBANK_PARAM_SIZE
	.align		4
.L_474:
        /*0040*/ 	.byte	0x03, 0x19
        /*0042*/ 	.short	0x0438


	//----- nvinfo : EIATTR_PARAM_CBANK
	.align		4
        /*0044*/ 	.byte	0x04, 0x0a
        /*0046*/ 	.short	(.L_476 - .L_475)
	.align		4
.L_475:
        /*0048*/ 	.word	index@(.nv.constant0._ZN7cutlass13device_kernelIN5flash19enable_sm80_to_sm89INS1_16FlashAttnFwdSm80INS1_25CollectiveMainloopFwdSm80ILi8ELi1ELb0EN4cute5tupleIJNS5_1CILi128EEENS7_ILi64EEENS7_ILi192EEEEEELi192ENS_10bfloat16_tEfNS_4arch4Sm80ELb0ELb0ELb0ELb1ELb1ELb1ELb1ELb1EEENS1_21CollectiveEpilogueFwdINS6_IJS8_SA_S9_EEENS6_IJNS7_ILi1EEESI_SI_EEESC_SE_Li256ELb1ELb1ELb1ELb0EEENS1_36VarlenDynamicPersistentTileSchedulerILi128ELi64ELi256ELi256ELb1ELb1ELb0ELb0ELb1ELb1EEEEEEEEEvNT_6ParamsE)
        /*004c*/ 	.short	0x0380
        /*004e*/ 	.short	0x0438


	//----- nvinfo : EIATTR_SW_WAR
	.align		4
.L_476:
        /*0050*/ 	.byte	0x04, 0x36
        /*0052*/ 	.short	(.L_478 - .L_477)
.L_477:
        /*0054*/ 	.word	0x00000008
.L_478:


//--------------------- .nv.info._ZN7cutlass13device_kernelIN5flash19enable_sm80_to_sm89INS1_16FlashAttnFwdSm80INS1_25CollectiveMainloopFwdSm80ILi8ELi1ELb0EN4cute5tupleIJNS5_1CILi128EEENS7_ILi64EEENS7_ILi192EEEEEELi192ENS_10bfloat16_tEfNS_4arch4Sm80ELb0ELb1ELb0ELb0ELb1ELb0ELb1ELb1EEENS1_21CollectiveEpilogueFwdINS6_IJS8_SA_S9_EEENS6_IJNS7_ILi1EEESI_SI_EEESC_SE_Li256ELb0ELb1ELb1ELb0EEENS1_19SingleTileSchedulerILb0ELb1ELb1ELi128EEEEEEEEEvNT_6ParamsE --------------------------
	.section	.nv.info._ZN7cutlass13device_kernelIN5flash19enable_sm80_to_sm89INS1_16FlashAttnFwdSm80INS1_25CollectiveMainloopFwdSm80ILi8ELi1ELb0EN4cute5tupleIJNS5_1CILi128EEENS7_ILi64EEENS7_ILi192EEEEEELi192ENS_10bfloat16_tEfNS_4arch4Sm80ELb0ELb1ELb0ELb0ELb1ELb0ELb1ELb1EEENS1_21CollectiveEpilogueFwdINS6_IJS8_SA_S9_EEENS6_IJNS7_ILi1EEESI_SI_EEESC_SE_Li256ELb0ELb1ELb1ELb0EEENS1_19SingleTileSchedulerILb0ELb1ELb1ELi128EEEEEEEEEvNT_6ParamsE,"",@"SHT_CUDA_INFO"
	.sectionflags	@""
	.align	4


	//----- nvinfo : EIATTR_CUDA_API_VERSION
	.align		4
        /*0000*/ 	.byte	0x04, 0x37
        /*0002*/ 	.short	(.L_480 - .L_479)
.L_479:
        /*0004*/ 	.word	0x00000082


	//----- nvinfo : EIATTR_KPARAM_INFO
	.align		4
.L_480:
        /*0008*/ 	.byte	0x04, 0x17
        /*000a*/ 	.short	(.L_482 - .L_481)
.L_481:
        /*000c*/ 	.word	0x00000000
        /*0010*/ 	.short	0x0000
        /*0012*/ 	.short	0x0000
        /*0014*/ 	.byte	0x00, 0xf0, 0x61, 0x10


	//----- nvinfo : EIATTR_SPARSE_MMA_MASK
	.align		4
.L_482:
        /*0018*/ 	.byte	0x03, 0x50
        /*001a*/ 	.short	0x0000


	//----- nvinfo : EIATTR_MAXREG_COUNT
	.align		4
        /*001c*/ 	.byte	0x03, 0x1b
        /*001e*/ 	.short	0x00ff


	//----- nvinfo : EIATTR_MERCURY_ISA_VERSION
	.align		4
        /*0020*/ 	.byte	0x03, 0x5f
        /*0022*/ 	.short	0x0101


	//----- nvinfo : EIATTR_VRC_CTA_INIT_COUNT
	.align		4
        /*0024*/ 	.byte	0x02, 0x4a
	.zero		1
	.zero		1


	//----- nvinfo : EIATTR_EXIT_INSTR_OFFSETS
	.align		4
        /*0028*/ 	.byte	0x04, 0x1c
        /*002a*/ 	.short	(.L_484 - .L_483)


	//   ....[0]....
.L_483:
        /*002c*/ 	.word	0x00000010


	//----- nvinfo : EIATTR_MAX_THREADS
	.align		4
.L_484:
        /*0030*/ 	.byte	0x04, 0x05
        /*0032*/ 	.short	(.L_486 - .L_485)
.L_485:
        /*0034*/ 	.word	0x00000100
        /*0038*/ 	.word	0x00000001
        /*003c*/ 	.word	0x00000001


	//----- nvinfo : EIATTR_CBANK_PARAM_SIZE
	.align		4
.L_486:
        /*0040*/ 	.byte	0x03, 0x19
        /*0042*/ 	.short	0x0418


	//----- nvinfo : EIATTR_PARAM_CBANK
	.align		4
        /*0044*/ 	.byte	0x04, 0x0a
        /*0046*/ 	.short	(.L_488 - .L_487)
	.align		4
.L_487:
        /*0048*/ 	.word	index@(.nv.constant0._ZN7cutlass13device_kernelIN5flash19enable_sm80_to_sm89INS1_16FlashAttnFwdSm80INS1_25CollectiveMainloopFwdSm80ILi8ELi1ELb0EN4cute5tupleIJNS5_1CILi128EEENS7_ILi64EEENS7_ILi192EEEEEELi192ENS_10bfloat16_tEfNS_4arch4Sm80ELb0ELb1ELb0ELb0ELb1ELb0ELb1ELb1EEENS1_21CollectiveEpilogueFwdINS6_IJS8_SA_S9_EEENS6_IJNS7_ILi1EEESI_SI_EEESC_SE_Li256ELb0ELb1ELb1ELb0EEENS1_19SingleTileSchedulerILb0ELb1ELb1ELi128EEEEEEEEEvNT_6ParamsE)
        /*004c*/ 	.short	0x0380
        /*004e*/ 	.short	0x0418


	//----- nvinfo : EIATTR_SW_WAR
	.align		4
.L_488:
        /*0050*/ 	.byte	0x04, 0x36
        /*0052*/ 	.short	(.L_490 - .L_489)
.L_489:
        /*0054*/ 	.word	0x00000008
.L_490:


//--------------------- .nv.info._ZN7cutlass13device_kernelIN5flash19enable_sm80_to_sm89INS1_16FlashAttnFwdSm80INS1_25CollectiveMainloopFwdSm80ILi8ELi1ELb0EN4cute5tupleIJNS5_1CILi128EEENS7_ILi64EEENS7_ILi192EEEEEELi192ENS_10bfloat16_tEfNS_4arch4Sm80ELb0ELb1ELb0ELb1ELb1ELb0ELb1ELb1EEENS1_21CollectiveEpilogueFwdINS6_IJS8_SA_S9_EEENS6_IJNS7_ILi1EEESI_SI_EEESC_SE_Li256ELb1ELb1ELb1ELb0EEENS1_36VarlenDynamicPersistentTileSchedulerILi128ELi64ELi256ELi256ELb1ELb1ELb0ELb1ELb0ELb1EEEEEEEEEvNT_6ParamsE --------------------------
	.section	.nv.info._ZN7cutlass13device_kernelIN5flash19enable_sm80_to_sm89INS1_16FlashAttnFwdSm80INS1_25CollectiveMainloopFwdSm80ILi8ELi1ELb0EN4cute5tupleIJNS5_1CILi128EEENS7_ILi64EEENS7_ILi192EEEEEELi192ENS_10bfloat16_tEfNS_4arch4Sm80ELb0ELb1ELb0ELb1ELb1ELb0ELb1ELb1EEENS1_21CollectiveEpilogueFwdINS6_IJS8_SA_S9_EEENS6_IJNS7_ILi1EEESI_SI_EEESC_SE_Li256ELb1ELb1ELb1ELb0EEENS1_36VarlenDynamicPersistentTileSchedulerILi128ELi64ELi256ELi256ELb1ELb1ELb0ELb1ELb0ELb1EEEEEEEEEvNT_6ParamsE,"",@"SHT_CUDA_INFO"
	.sectionflags	@""
	.align	4


	//----- nvinfo : EIATTR_CUDA_API_VERSION
	.align		4
        /*0000*/ 	.byte	0x04, 0x37
        /*0002*/ 	.short	(.L_492 - .L_491)
.L_491:
        /*0004*/ 	.word	0x00000082


	//----- nvinfo : EIATTR_KPARAM_INFO
	.align		4
.L_492:
        /*0008*/ 	.byte	0x04, 0x17
        /*000a*/ 	.short	(.L_494 - .L_493)
.L_493:
        /*000c*/ 	.word	0x00000000
        /*0010*/ 	.short	0x0000
        /*0012*/ 	.short	0x0000
        /*0014*/ 	.byte	0x00, 0xf0, 0xe1, 0x10


	//----- nvinfo : EIATTR_SPARSE_MMA_MASK
	.align		4
.L_494:
        /*0018*/ 	.byte	0x03, 0x50
        /*001a*/ 	.short	0x0000


	//----- nvinfo : EIATTR_MAXREG_COUNT
	.align		4
        /*001c*/ 	.byte	0x03, 0x1b
        /*001e*/ 	.short	0x00ff


	//----- nvinfo : EIATTR_MERCURY_ISA_VERSION
	.align		4
        /*0020*/ 	.byte	0x03, 0x5f
        /*0022*/ 	.short	0x0101


	//----- nvinfo : EIATTR_VRC_CTA_INIT_COUNT
	.align		4
        /*0024*/ 	.byte	0x02, 0x4a
	.zero		1
	.zero		1


	//----- nvinfo : EIATTR_EXIT_INSTR_OFFSETS
	.align		4
        /*0028*/ 	.byte	0x04, 0x1c
        /*002a*/ 	.short	(.L_496 - .L_495)


	//   ....[0]....
.L_495:
        /*002c*/ 	.word	0x00000010


	//----- nvinfo : EIATTR_MAX_THREADS
	.align		4
.L_496:
        /*0030*/ 	.byte	0x04, 0x05
        /*0032*/ 	.short	(.L_498 - .L_497)
.L_497:
        /*0034*/ 	.word	0x00000100
        /*0038*/ 	.word	0x00000001
        /*003c*/ 	.word	0x00000001


	//----- nvinfo : EIATTR_CBANK_PARAM_SIZE
	.align		4
.L_498:
        /*0040*/ 	.byte	0x03, 0x19
        /*0042*/ 	.short	0x0438


	//----- nvinfo : EIATTR_PARAM_CBANK
	.align		4
        /*0044*/ 	.byte	0x04, 0x0a
        /*0046*/ 	.short	(.L_500 - .L_499)
	.align		4
.L_499:
        /*0048*/ 	.word	index@(.nv.constant0._ZN7cutlass13device_kernelIN5flash19enable_sm80_to_sm89INS1_16FlashAttnFwdSm80INS1_25CollectiveMainloopFwdSm80ILi8ELi1ELb0EN4cute5tupleIJNS5_1CILi128EEENS7_ILi64EEENS7_ILi192EEEEEELi192ENS_10bfloat16_tEfNS_4arch4Sm80ELb0ELb1ELb0ELb1ELb1ELb0ELb1ELb1EEENS1_21CollectiveEpilogueFwdINS6_IJS8_SA_S9_EEENS6_IJNS7_ILi1EEESI_SI_EEESC_SE_Li256ELb1ELb1ELb1ELb0EEENS1_36VarlenDynamicPersistentTileSchedulerILi128ELi64ELi256ELi256ELb1ELb1ELb0ELb1ELb0ELb1EEEEEEEEEvNT_6ParamsE)
        /*004c*/ 	.short	0x0380
        /*004e*/ 	.short	0x0438


	//----- nvinfo : EIATTR_SW_WAR
	.align		4
.L_500:
        /*0050*/ 	.byte	0x04, 0x36
        /*0052*/ 	.short	(.L_502 - .L_501)
.L_501:
        /*0054*/ 	.word	0x00000008
.L_502:


//--------------------- .nv.info._ZN7cutlass13device_kernelIN5flash19enable_sm80_to_sm89INS1_16FlashAttnFwdSm80INS1_25CollectiveMainloopFwdSm80ILi8ELi1ELb0EN4cute5tupleIJNS5_1CILi128EEENS7_ILi64EEENS7_ILi192EEEEEELi192ENS_10bfloat16_tEfNS_4arch4Sm80ELb0ELb1ELb0ELb1ELb1ELb1ELb1ELb1EEENS1_21CollectiveEpilogueFwdINS6_IJS8_SA_S9_EEENS6_IJNS7_ILi1EEESI_SI_EEESC_SE_Li256ELb1ELb1ELb1ELb0EEENS1_36VarlenDynamicPersistentTileSchedulerILi128ELi64ELi256ELi256ELb1ELb1ELb0ELb1ELb0ELb1EEEEEEEEEvNT_6ParamsE --------------------------
	.section	.nv.info._ZN7cutlass13device_kernelIN5flash19enable_sm80_to_sm89INS1_16FlashAttnFwdSm80INS1_25CollectiveMainloopFwdSm80ILi8ELi1ELb0EN4cute5tupleIJNS5_1CILi128EEENS7_ILi64EEENS7_ILi192EEEEEELi192ENS_10bfloat16_tEfNS_4arch4Sm80ELb0ELb1ELb0ELb1ELb1ELb1ELb1ELb1EEENS1_21CollectiveEpilogueFwdINS6_IJS8_SA_S9_EEENS6_IJNS7_ILi1EEESI_SI_EEESC_SE_Li256ELb1ELb1ELb1ELb0EEENS1_36VarlenDynamicPersistentTileSchedulerILi128ELi64ELi256ELi256ELb1ELb1ELb0ELb1ELb0ELb1EEEEEEEEEvNT_6ParamsE,"",@"SHT_CUDA_INFO"
	.sectionflags	@""
	.align	4


	//----- nvinfo : EIATTR_CUDA_API_VERSION
	.align		4
        /*0000*/ 	.byte	0x04, 0x37
        /*0002*/ 	.short	(.L_504 - .L_503)
.L_503:
        /*0004*/ 	.word	0x00000082


	//----- nvinfo : EIATTR_KPARAM_INFO
	.align		4
.L_504:
        /*0008*/ 	.byte	0x04, 0x17
        /*000a*/ 	.short	(.L_506 - .L_505)
.L_505:
        /*000c*/ 	.word	0x00000000
        /*0010*/ 	.short	0x0000
        /*0012*/ 	.short	0x0000
        /*0014*/ 	.byte	0x00, 0xf0, 0xe1, 0x10


	//----- nvinfo : EIATTR_SPARSE_MMA_MASK
	.align		4
.L_506:
        /*0018*/ 	.byte	0x03, 0x50
        /*001a*/ 	.short	0x0000


	//----- nvinfo : EIATTR_MAXREG_COUNT
	.align		4
        /*001c*/ 	.byte	0x03, 0x1b
        /*001e*/ 	.short	0x00ff


	//----- nvinfo : EIATTR_MERCURY_ISA_VERSION
	.align		4
        /*0020*/ 	.byte	0x03, 0x5f
        /*0022*/ 	.short	0x0101


	//----- nvinfo : EIATTR_VRC_CTA_INIT_COUNT
	.align		4
        /*0024*/ 	.byte	0x02, 0x4a
	.zero		1
	.zero		1


	//----- nvinfo : EIATTR_EXIT_INSTR_OFFSETS
	.align		4
        /*0028*/ 	.byte	0x04, 0x1c
        /*002a*/ 	.short	(.L_508 - .L_507)


	//   ....[0]....
.L_507:
        /*002c*/ 	.word	0x00000010


	//----- nvinfo : EIATTR_MAX_THREADS
	.align		4
.L_508:
        /*0030*/ 	.byte	0x04, 0x05
        /*0032*/ 	.short	(.L_510 - .L_509)
.L_509:
        /*0034*/ 	.word	0x00000100
        /*0038*/ 	.word	0x00000001
        /*003c*/ 	.word	0x00000001


	//----- nvinfo : EIATTR_CBANK_PARAM_SIZE
	.align		4
.L_510:
        /*0040*/ 	.byte	0x03, 0x19
        /*0042*/ 	.short	0x0438


	//----- nvinfo : EIATTR_PARAM_CBANK
	.align		4
        /*0044*/ 	.byte	0x04, 0x0a
        /*0046*/ 	.short	(.L_512 - .L_511)
	.align		4
.L_511:
        /*0048*/ 	.word	index@(.nv.constant0._ZN7cutlass13device_kernelIN5flash19enable_sm80_to_sm89INS1_16FlashAttnFwdSm80INS1_25CollectiveMainloopFwdSm80ILi8ELi1ELb0EN4cute5tupleIJNS5_1CILi128EEENS7_ILi64EEENS7_ILi192EEEEEELi192ENS_10bfloat16_tEfNS_4arch4Sm80ELb0ELb1ELb0ELb1ELb1ELb1ELb1ELb1EEENS1_21CollectiveEpilogueFwdINS6_IJS8_SA_S9_EEENS6_IJNS7_ILi1EEESI_SI_EEESC_SE_Li256ELb1ELb1ELb1ELb0EEENS1_36VarlenDynamicPersistentTileSchedulerILi128ELi64ELi256ELi256ELb1ELb1ELb0ELb1ELb0ELb1EEEEEEEEEvNT_6ParamsE)
        /*004c*/ 	.short	0x0380
        /*004e*/ 	.short	0x0438


	//----- nvinfo : EIATTR_SW_WAR
	.align		4
.L_512:
        /*0050*/ 	.byte	0x04, 0x36
        /*0052*/ 	.short	(.L_514 - .L_513)
.L_513:
        /*0054*/ 	.word	0x00000008
.L_514:


//--------------------- .nv.info._ZN7cutlass13device_kernelIN5flash19enable_sm80_to_sm89INS1_16FlashAttnFwdSm80INS1_25CollectiveMainloopFwdSm80ILi8ELi1ELb0EN4cute5tupleIJNS5_1CILi128EEENS7_ILi64EEENS7_ILi192EEEEEELi192ENS_10bfloat16_tEfNS_4arch4Sm80ELb1ELb0ELb0ELb0ELb1ELb0ELb1ELb1EEENS1_21CollectiveEpilogueFwdINS6_IJS8_SA_S9_EEENS6_IJNS7_ILi1EEESI_SI_EEESC_SE_Li256ELb0ELb1ELb1ELb0EEENS1_30DynamicPersistentTileSchedulerILi256ELi256ELb1ELb1ELb0EEEEEEEEEvNT_6ParamsE --------------------------
	.section	.nv.info._ZN7cutlass13device_kernelIN5flash19enable_sm80_to_sm89INS1_16FlashAttnFwdSm80INS1_25CollectiveMainloopFwdSm80ILi8ELi1ELb0EN4cute5tupleIJNS5_1CILi128EEENS7_ILi64EEENS7_ILi192EEEEEELi192ENS_10bfloat16_tEfNS_4arch4Sm80ELb1ELb0ELb0ELb0ELb1ELb0ELb1ELb1EEENS1_21CollectiveEpilogueFwdINS6_IJS8_SA_S9_EEENS6_IJNS7_ILi1EEESI_SI_EEESC_SE_Li256ELb0ELb1ELb1ELb0EEENS1_30DynamicPersistentTileSchedulerILi256ELi256ELb1ELb1ELb0EEEEEEEEEvNT_6ParamsE,"",@"SHT_CUDA_INFO"
	.sectionflags	@""
	.align	4


	//----- nvinfo : EIATTR_CUDA_API_VERSION
	.align		4
        /*0000*/ 	.byte	0x04, 0x37
        /*0002*/ 	.short	(.L_516 - .L_515)
.L_515:
        /*0004*/ 	.word	0x00000082


	//----- nvinfo : EIATTR_KPARAM_INFO
	.align		4
.L_516:
        /*0008*/ 	.byte	0x04, 0x17
        /*000a*/ 	.short	(.L_518 - .L_517)
.L_517:
        /*000c*/ 	.word	0x00000000
        /*0010*/ 	.short	0x0000
        /*0012*/ 	.short	0x0000
        /*0014*/ 	.byte	0x00, 0xf0, 0xa1, 0x10


	//----- nvinfo : EIATTR_SPARSE_MMA_MASK
	.align		4
.L_518:
        /*0018*/ 	.byte	0x03, 0x50
        /*001a*/ 	.short	0x0000


	//----- nvinfo : EIATTR_MAXREG_COUNT
	.align		4
        /*001c*/ 	.byte	0x03, 0x1b
        /*001e*/ 	.short	0x00ff


	//----- nvinfo : EIATTR_MERCURY_ISA_VERSION
	.align		4
        /*0020*/ 	.byte	0x03, 0x5f
        /*0022*/ 	.short	0x0101


	//----- nvinfo : EIATTR_VRC_CTA_INIT_COUNT
	.align		4
        /*0024*/ 	.byte	0x02, 0x4a
	.zero		1
	.zero		1


	//----- nvinfo : EIATTR_EXIT_INSTR_OFFSETS
	.align		4
        /*0028*/ 	.byte	0x04, 0x1c
        /*002a*/ 	.short	(.L_520 - .L_519)


	//   ....[0]....
.L_519:
        /*002c*/ 	.word	0x00000010


	//----- nvinfo : EIATTR_MAX_THREADS
	.align		4
.L_520:
        /*0030*/ 	.byte	0x04, 0x05
        /*0032*/ 	.short	(.L_522 - .L_521)
.L_521:
        /*0034*/ 	.word	0x00000100
        /*0038*/ 	.word	0x00000001
        /*003c*/ 	.word	0x00000001


	//----- nvinfo : EIATTR_CBANK_PARAM_SIZE
	.align		4
.L_522:
        /*0040*/ 	.byte	0x03, 0x19
        /*0042*/ 	.short	0x0428


	//----- nvinfo : EIATTR_PARAM_CBANK
	.align		4
        /*0044*/ 	.byte	0x04, 0x0a
        /*0046*/ 	.short	(.L_524 - .L_523)
	.align		4
.L_523:
        /*0048*/ 	.word	index@(.nv.constant0._ZN7cutlass13device_kernelIN5flash19enable_sm80_to_sm89INS1_16FlashAttnFwdSm80INS1_25CollectiveMainloopFwdSm80ILi8ELi1ELb0EN4cute5tupleIJNS5_1CILi128EEENS7_ILi64EEENS7_ILi192EEEEEELi192ENS_10bfloat16_tEfNS_4arch4Sm80ELb1ELb0ELb0ELb0ELb1ELb0ELb1ELb1EEENS1_21CollectiveEpilogueFwdINS6_IJS8_SA_S9_EEENS6_IJNS7_ILi1EEESI_SI_EEESC_SE_Li256ELb0ELb1ELb1ELb0EEENS1_30DynamicPersistentTileSchedulerILi256ELi256ELb1ELb1ELb0EEEEEEEEEvNT_6ParamsE)
        /*004c*/ 	.short	0x0380
        /*004e*/ 	.short	0x0428


	//----- nvinfo : EIATTR_SW_WAR
	.align		4
.L_524:
        /*0050*/ 	.byte	0x04, 0x36
        /*0052*/ 	.short	(.L_526 - .L_525)
.L_525:
        /*0054*/ 	.word	0x00000008
.L_526:


//--------------------- .nv.info._ZN7cutlass13device_kernelIN5flash19enable_sm80_to_sm89INS1_16FlashAttnFwdSm80INS1_25CollectiveMainloopFwdSm80ILi8ELi1ELb0EN4cute5tupleIJNS5_1CILi128EEENS7_ILi64EEENS7_ILi192EEEEEELi192ENS_10bfloat16_tEfNS_4arch4Sm80ELb1ELb0ELb0ELb1ELb1ELb0ELb1ELb1EEENS1_21CollectiveEpilogueFwdINS6_IJS8_SA_S9_EEENS6_IJNS7_ILi1EEESI_SI_EEESC_SE_Li256ELb1ELb1ELb1ELb0EEENS1_36VarlenDynamicPersistentTileSchedulerILi128ELi64ELi256ELi256ELb1ELb1ELb0ELb1ELb1ELb1EEEEEEEEEvNT_6ParamsE --------------------------
	.section	.nv.info._ZN7cutlass13device_kernelIN5flash19enable_sm80_to_sm89INS1_16FlashAttnFwdSm80INS1_25CollectiveMainloopFwdSm80ILi8ELi1ELb0EN4cute5tupleIJNS5_1CILi128EEENS7_ILi64EEENS7_ILi192EEEEEELi192ENS_10bfloat16_tEfNS_4arch4Sm80ELb1ELb0ELb0ELb1ELb1ELb0ELb1ELb1EEENS1_21CollectiveEpilogueFwdINS6_IJS8_SA_S9_EEENS6_IJNS7_ILi1EEESI_SI_EEESC_SE_Li256ELb1ELb1ELb1ELb0EEENS1_36VarlenDynamicPersistentTileSchedulerILi128ELi64ELi256ELi256ELb1ELb1ELb0ELb1ELb1ELb1EEEEEEEEEvNT_6ParamsE,"",@"SHT_CUDA_INFO"
	.sectionflags	@""
	.align	4


	//----- nvinfo : EIATTR_CUDA_API_VERSION
	.align		4
        /*0000*/ 	.byte	0x04, 0x37
        /*0002*/ 	.short	(.L_528 - .L_527)
.L_527:
        /*0004*/ 	.word	0x00000082


	//----- nvinfo : EIATTR_KPARAM_INFO
	.align		4
.L_528:
        /*0008*/ 	.byte	0x04, 0x17
        /*000a*/ 	.short	(.L_530 - .L_529)
.L_529:
        /*000c*/ 	.word	0x00000000
        /*0010*/ 	.short	0x0000
        /*0012*/ 	.short	0x0000
        /*0014*/ 	.byte	0x00, 0xf0, 0xe1, 0x10


	//----- nvinfo : EIATTR_SPARSE_MMA_MASK
	.align		4
.L_530:
        /*0018*/ 	.byte	0x03, 0x50
        /*001a*/ 	.short	0x0000


	//----- nvinfo : EIATTR_MAXREG_COUNT
	.align		4
        /*001c*/ 	.byte	0x03, 0x1b
        /*001e*/ 	.short	0x00ff


	//----- nvinfo : EIATTR_MERCURY_ISA_VERSION
	.align		4
        /*0020*/ 	.byte	0x03, 0x5f
        /*0022*/ 	.short	0x0101


	//----- nvinfo : EIATTR_VRC_CTA_INIT_COUNT
	.align		4
        /*0024*/ 	.byte	0x02, 0x4a
	.zero		1
	.zero		1


	//----- nvinfo : EIATTR_EXIT_INSTR_OFFSETS
	.align		4
        /*0028*/ 	.byte	0x04, 0x1c
        /*002a*/ 	.short	(.L_532 - .L_531)


	//   ....[0]....
.L_531:
        /*002c*/ 	.word	0x00000010


	//----- nvinfo : EIATTR_MAX_THREADS
	.align		4
.L_532:
        /*0030*/ 	.byte	0x04, 0x05
        /*0032*/ 	.short	(.L_534 - .L_533)
.L_533:
        /*0034*/ 	.word	0x00000100
        /*0038*/ 	.word	0x00000001
        /*003c*/ 	.word	0x00000001


	//----- nvinfo : EIATTR_CBANK_PARAM_SIZE
	.align		4
.L_534:
        /*0040*/ 	.byte	0x03, 0x19
        /*0042*/ 	.short	0x0438


	//----- nvinfo : EIATTR_PARAM_CBANK
	.align		4
        /*0044*/ 	.byte	0x04, 0x0a
        /*0046*/ 	.short	(.L_536 - .L_535)
	.align		4
.L_535:
        /*0048*/ 	.word	index@(.nv.constant0._ZN7cutlass13device_kernelIN5flash19enable_sm80_to_sm89INS1_16FlashAttnFwdSm80INS1_25CollectiveMainloopFwdSm80ILi8ELi1ELb0EN4cute5tupleIJNS5_1CILi128EEENS7_ILi64EEENS7_ILi192EEEEEELi192ENS_10bfloat16_tEfNS_4arch4Sm80ELb1ELb0ELb0ELb1ELb1ELb0ELb1ELb1EEENS1_21CollectiveEpilogueFwdINS6_IJS8_SA_S9_EEENS6_IJNS7_ILi1EEESI_SI_EEESC_SE_Li256ELb1ELb1ELb1ELb0EEENS1_36VarlenDynamicPersistentTileSchedulerILi128ELi64ELi256ELi256ELb1ELb1ELb0ELb1ELb1ELb1EEEEEEEEEvNT_6ParamsE)
        /*004c*/ 	.short	0x0380
        /*004e*/ 	.short	0x0438


	//----- nvinfo : EIATTR_SW_WAR
	.align		4
.L_536:
        /*0050*/ 	.byte	0x04, 0x36
        /*0052*/ 	.short	(.L_538 - .L_537)
.L_537:
        /*0054*/ 	.word	0x00000008
.L_538:


//--------------------- .nv.info._ZN7cutlass13device_kernelIN5flash19enable_sm80_to_sm89INS1_16FlashAttnFwdSm80INS1_25CollectiveMainloopFwdSm80ILi8ELi1ELb0EN4cute5tupleIJNS5_1CILi128EEENS7_ILi64EEENS7_ILi192EEEEEELi192ENS_10bfloat16_tEfNS_4arch4Sm80ELb1ELb0ELb0ELb1ELb1ELb1ELb1ELb1EEENS1_21CollectiveEpilogueFwdINS6_IJS8_SA_S9_EEENS6_IJNS7_ILi1EEESI_SI_EEESC_SE_Li256ELb1ELb1ELb1ELb0EEENS1_36VarlenDynamicPersistentTileSchedulerILi128ELi64ELi256ELi256ELb1ELb1ELb0ELb1ELb1ELb1EEEEEEEEEvNT_6ParamsE --------------------------
	.section	.nv.info._ZN7cutlass13device_kernelIN5flash19enable_sm80_to_sm89INS1_16FlashAttnFwdSm80INS1_25CollectiveMainloopFwdSm80ILi8ELi1ELb0EN4cute5tupleIJNS5_1CILi128EEENS7_ILi64EEENS7_ILi192EEEEEELi192ENS_10bfloat16_tEfNS_4arch4Sm80ELb1ELb0ELb0ELb1ELb1ELb1ELb1ELb1EEENS1_21CollectiveEpilogueFwdINS6_IJS8_SA_S9_EEENS6_IJNS7_ILi1EEESI_SI_EEESC_SE_Li256ELb1ELb1ELb1ELb0EEENS1_36VarlenDynamicPersistentTileSchedulerILi128ELi64ELi256ELi256ELb1ELb1ELb0ELb1ELb1ELb1EEEEEEEEEvNT_6ParamsE,"",@"SHT_CUDA_INFO"
	.sectionflags	@""
	.align	4


	//----- nvinfo : EIATTR_CUDA_API_VERSION
	.align		4
        /*0000*/ 	.byte	0x04, 0x37
        /*0002*/ 	.short	(.L_540 - .L_539)
.L_539:
        /*0004*/ 	.word	0x00000082


	//----- nvinfo : EIATTR_KPARAM_INFO
	.align		4
.L_540:
        /*0008*/ 	.byte	0x04, 0x17
        /*000a*/ 	.short	(.L_542 - .L_541)
.L_541:
        /*000c*/ 	.word	0x00000000
        /*0010*/ 	.short	0x0000
        /*0012*/ 	.short	0x0000
        /*0014*/ 	.byte	0x00, 0xf0, 0xe1, 0x10


	//----- nvinfo : EIATTR_SPARSE_MMA_MASK
	.align		4
.L_542:
        /*0018*/ 	.byte	0x03, 0x50
        /*001a*/ 	.short	0x0000


	//----- nvinfo : EIATTR_MAXREG_COUNT
	.align		4
        /*001c*/ 	.byte	0x03, 0x1b
        /*001e*/ 	.short	0x00ff


	//----- nvinfo : EIATTR_MERCURY_ISA_VERSION
	.align		4
        /*0020*/ 	.byte	0x03, 0x5f
        /*0022*/ 	.short	0x0101


	//----- nvinfo : EIATTR_VRC_CTA_INIT_COUNT
	.align		4
        /*0024*/ 	.byte	0x02, 0x4a
	.zero		1
	.zero		1


	//----- nvinfo : EIATTR_EXIT_INSTR_OFFSETS
	.align		4
        /*0028*/ 	.byte	0x04, 0x1c
        /*002a*/ 	.short	(.L_544 - .L_543)


	//   ....[0]....
.L_543:
        /*002c*/ 	.word	0x00000010


	//----- nvinfo : EIATTR_MAX_THREADS
	.align		4
.L_544:
        /*0030*/ 	.byte	0x04, 0x05
        /*0032*/ 	.short	(.L_546 - .L_545)
.L_545:
        /*0034*/ 	.word	0x00000100
        /*0038*/ 	.word	0x00000001
        /*003c*/ 	.word	0x00000001


	//----- nvinfo : EIATTR_CBANK_PARAM_SIZE
	.align		4
.L_546:
        /*0040*/ 	.byte	0x03, 0x19
        /*0042*/ 	.short	0x0438


	//----- nvinfo : EIATTR_PARAM_CBANK
	.align		4
        /*0044*/ 	.byte	0x04, 0x0a
        /*0046*/ 	.short	(.L_548 - .L_547)
	.align		4
.L_547:
        /*0048*/ 	.word	index@(.nv.constant0._ZN7cutlass13device_kernelIN5flash19enable_sm80_to_sm89INS1_16FlashAttnFwdSm80INS1_25CollectiveMainloopFwdSm80ILi8ELi1ELb0EN4cute5tupleIJNS5_1CILi128EEENS7_ILi64EEENS7_ILi192EEEEEELi192ENS_10bfloat16_tEfNS_4arch4Sm80ELb1ELb0ELb0ELb1ELb1ELb1ELb1ELb1EEENS1_21CollectiveEpilogueFwdINS6_IJS8_SA_S9_EEENS6_IJNS7_ILi1EEESI_SI_EEESC_SE_Li256ELb1ELb1ELb1ELb0EEENS1_36VarlenDynamicPersistentTileSchedulerILi128ELi64ELi256ELi256ELb1ELb1ELb0ELb1ELb1ELb1EEEEEEEEEvNT_6ParamsE)
        /*004c*/ 	.short	0x0380
        /*004e*/ 	.short	0x0438


	//----- nvinfo : EIATTR_SW_WAR
	.align		4
.L_548:
        /*0050*/ 	.byte	0x04, 0x36
        /*0052*/ 	.short	(.L_550 - .L_549)
.L_549:
        /*0054*/ 	.word	0x00000008
.L_550:


//--------------------- .nv.info._ZN7cutlass13device_kernelIN5flash19enable_sm80_to_sm89INS1_16FlashAttnFwdSm80INS1_25CollectiveMainloopFwdSm80ILi8ELi2ELb0EN4cute5tupleIJNS5_1CILi128EEENS7_ILi64EEENS7_ILi192EEEEEELi192ENS_10bfloat16_tEfNS_4arch4Sm80ELb0ELb0ELb0ELb0ELb1ELb0ELb1ELb1EEENS1_21CollectiveEpilogueFwdINS6_IJS8_SA_S9_EEENS6_IJNS7_ILi1EEESI_SI_EEESC_SE_Li256ELb0ELb1ELb1ELb0EEENS1_19SingleTileSchedulerILb0ELb1ELb1ELi128EEEEEEEEEvNT_6ParamsE --------------------------
	.section	.nv.info._ZN7cutlass13device_kernelIN5flash19enable_sm80_to_sm89INS1_16FlashAttnFwdSm80INS1_25CollectiveMainloopFwdSm80ILi8ELi2ELb0EN4cute5tupleIJNS5_1CILi128EEENS7_ILi64EEENS7_ILi192EEEEEELi192ENS_10bfloat16_tEfNS_4arch4Sm80ELb0ELb0ELb0ELb0ELb1ELb0ELb1ELb1EEENS1_21CollectiveEpilogueFwdINS6_IJS8_SA_S9_EEENS6_IJNS7_ILi1EEESI_SI_EEESC_SE_Li256ELb0ELb1ELb1ELb0EEENS1_19SingleTileSchedulerILb0ELb1ELb1ELi128EEEEEEEEEvNT_6ParamsE,"",@"SHT_CUDA_INFO"
	.sectionflags	@""
	.align	4


	//----- nvinfo : EIATTR_CUDA_API_VERSION
	.align		4
        /*0000*/ 	.byte	0x04, 0x37
        /*0002*/ 	.short	(.L_552 - .L_551)
.L_551:
        /*0004*/ 	.word	0x00000082


	//----- nvinfo : EIATTR_KPARAM_INFO
	.align		4
.L_552:
        /*0008*/ 	.byte	0x04, 0x17
        /*000a*/ 	.short	(.L_554 - .L_553)
.L_553:
        /*000c*/ 	.word	0x00000000
        /*0010*/ 	.short	0x0000
        /*0012*/ 	.short	0x0000
        /*0014*/ 	.byte	0x00, 0xf0, 0x61, 0x10


	//----- nvinfo : EIATTR_SPARSE_MMA_MASK
	.align		4
.L_554:
        /*0018*/ 	.byte	0x03, 0x50
        /*001a*/ 	.short	0x0000


	//----- nvinfo : EIATTR_MAXREG_COUNT
	.align		4
        /*001c*/ 	.byte	0x03, 0x1b
        /*001e*/ 	.short	0x00ff


	//----- nvinfo : EIATTR_MERCURY_ISA_VERSION
	.align		4
        /*0020*/ 	.byte	0x03, 0x5f
        /*0022*/ 	.short	0x0101


	//----- nvinfo : EIATTR_VRC_CTA_INIT_COUNT
	.align		4
        /*0024*/ 	.byte	0x02, 0x4a
	.zero		1
	.zero		1


	//----- nvinfo : EIATTR_EXIT_INSTR_OFFSETS
	.align		4
        /*0028*/ 	.byte	0x04, 0x1c
        /*002a*/ 	.short	(.L_556 - .L_555)


	//   ....[0]....
.L_555:
        /*002c*/ 	.word	0x00000010


	//----- nvinfo : EIATTR_MAX_THREADS
	.align		4
.L_556:
        /*0030*/ 	.byte	0x04, 0x05
        /*0032*/ 	.short	(.L_558 - .L_557)
.L_557:
        /*0034*/ 	.word	0x00000100
        /*0038*/ 	.word	0x00000001
        /*003c*/ 	.word	0x00000001


	//----- nvinfo : EIATTR_CBANK_PARAM_SIZE
	.align		4
.L_558:
        /*0040*/ 	.byte	0x03, 0x19
        /*0042*/ 	.short	0x0418


	//----- nvinfo : EIATTR_PARAM_CBANK
	.align		4
        /*0044*/ 	.byte	0x04, 0x0a
        /*0046*/ 	.short	(.L_560 - .L_559)
	.align		4
.L_559:
        /*0048*/ 	.word	index@(.nv.constant0._ZN7cutlass13device_kernelIN5flash19enable_sm80_to_sm89INS1_16FlashAttnFwdSm80INS1_25CollectiveMainloopFwdSm80ILi8ELi2ELb0EN4cute5tupleIJNS5_1CILi128EEENS7_ILi64EEENS7_ILi192EEEEEELi192ENS_10bfloat16_tEfNS_4arch4Sm80ELb0ELb0ELb0ELb0ELb1ELb0ELb1ELb1EEENS1_21CollectiveEpilogueFwdINS6_IJS8_SA_S9_EEENS6_IJNS7_ILi1EEESI_SI_EEESC_SE_Li256ELb0ELb1ELb1ELb0EEENS1_19SingleTileSchedulerILb0ELb1ELb1ELi128EEEEEEEEEvNT_6ParamsE)
        /*004c*/ 	.short	0x0380
        /*004e*/ 	.short	0x0418


	//----- nvinfo : EIATTR_SW_WAR
	.align		4
.L_560:
        /*0050*/ 	.byte	0x04, 0x36
        /*0052*/ 	.short	(.L_562 - .L_561)
.L_561:
        /*0054*/ 	.word	0x00000008
.L_562:


//--------------------- .nv.info._ZN7cutlass13device_kernelIN5flash19enable_sm80_to_sm89INS1_16FlashAttnFwdSm80INS1_25CollectiveMainloopFwdSm80ILi8ELi2ELb0EN4cute5tupleIJNS5_1CILi128EEENS7_ILi64EEENS7_ILi192EEEEEELi192ENS_10bfloat16_tEfNS_4arch4Sm80ELb0ELb0ELb0ELb1ELb1ELb0ELb1ELb1EEENS1_21CollectiveEpilogueFwdINS6_IJS8_SA_S9_EEENS6_IJNS7_ILi1EEESI_SI_EEESC_SE_Li256ELb1ELb1ELb1ELb0EEENS1_36VarlenDynamicPersistentTileSchedulerILi128ELi64ELi256ELi256ELb1ELb1ELb0ELb0ELb1ELb1EEEEEEEEEvNT_6ParamsE --------------------------
	.section	.nv.info._ZN7cutlass13device_kernelIN5flash19enable_sm80_to_sm89INS1_16FlashAttnFwdSm80INS1_25CollectiveMainloopFwdSm80ILi8ELi2ELb0EN4cute5tupleIJNS5_1CILi128EEENS7_ILi64EEENS7_ILi192EEEEEELi192ENS_10bfloat16_tEfNS_4arch4Sm80ELb0ELb0ELb0ELb1ELb1ELb0ELb1ELb1EEENS1_21CollectiveEpilogueFwdINS6_IJS8_SA_S9_EEENS6_IJNS7_ILi1EEESI_SI_EEESC_SE_Li256ELb1ELb1ELb1ELb0EEENS1_36VarlenDynamicPersistentTileSchedulerILi128ELi64ELi256ELi256ELb1ELb1ELb0ELb0ELb1ELb1EEEEEEEEEvNT_6ParamsE,"",@"SHT_CUDA_INFO"
	.sectionflags	@""
	.align	4


	//----- nvinfo : EIATTR_CUDA_API_VERSION
	.align		4
        /*0000*/ 	.byte	0x04, 0x37
        /*0002*/ 	.short	(.L_564 - .L_563)
.L_563:
        /*0004*/ 	.word	0x00000082


	//----- nvinfo : EIATTR_KPARAM_INFO
	.align		4
.L_564:
        /*0008*/ 	.byte	0x04, 0x17
        /*000a*/ 	.short	(.L_566 - .L_565)
.L_565:
        /*000c*/ 	.word	0x00000000
        /*0010*/ 	.short	0x0000
        /*0012*/ 	.short	0x0000
        /*0014*/ 	.byte	0x00, 0xf0, 0xe1, 0x10


	//----- nvinfo : EIATTR_SPARSE_MMA_MASK
	.align		4
.L_566:
        /*0018*/ 	.byte	0x03, 0x50
        /*001a*/ 	.short	0x0000


	//----- nvinfo : EIATTR_MAXREG_COUNT
	.align		4
        /*001c*/ 	.byte	0x03, 0x1b
        /*001e*/ 	.short	0x00ff


	//----- nvinfo : EIATTR_MERCURY_ISA_VERSION
	.align		4
        /*0020*/ 	.byte	0x03, 0x5f
        /*0022*/ 	.short	0x0101


	//----- nvinfo : EIATTR_VRC_CTA_INIT_COUNT
	.align		4
        /*0024*/ 	.byte	0x02, 0x4a
	.zero		1
	.zero		1


	//----- nvinfo : EIATTR_EXIT_INSTR_OFFSETS
	.align		4
        /*0028*/ 	.byte	0x04, 0x1c
        /*002a*/ 	.short	(.L_568 - .L_567)


	//   ....[0]....
.L_567:
        /*002c*/ 	.word	0x00000010


	//----- nvinfo : EIATTR_MAX_THREADS
	.align		4
.L_568:
        /*0030*/ 	.byte	0x04, 0x05
        /*0032*/ 	.short	(.L_570 - .L_569)
.L_569:
        /*0034*/ 	.word	0x00000100
        /*0038*/ 	.word	0x00000001
        /*003c*/ 	.word	0x00000001


	//----- nvinfo : EIATTR_CBANK_PARAM_SIZE
	.align		4
.L_570:
        /*0040*/ 	.byte	0x03, 0x19
        /*0042*/ 	.short	0x0438


	//----- nvinfo : EIATTR_PARAM_CBANK
	.align		4
        /*0044*/ 	.byte	0x04, 0x0a
        /*0046*/ 	.short	(.L_572 - .L_571)
	.align		4
.L_571:
        /*0048*/ 	.word	index@(.nv.constant0._ZN7cutlass13device_kernelIN5flash19enable_sm80_to_sm89INS1_16FlashAttnFwdSm80INS1_25CollectiveMainloopFwdSm80ILi8ELi2ELb0EN4cute5tupleIJNS5_1CILi128EEENS7_ILi64EEENS7_ILi192EEEEEELi192ENS_10bfloat16_tEfNS_4arch4Sm80ELb0ELb0ELb0ELb1ELb1ELb0ELb1ELb1EEENS1_21CollectiveEpilogueFwdINS6_IJS8_SA_S9_EEENS6_IJNS7_ILi1EEESI_SI_EEESC_SE_Li256ELb1ELb1ELb1ELb0EEENS1_36VarlenDynamicPersistentTileSchedulerILi128ELi64ELi256ELi256ELb1ELb1ELb0ELb0ELb1ELb1EEEEEEEEEvNT_6ParamsE)
        /*004c*/ 	.short	0x0380
        /*004e*/ 	.short	0x0438


	//----- nvinfo : EIATTR_SW_WAR
	.align		4
.L_572:
        /*0050*/ 	.byte	0x04, 0x36
        /*0052*/ 	.short	(.L_574 - .L_573)
.L_573:
        /*0054*/ 	.word	0x00000008
.L_574:


//--------------------- .nv.info._ZN7cutlass13device_kernelIN5flash19enable_sm80_to_sm89INS1_16FlashAttnFwdSm80INS1_25CollectiveMainloopFwdSm80ILi8ELi2ELb0EN4cute5tupleIJNS5_1CILi128EEENS7_ILi64EEENS7_ILi192EEEEEELi192ENS_10bfloat16_tEfNS_4arch4Sm80ELb0ELb0ELb0ELb1ELb1ELb1ELb1ELb1EEENS1_21CollectiveEpilogueFwdINS6_IJS8_SA_S9_EEENS6_IJNS7_ILi1EEESI_SI_EEESC_SE_Li256ELb1ELb1ELb1ELb0EEENS1_36VarlenDynamicPersistentTileSchedulerILi128ELi64ELi256ELi256ELb1ELb1ELb0ELb0ELb1ELb1EEEEEEEEEvNT_6ParamsE --------------------------
	.section	.nv.info._ZN7cutlass13device_kernelIN5flash19enable_sm80_to_sm89INS1_16FlashAttnFwdSm80INS1_25CollectiveMainloopFwdSm80ILi8ELi2ELb0EN4cute5tupleIJNS5_1CILi128EEENS7_ILi64EEENS7_ILi192EEEEEELi192ENS_10bfloat16_tEfNS_4arch4Sm80ELb0ELb0ELb0ELb1ELb1ELb1ELb1ELb1EEENS1_21CollectiveEpilogueFwdINS6_IJS8_SA_S9_EEENS6_IJNS7_ILi1EEESI_SI_EEESC_SE_Li256ELb1ELb1ELb1ELb0EEENS1_36VarlenDynamicPersistentTileSchedulerILi128ELi64ELi256ELi256ELb1ELb1ELb0ELb0ELb1ELb1EEEEEEEEEvNT_6ParamsE,"",@"SHT_CUDA_INFO"
	.sectionflags	@""
	.align	4


	//----- nvinfo : EIATTR_CUDA_API_VERSION
	.align		4
        /*0000*/ 	.byte	0x04, 0x37
        /*0002*/ 	.short	(.L_576 - .L_575)
.L_575:
        /*0004*/ 	.word	0x00000082


	//----- nvinfo : EIATTR_KPARAM_INFO
	.align		4
.L_576:
        /*0008*/ 	.byte	0x04, 0x17
        /*000a*/ 	.short	(.L_578 - .L_577)
.L_577:
        /*000c*/ 	.word	0x00000000
        /*0010*/ 	.short	0x0000
        /*0012*/ 	.short	0x0000
        /*0014*/ 	.byte	0x00, 0xf0, 0xe1, 0x10


	//----- nvinfo : EIATTR_SPARSE_MMA_MASK
	.align		4
.L_578:
        /*0018*/ 	.byte	0x03, 0x50
        /*001a*/ 	.short	0x0000


	//----- nvinfo : EIATTR_MAXREG_COUNT
	.align		4
        /*001c*/ 	.byte	0x03, 0x1b
        /*001e*/ 	.short	0x00ff


	//----- nvinfo : EIATTR_MERCURY_ISA_VERSION
	.align		4
        /*0020*/ 	.byte	0x03, 0x5f
        /*0022*/ 	.short	0x0101


	//----- nvinfo : EIATTR_VRC_CTA_INIT_COUNT
	.align		4
        /*0024*/ 	.byte	0x02, 0x4a
	.zero		1
	.zero		1


	//----- nvinfo : EIATTR_EXIT_INSTR_OFFSETS
	.align		4
        /*0028*/ 	.byte	0x04, 0x1c
        /*002a*/ 	.short	(.L_580 - .L_579)


	//   ....[0]....
.L_579:
        /*002c*/ 	.word	0x00000010


	//----- nvinfo : EIATTR_MAX_THREADS
	.align		4
.L_580:
        /*0030*/ 	.byte	0x04, 0x05
        /*0032*/ 	.short	(.L_582 - .L_581)
.L_581:
        /*0034*/ 	.word	0x00000100
        /*0038*/ 	.word	0x00000001
        /*003c*/ 	.word	0x00000001


	//----- nvinfo : EIATTR_CBANK_PARAM_SIZE
	.align		4
.L_582:
        /*0040*/ 	.byte	0x03, 0x19
        /*0042*/ 	.short	0x0438


	//----- nvinfo : EIATTR_PARAM_CBANK
	.align		4
        /*0044*/ 	.byte	0x04, 0x0a
        /*0046*/ 	.short	(.L_584 - .L_583)
	.align		4
.L_583:
        /*0048*/ 	.word	index@(.nv.constant0._ZN7cutlass13device_kernelIN5flash19enable_sm80_to_sm89INS1_16FlashAttnFwdSm80INS1_25CollectiveMainloopFwdSm80ILi8ELi2ELb0EN4cute5tupleIJNS5_1CILi128EEENS7_ILi64EEENS7_ILi192EEEEEELi192ENS_10bfloat16_tEfNS_4arch4Sm80ELb0ELb0ELb0ELb1ELb1ELb1ELb1ELb1EEENS1_21CollectiveEpilogueFwdINS6_IJS8_SA_S9_EEENS6_IJNS7_ILi1EEESI_SI_EEESC_SE_Li256ELb1ELb1ELb1ELb0EEENS1_36VarlenDynamicPersistentTileSchedulerILi128ELi64ELi256ELi256ELb1ELb1ELb0ELb0ELb1ELb1EEEEEEEEEvNT_6ParamsE)
        /*004c*/ 	.short	0x0380
        /*004e*/ 	.short	0x0438


	//----- nvinfo : EIATTR_SW_WAR
	.align		4
.L_584:
        /*0050*/ 	.byte	0x04, 0x36
        /*0052*/ 	.short	(.L_586 - .L_585)
.L_585:
        /*0054*/ 	.word	0x00000008
.L_586:


//--------------------- .nv.info._ZN7cutlass13device_kernelIN5flash19enable_sm80_to_sm89INS1_16FlashAttnFwdSm80INS1_25CollectiveMainloopFwdSm80ILi8ELi2ELb0EN4cute5tupleIJNS5_1CILi128EEENS7_ILi64EEENS7_ILi192EEEEEELi192ENS_10bfloat16_tEfNS_4arch4Sm80ELb0ELb1ELb0ELb0ELb1ELb0ELb1ELb1EEENS1_21CollectiveEpilogueFwdINS6_IJS8_SA_S9_EEENS6_IJNS7_ILi1EEESI_SI_EEESC_SE_Li256ELb0ELb1ELb1ELb0EEENS1_19SingleTileSchedulerILb0ELb1ELb1ELi128EEEEEEEEEvNT_6ParamsE --------------------------
	.section	.nv.info._ZN7cutlass13device_kernelIN5flash19enable_sm80_to_sm89INS1_16FlashAttnFwdSm80INS1_25CollectiveMainloopFwdSm80ILi8ELi2ELb0EN4cute5tupleIJNS5_1CILi128EEENS7_ILi64EEENS7_ILi192EEEEEELi192ENS_10bfloat16_tEfNS_4arch4Sm80ELb0ELb1ELb0ELb0ELb1ELb0ELb1ELb1EEENS1_21CollectiveEpilogueFwdINS6_IJS8_SA_S9_EEENS6_IJNS7_ILi1EEESI_SI_EEESC_SE_Li256ELb0ELb1ELb1ELb0EEENS1_19SingleTileSchedulerILb0ELb1ELb1ELi128EEEEEEEEEvNT_6ParamsE,"",@"SHT_CUDA_INFO"
	.sectionflags	@""
	.align	4


	//----- nvinfo : EIATTR_CUDA_API_VERSION
	.align		4
        /*0000*/ 	.byte	0x04, 0x37
        /*0002*/ 	.short	(.L_588 - .L_587)
.L_587:
        /*0004*/ 	.word	0x00000082


	//----- nvinfo : EIATTR_KPARAM_INFO
	.align		4
.L_588:
        /*0008*/ 	.byte	0x04, 0x17
        /*000a*/ 	.short	(.L_590 - .L_589)
.L_589:
        /*000c*/ 	.word	0x00000000
        /*0010*/ 	.short	0x0000
        /*0012*/ 	.short	0x0000
        /*0014*/ 	.byte	0x00, 0xf0, 0x61, 0x10


	//----- nvinfo : EIATTR_SPARSE_MMA_MASK
	.align		4
.L_590:
        /*0018*/ 	.byte	0x03, 0x50
        /*001a*/ 	.short	0x0000


	//----- nvinfo : EIATTR_MAXREG_COUNT
	.align		4
        /*001c*/ 	.byte	0x03, 0x1b
        /*001e*/ 	.short	0x00ff


	//----- nvinfo : EIATTR_MERCURY_ISA_VERSION
	.align		4
        /*0020*/ 	.byte	0x03, 0x5f
        /*0022*/ 	.short	0x0101


	//----- nvinfo : EIATTR_VRC_CTA_INIT_COUNT
	.align		4
        /*0024*/ 	.byte	0x02, 0x4a
	.zero		1
	.zero		1


	//----- nvinfo : EIATTR_EXIT_INSTR_OFFSETS
	.align		4
        /*0028*/ 	.byte	0x04, 0x1c
        /*002a*/ 	.short	(.L_592 - .L_591)


	//   ....[0]....
.L_591:
        /*002c*/ 	.word	0x00000010


	//----- nvinfo : EIATTR_MAX_THREADS
	.align		4
.L_592:
        /*0030*/ 	.byte	0x04, 0x05
        /*0032*/ 	.short	(.L_594 - .L_593)
.L_593:
        /*0034*/ 	.word	0x00000100
        /*0038*/ 	.word	0x00000001
        /*003c*/ 	.word	0x00000001


	//----- nvinfo : EIATTR_CBANK_PARAM_SIZE
	.align		4
.L_594:
        /*0040*/ 	.byte	0x03, 0x19
        /*0042*/ 	.short	0x0418


	//----- nvinfo : EIATTR_PARAM_CBANK
	.align		4
        /*0044*/ 	.byte	0x04, 0x0a
        /*0046*/ 	.short	(.L_596 - .L_595)
	.align		4
.L_595:
        /*0048*/ 	.word	index@(.nv.constant0._ZN7cutlass13device_kernelIN5flash19enable_sm80_to_sm89INS1_16FlashAttnFwdSm80INS1_25CollectiveMainloopFwdSm80ILi8ELi2ELb0EN4cute5tupleIJNS5_1CILi128EEENS7_ILi64EEENS7_ILi192EEEEEELi192ENS_10bfloat16_tEfNS_4arch4Sm80ELb0ELb1ELb0ELb0ELb1ELb0ELb1ELb1EEENS1_21CollectiveEpilogueFwdINS6_IJS8_SA_S9_EEENS6_IJNS7_ILi1EEESI_SI_EEESC_SE_Li256ELb0ELb1ELb1ELb0EEENS1_19SingleTileSchedulerILb0ELb1ELb1ELi128EEEEEEEEEvNT_6ParamsE)
        /*004c*/ 	.short	0x0380
        /*004e*/ 	.short	0x0418


	//----- nvinfo : EIATTR_SW_WAR
	.align		4
.L_596:
        /*0050*/ 	.byte	0x04, 0x36
        /*0052*/ 	.short	(.L_598 - .L_597)
.L_597:
        /*0054*/ 	.word	0x00000008
.L_598:


//--------------------- .nv.info._ZN7cutlass13device_kernelIN5flash19enable_sm80_to_sm89INS1_16FlashAttnFwdSm80INS1_25CollectiveMainloopFwdSm80ILi8ELi2ELb0EN4cute5tupleIJNS5_1CILi128EEENS7_ILi64EEENS7_ILi192EEEEEELi192ENS_10bfloat16_tEfNS_4arch4Sm80ELb0ELb1ELb0ELb1ELb1ELb0ELb1ELb1EEENS1_21CollectiveEpilogueFwdINS6_IJS8_SA_S9_EEENS6_IJNS7_ILi1EEESI_SI_EEESC_SE_Li256ELb1ELb1ELb1ELb0EEENS1_36VarlenDynamicPersistentTileSchedulerILi128ELi64ELi256ELi256ELb1ELb1ELb0ELb1ELb0ELb1EEEEEEEEEvNT_6ParamsE --------------------------
	.section	.nv.info._ZN7cutlass13device_kernelIN5flash19enable_sm80_to_sm89INS1_16FlashAttnFwdSm80INS1_25CollectiveMainloopFwdSm80ILi8ELi2ELb0EN4cute5tupleIJNS5_1CILi128EEENS7_ILi64EEENS7_ILi192EEEEEELi192ENS_10bfloat16_tEfNS_4arch4Sm80ELb0ELb1ELb0ELb1ELb1ELb0ELb1ELb1EEENS1_21CollectiveEpilogueFwdINS6_IJS8_SA_S9_EEENS6_IJNS7_ILi1EEESI_SI_EEESC_SE_Li256ELb1ELb1ELb1ELb0EEENS1_36VarlenDynamicPersistentTileSchedulerILi128ELi64ELi256ELi256ELb1ELb1ELb0ELb1ELb0ELb1EEEEEEEEEvNT_6ParamsE,"",@"SHT_CUDA_INFO"
	.sectionflags	@""
	.align	4


	//----- nvinfo : EIATTR_CUDA_API_VERSION
	.align		4
        /*0000*/ 	.byte	0x04, 0x37
        /*0002*/ 	.short	(.L_600 - .L_599)
.L_599:
        /*0004*/ 	.word	0x00000082


	//----- nvinfo : EIATTR_KPARAM_INFO
	.align		4
.L_600:
        /*0008*/ 	.byte	0x04, 0x17
        /*000a*/ 	.short	(.L_602 - .L_601)
.L_601:
        /*000c*/ 	.word	0x00000000
        /*0010*/ 	.short	0x0000
        /*0012*/ 	.short	0x0000
        /*0014*/ 	.byte	0x00, 0xf0, 0xe1, 0x10


	//----- nvinfo : EIATTR_SPARSE_MMA_MASK
	.align		4
.L_602:
        /*0018*/ 	.byte	0x03, 0x50
        /*001a*/ 	.short	0x0000


	//----- nvinfo : EIATTR_MAXREG_COUNT
	.align		4
        /*001c*/ 	.byte	0x03, 0x1b
        /*001e*/ 	.short	0x00ff


	//----- nvinfo : EIATTR_MERCURY_ISA_VERSION
	.align		4
        /*0020*/ 	.byte	0x03, 0x5f
        /*0022*/ 	.short	0x0101


	//----- nvinfo : EIATTR_VRC_CTA_INIT_COUNT
	.align		4
        /*0024*/ 	.byte	0x02, 0x4a
	.zero		1
	.zero		1


	//----- nvinfo : EIATTR_EXIT_INSTR_OFFSETS
	.align		4
        /*0028*/ 	.byte	0x04, 0x1c
        /*002a*/ 	.short	(.L_604 - .L_603)


	//   ....[0]....
.L_603:
        /*002c*/ 	.word	0x00000010


	//----- nvinfo : EIATTR_MAX_THREADS
	.align		4
.L_604:
        /*0030*/ 	.byte	0x04, 0x05
        /*0032*/ 	.short	(.L_606 - .L_605)
.L_605:
        /*0034*/ 	.word	0x00000100
        /*0038*/ 	.word	0x00000001
        /*003c*/ 	.word	0x00000001


	//----- nvinfo : EIATTR_CBANK_PARAM_SIZE
	.align		4
.L_606:
        /*0040*/ 	.byte	0x03, 0x19
        /*0042*/ 	.short	0x0438


	//----- nvinfo : EIATTR_PARAM_CBANK
	.align		4
        /*0044*/ 	.byte	0x04, 0x0a
        /*0046*/ 	.short	(.L_608 - .L_607)
	.align		4
.L_607:
        /*0048*/ 	.word	index@(.nv.constant0._ZN7cutlass13device_kernelIN5flash19enable_sm80_to_sm89INS1_16FlashAttnFwdSm80INS1_25CollectiveMainloopFwdSm80ILi8ELi2ELb0EN4cute5tupleIJNS5_1CILi128EEENS7_ILi64EEENS7_ILi192EEEEEELi192ENS_10bfloat16_tEfNS_4arch4Sm80ELb0ELb1ELb0ELb1ELb1ELb0ELb1ELb1EEENS1_21CollectiveEpilogueFwdINS6_IJS8_SA_S9_EEENS6_IJNS7_ILi1EEESI_SI_EEESC_SE_Li256ELb1ELb1ELb1ELb0EEENS1_36VarlenDynamicPersistentTileSchedulerILi128ELi64ELi256ELi256ELb1ELb1ELb0ELb1ELb0ELb1EEEEEEEEEvNT_6ParamsE)
        /*004c*/ 	.short	0x0380
        /*004e*/ 	.short	0x0438


	//----- nvinfo : EIATTR_SW_WAR
	.align		4
.L_608:
        /*0050*/ 	.byte	0x04, 0x36
        /*0052*/ 	.short	(.L_610 - .L_609)
.L_609:
        /*0054*/ 	.word	0x00000008
.L_610:


//--------------------- .nv.info._ZN7cutlass13device_kernelIN5flash19enable_sm80_to_sm89INS1_16FlashAttnFwdSm80INS1_25CollectiveMainloopFwdSm80ILi8ELi2ELb0EN4cute5tupleIJNS5_1CILi128EEENS7_ILi64EEENS7_ILi192EEEEEELi192ENS_10bfloat16_tEfNS_4arch4Sm80ELb0ELb1ELb0ELb1ELb1ELb1ELb1ELb1EEENS1_21CollectiveEpilogueFwdINS6_IJS8_SA_S9_EEENS6_IJNS7_ILi1EEESI_SI_EEESC_SE_Li256ELb1ELb1ELb1ELb0EEENS1_36VarlenDynamicPersistentTileSchedulerILi128ELi64ELi256ELi256ELb1ELb1ELb0ELb1ELb0ELb1EEEEEEEEEvNT_6ParamsE --------------------------
	.section	.nv.info._ZN7cutlass13device_kernelIN5flash19enable_sm80_to_sm89INS1_16FlashAttnFwdSm80INS1_25CollectiveMainloopFwdSm80ILi8ELi2ELb0EN4cute5tupleIJNS5_1CILi128EEENS7_ILi64EEENS7_ILi192EEEEEELi192ENS_10bfloat16_tEfNS_4arch4Sm80ELb0ELb1ELb0ELb1ELb1ELb1ELb1ELb1EEENS1_21CollectiveEpilogueFwdINS6_IJS8_SA_S9_EEENS6_IJNS7_ILi1EEESI_SI_EEESC_SE_Li256ELb1ELb1ELb1ELb0EEENS1_36VarlenDynamicPersistentTileSchedulerILi128ELi64ELi256ELi256ELb1ELb1ELb0ELb1ELb0ELb1EEEEEEEEEvNT_6ParamsE,"",@"SHT_CUDA_INFO"
	.sectionflags	@""
	.align	4


	//----- nvinfo : EIATTR_CUDA_API_VERSION
	.align		4
        /*0000*/ 	.byte	0x04, 0x37
        /*0002*/ 	.short	(.L_612 - .L_611)
.L_611:
        /*0004*/ 	.word	0x00000082


	//----- nvinfo : EIATTR_KPARAM_INFO
	.align		4
.L_612:
        /*0008*/ 	.byte	0x04, 0x17
        /*000a*/ 	.short	(.L_614 - .L_613)
.L_613:
        /*000c*/ 	.word	0x00000000
        /*0010*/ 	.short	0x0000
        /*0012*/ 	.short	0x0000
        /*0014*/ 	.byte	0x00, 0xf0, 0xe1, 0x10


	//----- nvinfo : EIATTR_SPARSE_MMA_MASK
	.align		4
.L_614:
        /*0018*/ 	.byte	0x03, 0x50
        /*001a*/ 	.short	0x0000


	//----- nvinfo : EIATTR_MAXREG_COUNT
	.align		4
        /*001c*/ 	.byte	0x03, 0x1b
        /*001e*/ 	.short	0x00ff


	//----- nvinfo : EIATTR_MERCURY_ISA_VERSION
	.align		4
        /*0020*/ 	.byte	0x03, 0x5f
        /*0022*/ 	.short	0x0101


	//----- nvinfo : EIATTR_VRC_CTA_INIT_COUNT
	.align		4
        /*0024*/ 	.byte	0x02, 0x4a
	.zero		1
	.zero		1


	//----- nvinfo : EIATTR_EXIT_INSTR_OFFSETS
	.align		4
        /*0028*/ 	.byte	0x04, 0x1c
        /*002a*/ 	.short	(.L_616 - .L_615)


	//   ....[0]....
.L_615:
        /*002c*/ 	.word	0x00000010


	//----- nvinfo : EIATTR_MAX_THREADS
	.align		4
.L_616:
        /*0030*/ 	.byte	0x04, 0x05
        /*0032*/ 	.short	(.L_618 - .L_617)
.L_617:
        /*0034*/ 	.word	0x00000100
        /*0038*/ 	.word	0x00000001
        /*003c*/ 	.word	0x00000001


	//----- nvinfo : EIATTR_CBANK_PARAM_SIZE
	.align		4
.L_618:
        /*0040*/ 	.byte	0x03, 0x19
        /*0042*/ 	.short	0x0438


	//----- nvinfo : EIATTR_PARAM_CBANK
	.align		4
        /*0044*/ 	.byte	0x04, 0x0a
        /*0046*/ 	.short	(.L_620 - .L_619)
	.align		4
.L_619:
        /*0048*/ 	.word	index@(.nv.constant0._ZN7cutlass13device_kernelIN5flash19enable_sm80_to_sm89INS1_16FlashAttnFwdSm80INS1_25CollectiveMainloopFwdSm80ILi8ELi2ELb0EN4cute5tupleIJNS5_1CILi128EEENS7_ILi64EEENS7_ILi192EEEEEELi192ENS_10bfloat16_tEfNS_4arch4Sm80ELb0ELb1ELb0ELb1ELb1ELb1ELb1ELb1EEENS1_21CollectiveEpilogueFwdINS6_IJS8_SA_S9_EEENS6_IJNS7_ILi1EEESI_SI_EEESC_SE_Li256ELb1ELb1ELb1ELb0EEENS1_36VarlenDynamicPersistentTileSchedulerILi128ELi64ELi256ELi256ELb1ELb1ELb0ELb1ELb0ELb1EEEEEEEEEvNT_6ParamsE)
        /*004c*/ 	.short	0x0380
        /*004e*/ 	.short	0x0438


	//----- nvinfo : EIATTR_SW_WAR
	.align		4
.L_620:
        /*0050*/ 	.byte	0x04, 0x36
        /*0052*/ 	.short	(.L_622 - .L_621)
.L_621:
        /*0054*/ 	.word	0x00000008
.L_622:


//--------------------- .nv.info._ZN7cutlass13device_kernelIN5flash19enable_sm80_to_sm89INS1_16FlashAttnFwdSm80INS1_25CollectiveMainloopFwdSm80ILi8ELi2ELb0EN4cute5tupleIJNS5_1CILi128EEENS7_ILi64EEENS7_ILi192EEEEEELi192ENS_10bfloat16_tEfNS_4arch4Sm80ELb1ELb0ELb0ELb0ELb1ELb0ELb1ELb1EEENS1_21CollectiveEpilogueFwdINS6_IJS8_SA_S9_EEENS6_IJNS7_ILi1EEESI_SI_EEESC_SE_Li256ELb0ELb1ELb1ELb0EEENS1_30DynamicPersistentTileSchedulerILi256ELi256ELb1ELb1ELb0EEEEEEEEEvNT_6ParamsE --------------------------
	.section	.nv.info._ZN7cutlass13device_kernelIN5flash19enable_sm80_to_sm89INS1_16FlashAttnFwdSm80INS1_25CollectiveMainloopFwdSm80ILi8ELi2ELb0EN4cute5tupleIJNS5_1CILi128EEENS7_ILi64EEENS7_ILi192EEEEEELi192ENS_10bfloat16_tEfNS_4arch4Sm80ELb1ELb0ELb0ELb0ELb1ELb0ELb1ELb1EEENS1_21CollectiveEpilogueFwdINS6_IJS8_SA_S9_EEENS6_IJNS7_ILi1EEESI_SI_EEESC_SE_Li256ELb0ELb1ELb1ELb0EEENS1_30DynamicPersistentTileSchedulerILi256ELi256ELb1ELb1ELb0EEEEEEEEEvNT_6ParamsE,"",@"SHT_CUDA_INFO"
	.sectionflags	@""
	.align	4


	//----- nvinfo : EIATTR_CUDA_API_VERSION
	.align		4
        /*0000*/ 	.byte	0x04, 0x37
        /*0002*/ 	.short	(.L_624 - .L_623)
.L_623:
        /*0004*/ 	.word	0x00000082


	//----- nvinfo : EIATTR_KPARAM_INFO
	.align		4
.L_624:
        /*0008*/ 	.byte	0x04, 0x17
        /*000a*/ 	.short	(.L_626 - .L_625)
.L_625:
        /*000c*/ 	.word	0x00000000
        /*0010*/ 	.short	0x0000
        /*0012*/ 	.short	0x0000
        /*0014*/ 	.byte	0x00, 0xf0, 0xa1, 0x10


	//----- nvinfo : EIATTR_SPARSE_MMA_MASK
	.align		4
.L_626:
        /*0018*/ 	.byte	0x03, 0x50
        /*001a*/ 	.short	0x0000


	//----- nvinfo : EIATTR_MAXREG_COUNT
	.align		4
        /*001c*/ 	.byte	0x03, 0x1b
        /*001e*/ 	.short	0x00ff


	//----- nvinfo : EIATTR_MERCURY_ISA_VERSION
	.align		4
        /*0020*/ 	.byte	0x03, 0x5f
        /*0022*/ 	.short	0x0101


	//----- nvinfo : EIATTR_VRC_CTA_INIT_COUNT
	.align		4
        /*0024*/ 	.byte	0x02, 0x4a
	.zero		1
	.zero		1


	//----- nvinfo : EIATTR_EXIT_INSTR_OFFSETS
	.align		4
        /*0028*/ 	.byte	0x04, 0x1c
        /*002a*/ 	.short	(.L_628 - .L_627)


	//   ....[0]....
.L_627:
        /*002c*/ 	.word	0x00000010


	//----- nvinfo : EIATTR_MAX_THREADS
	.align		4
.L_628:
        /*0030*/ 	.byte	0x04, 0x05
        /*0032*/ 	.short	(.L_630 - .L_629)
.L_629:
        /*0034*/ 	.word	0x00000100
        /*0038*/ 	.word	0x00000001
        /*003c*/ 	.word	0x00000001


	//----- nvinfo : EIATTR_CBANK_PARAM_SIZE
	.align		4
.L_630:
        /*0040*/ 	.byte	0x03, 0x19
        /*0042*/ 	.short	0x0428


	//----- nvinfo : EIATTR_PARAM_CBANK
	.align		4
        /*0044*/ 	.byte	0x04, 0x0a
        /*0046*/ 	.short	(.L_632 - .L_631)
	.align		4
.L_631:
        /*0048*/ 	.word	index@(.nv.constant0._ZN7cutlass13device_kernelIN5flash19enable_sm80_to_sm89INS1_16FlashAttnFwdSm80INS1_25CollectiveMainloopFwdSm80ILi8ELi2ELb0EN4cute5tupleIJNS5_1CILi128EEENS7_ILi64EEENS7_ILi192EEEEEELi192ENS_10bfloat16_tEfNS_4arch4Sm80ELb1ELb0ELb0ELb0ELb1ELb0ELb1ELb1EEENS1_21CollectiveEpilogueFwdINS6_IJS8_SA_S9_EEENS6_IJNS7_ILi1EEESI_SI_EEESC_SE_Li256ELb0ELb1ELb1ELb0EEENS1_30DynamicPersistentTileSchedulerILi256ELi256ELb1ELb1ELb0EEEEEEEEEvNT_6ParamsE)
        /*004c*/ 	.short	0x0380
        /*004e*/ 	.short	0x0428


	//----- nvinfo : EIATTR_SW_WAR
	.align		4
.L_632:
        /*0050*/ 	.byte	0x04, 0x36
        /*0052*/ 	.short	(.L_634 - .L_633)
.L_633:
        /*0054*/ 	.word	0x00000008
.L_634:


//--------------------- .nv.info._ZN7cutlass13device_kernelIN5flash19enable_sm80_to_sm89INS1_16FlashAttnFwdSm80INS1_25CollectiveMainloopFwdSm80ILi8ELi2ELb0EN4cute5tupleIJNS5_1CILi128EEENS7_ILi64EEENS7_ILi192EEEEEELi192ENS_10bfloat16_tEfNS_4arch4Sm80ELb1ELb0ELb0ELb1ELb1ELb0ELb1ELb1EEENS1_21CollectiveEpilogueFwdINS6_IJS8_SA_S9_EEENS6_IJNS7_ILi1EEESI_SI_EEESC_SE_Li256ELb1ELb1ELb1ELb0EEENS1_36VarlenDynamicPersistentTileSchedulerILi128ELi64ELi256ELi256ELb1ELb1ELb0ELb1ELb1ELb1EEEEEEEEEvNT_6ParamsE --------------------------
	.section	.nv.info._ZN7cutlass13device_kernelIN5flash19enable_sm80_to_sm89INS1_16FlashAttnFwdSm80INS1_25CollectiveMainloopFwdSm80ILi8ELi2ELb0EN4cute5tupleIJNS5_1CILi128EEENS7_ILi64EEENS7_ILi192EEEEEELi192ENS_10bfloat16_tEfNS_4arch4Sm80ELb1ELb0ELb0ELb1ELb1ELb0ELb1ELb1EEENS1_21CollectiveEpilogueFwdINS6_IJS8_SA_S9_EEENS6_IJNS7_ILi1EEESI_SI_EEESC_SE_Li256ELb1ELb1ELb1ELb0EEENS1_36VarlenDynamicPersistentTileSchedulerILi128ELi64ELi256ELi256ELb1ELb1ELb0ELb1ELb1ELb1EEEEEEEEEvNT_6ParamsE,"",@"SHT_CUDA_INFO"
	.sectionflags	@""
	.align	4


	//----- nvinfo : EIATTR_CUDA_API_VERSION
	.align		4
        /*0000*/ 	.byte	0x04, 0x37
        /*0002*/ 	.short	(.L_636 - .L_635)
.L_635:
        /*0004*/ 	.word	0x00000082


	//----- nvinfo : EIATTR_KPARAM_INFO
	.align		4
.L_636:
        /*0008*/ 	.byte	0x04, 0x17
        /*000a*/ 	.short	(.L_638 - .L_637)
.L_637:
        /*000c*/ 	.word	0x00000000
        /*0010*/ 	.short	0x0000
        /*0012*/ 	.short	0x0000
        /*0014*/ 	.byte	0x00, 0xf0, 0xe1, 0x10


	//----- nvinfo : EIATTR_SPARSE_MMA_MASK
	.align		4
.L_638:
        /*0018*/ 	.byte	0x03, 0x50
        /*001a*/ 	.short	0x0000


	//----- nvinfo : EIATTR_MAXREG_COUNT
	.align		4
        /*001c*/ 	.byte	0x03, 0x1b
        /*001e*/ 	.short	0x00ff


	//----- nvinfo : EIATTR_MERCURY_ISA_VERSION
	.align		4
        /*0020*/ 	.byte	0x03, 0x5f
        /*0022*/ 	.short	0x0101


	//----- nvinfo : EIATTR_VRC_CTA_INIT_COUNT
	.align		4
        /*0024*/ 	.byte	0x02, 0x4a
	.zero		1
	.zero		1


	//----- nvinfo : EIATTR_EXIT_INSTR_OFFSETS
	.align		4
        /*0028*/ 	.byte	0x04, 0x1c
        /*002a*/ 	.short	(.L_640 - .L_639)


	//   ....[0]....
.L_639:
        /*002c*/ 	.word	0x00000010


	//----- nvinfo : EIATTR_MAX_THREADS
	.align		4
.L_640:
        /*0030*/ 	.byte	0x04, 0x05
        /*0032*/ 	.short	(.L_642 - .L_641)
.L_641:
        /*0034*/ 	.word	0x00000100
        /*0038*/ 	.word	0x00000001
        /*003c*/ 	.word	0x00000001


	//----- nvinfo : EIATTR_CBANK_PARAM_SIZE
	.align		4
.L_642:
        /*0040*/ 	.byte	0x03, 0x19
        /*0042*/ 	.short	0x0438


	//----- nvinfo : EIATTR_PARAM_CBANK
	.align		4
        /*0044*/ 	.byte	0x04, 0x0a
        /*0046*/ 	.short	(.L_644 - .L_643)
	.align		4
.L_643:
        /*0048*/ 	.word	index@(.nv.constant0._ZN7cutlass13device_kernelIN5flash19enable_sm80_to_sm89INS1_16FlashAttnFwdSm80INS1_25CollectiveMainloopFwdSm80ILi8ELi2ELb0EN4cute5tupleIJNS5_1CILi128EEENS7_ILi64EEENS7_ILi192EEEEEELi192ENS_10bfloat16_tEfNS_4arch4Sm80ELb1ELb0ELb0ELb1ELb1ELb0ELb1ELb1EEENS1_21CollectiveEpilogueFwdINS6_IJS8_SA_S9_EEENS6_IJNS7_ILi1EEESI_SI_EEESC_SE_Li256ELb1ELb1ELb1ELb0EEENS1_36VarlenDynamicPersistentTileSchedulerILi128ELi64ELi256ELi256ELb1ELb1ELb0ELb1ELb1ELb1EEEEEEEEEvNT_6ParamsE)
        /*004c*/ 	.short	0x0380
        /*004e*/ 	.short	0x0438


	//----- nvinfo : EIATTR_SW_WAR
	.align		4
.L_644:
        /*0050*/ 	.byte	0x04, 0x36
        /*0052*/ 	.short	(.L_646 - .L_645)
.L_645:
        /*0054*/ 	.word	0x00000008
.L_646:


//--------------------- .nv.info._ZN7cutlass13device_kernelIN5flash19enable_sm80_to_sm89INS1_16FlashAttnFwdSm80INS1_25CollectiveMainloopFwdSm80ILi8ELi2ELb0EN4cute5tupleIJNS5_1CILi128EEENS7_ILi64EEENS7_ILi192EEEEEELi192ENS_10bfloat16_tEfNS_4arch4Sm80ELb1ELb0ELb0ELb1ELb1ELb1ELb1ELb1EEENS1_21CollectiveEpilogueFwdINS6_IJS8_SA_S9_EEENS6_IJNS7_ILi1EEESI_SI_EEESC_SE_Li256ELb1ELb1ELb1ELb0EEENS1_36VarlenDynamicPersistentTileSchedulerILi128ELi64ELi256ELi256ELb1ELb1ELb0ELb1ELb1ELb1EEEEEEEEEvNT_6ParamsE --------------------------
	.section	.nv.info._ZN7cutlass13device_kernelIN5flash19enable_sm80_to_sm89INS1_16FlashAttnFwdSm80INS1_25CollectiveMainloopFwdSm80ILi8ELi2ELb0EN4cute5tupleIJNS5_1CILi128EEENS7_ILi64EEENS7_ILi192EEEEEELi192ENS_10bfloat16_tEfNS_4arch4Sm80ELb1ELb0ELb0ELb1ELb1ELb1ELb1ELb1EEENS1_21CollectiveEpilogueFwdINS6_IJS8_SA_S9_EEENS6_IJNS7_ILi1EEESI_SI_EEESC_SE_Li256ELb1ELb1ELb1ELb0EEENS1_36VarlenDynamicPersistentTileSchedulerILi128ELi64ELi256ELi256ELb1ELb1ELb0ELb1ELb1ELb1EEEEEEEEEvNT_6ParamsE,"",@"SHT_CUDA_INFO"
	.sectionflags	@""
	.align	4


	//----- nvinfo : EIATTR_CUDA_API_VERSION
	.align		4
        /*0000*/ 	.byte	0x04, 0x37
        /*0002*/ 	.short	(.L_648 - .L_647)
.L_647:
        /*0004*/ 	.word	0x00000082


	//----- nvinfo : EIATTR_KPARAM_INFO
	.align		4
.L_648:
        /*0008*/ 	.byte	0x04, 0x17
        /*000a*/ 	.short	(.L_650 - .L_649)
.L_649:
        /*000c*/ 	.word	0x00000000
        /*0010*/ 	.short	0x0000
        /*0012*/ 	.short	0x0000
        /*0014*/ 	.byte	0x00, 0xf0, 0xe1, 0x10


	//----- nvinfo : EIATTR_SPARSE_MMA_MASK
	.align		4
.L_650:
        /*0018*/ 	.byte	0x03, 0x50
        /*001a*/ 	.short	0x0000


	//----- nvinfo : EIATTR_MAXREG_COUNT
	.align		4
        /*001c*/ 	.byte	0x03, 0x1b
        /*001e*/ 	.short	0x00ff


	//----- nvinfo : EIATTR_MERCURY_ISA_VERSION
	.align		4
        /*0020*/ 	.byte	0x03, 0x5f
        /*0022*/ 	.short	0x0101


	//----- nvinfo : EIATTR_VRC_CTA_INIT_COUNT
	.align		4
        /*0024*/ 	.byte	0x02, 0x4a
	.zero		1
	.zero		1


	//----- nvinfo : EIATTR_EXIT_INSTR_OFFSETS
	.align		4
        /*0028*/ 	.byte	0x04, 0x1c
        /*002a*/ 	.short	(.L_652 - .L_651)


	//   ....[0]....
.L_651:
        /*002c*/ 	.word	0x00000010


	//----- nvinfo : EIATTR_MAX_THREADS
	.align		4
.L_652:
        /*0030*/ 	.byte	0x04, 0x05
        /*0032*/ 	.short	(.L_654 - .L_653)
.L_653:
        /*0034*/ 	.word	0x00000100
        /*0038*/ 	.word	0x00000001
        /*003c*/ 	.word	0x00000001


	//----- nvinfo : EIATTR_CBANK_PARAM_SIZE
	.align		4
.L_654:
        /*0040*/ 	.byte	0x03, 0x19
        /*0042*/ 	.short	0x0438


	//----- nvinfo : EIATTR_PARAM_CBANK
	.align		4
        /*0044*/ 	.byte	0x04, 0x0a
        /*0046*/ 	.short	(.L_656 - .L_655)
	.align		4
.L_655:
        /*0048*/ 	.word	index@(.nv.constant0._ZN7cutlass13device_kernelIN5flash19enable_sm80_to_sm89INS1_16FlashAttnFwdSm80INS1_25CollectiveMainloopFwdSm80ILi8ELi2ELb0EN4cute5tupleIJNS5_1CILi128EEENS7_ILi64EEENS7_ILi192EEEEEELi192ENS_10bfloat16_tEfNS_4arch4Sm80ELb1ELb0ELb0ELb1ELb1ELb1ELb1ELb1EEENS1_21CollectiveEpilogueFwdINS6_IJS8_SA_S9_EEENS6_IJNS7_ILi1EEESI_SI_EEESC_SE_Li256ELb1ELb1ELb1ELb0EEENS1_36VarlenDynamicPersistentTileSchedulerILi128ELi64ELi256ELi256ELb1ELb1ELb0ELb1ELb1ELb1EEEEEEEEEvNT_6ParamsE)
        /*004c*/ 	.short	0x0380
        /*004e*/ 	.short	0x0438


	//----- nvinfo : EIATTR_SW_WAR
	.align		4
.L_656:
        /*0050*/ 	.byte	0x04, 0x36
        /*0052*/ 	.short	(.L_658 - .L_657)
.L_657:
        /*0054*/ 	.word	0x00000008
.L_658:


//--------------------- .nv.callgraph             --------------------------
	.section	.nv.callgraph,"",@"SHT_CUDA_CALLGRAPH"
	.align	4
	.sectionentsize	8
	.align		4
        /*0000*/ 	.word	0x00000000
	.align		4
        /*0004*/ 	.word	0xffffffff
	.align		4
        /*0008*/ 	.word	0x00000000
	.align		4
        /*000c*/ 	.word	0xfffffffe
	.align		4
        /*0010*/ 	.word	0x00000000
	.align		4
        /*0014*/ 	.word	0xfffffffd
	.align		4
        /*0018*/ 	.word	0x00000000
	.align		4
        /*001c*/ 	.word	0xfffffffc


//--------------------- .nv.constant4             --------------------------
	.section	.nv.constant4,"a",@progbits
	.align	8
	.align		8
.nv.constant4:
        /*0000*/ 	.dword	_ZN89_INTERNAL_5a5148a6_53_flash_fwd_hdim192_bf16_paged_split_softcapall_sm80_cu_49158569_30254cuda3std3__45__cpo5beginE
	.align		8
        /*0008*/ 	.dword	_ZN89_INTERNAL_5a5148a6_53_flash_fwd_hdim192_bf16_paged_split_softcapall_sm80_cu_49158569_30254cuda3std3__45__cpo3endE
	.align		8
        /*0010*/ 	.dword	_ZN89_INTERNAL_5a5148a6_53_flash_fwd_hdim192_bf16_paged_split_softcapall_sm80_cu_49158569_30254cuda3std3__45__cpo6cbeginE
	.align		8
        /*0018*/ 	.dword	_ZN89_INTERNAL_5a5148a6_53_flash_fwd_hdim192_bf16_paged_split_softcapall_sm80_cu_49158569_30254cuda3std3__45__cpo4cendE
	.align		8
        /*0020*/ 	.dword	_ZN89_INTERNAL_5a5148a6_53_flash_fwd_hdim192_bf16_paged_split_softcapall_sm80_cu_49158569_30254cuda3std3__491_GLOBAL__N__5a5148a6_53_flash_fwd_hdim192_bf16_paged_split_softcapall_sm80_cu_49158569_30256ignoreE
	.align		8
        /*0028*/ 	.dword	_ZN89_INTERNAL_5a5148a6_53_flash_fwd_hdim192_bf16_paged_split_softcapall_sm80_cu_49158569_30254cuda3std3__419piecewise_constructE
	.align		8
        /*0030*/ 	.dword	_ZN89_INTERNAL_5a5148a6_53_flash_fwd_hdim192_bf16_paged_split_softcapall_sm80_cu_49158569_30254cuda3std3__48in_placeE
	.align		8
        /*0038*/ 	.dword	_ZN89_INTERNAL_5a5148a6_53_flash_fwd_hdim192_bf16_paged_split_softcapall_sm80_cu_49158569_30254cuda3std6ranges3__45__cpo4swapE
	.align		8
        /*0040*/ 	.dword	_ZN89_INTERNAL_5a5148a6_53_flash_fwd_hdim192_bf16_paged_split_softcapall_sm80_cu_49158569_30254cuda3std6ranges3__45__cpo9iter_moveE
	.align		8
        /*0048*/ 	.dword	_ZN89_INTERNAL_5a5148a6_53_flash_fwd_hdim192_bf16_paged_split_softcapall_sm80_cu_49158569_30254cute7productE
	.align		8
        /*0050*/ 	.dword	_ZN89_INTERNAL_5a5148a6_53_flash_fwd_hdim192_bf16_paged_split_softcapall_sm80_cu_49158569_30254cute1_E


//--------------------- .text._ZN7cutlass13device_kernelIN5flash19enable_sm80_to_sm89INS1_16FlashAttnFwdSm80INS1_25CollectiveMainloopFwdSm80ILi8ELi1ELb0EN4cute5tupleIJNS5_1CILi128EEENS7_ILi64EEENS7_ILi192EEEEEELi192ENS_10bfloat16_tEfNS_4arch4Sm80ELb0ELb0ELb1ELb0ELb1ELb0ELb1ELb1EEENS1_21CollectiveEpilogueFwdINS6_IJS8_SA_S9_EEENS6_IJNS7_ILi1EEESI_SI_EEESC_SE_Li256ELb0ELb1ELb1ELb0EEENS1_19SingleTileSchedulerILb0ELb1ELb1ELi128EEEEEEEEEvNT_6ParamsE --------------------------
	.section	.text._ZN7cutlass13device_kernelIN5flash19enable_sm80_to_sm89INS1_16FlashAttnFwdSm80INS1_25CollectiveMainloopFwdSm80ILi8ELi1ELb0EN4cute5tupleIJNS5_1CILi128EEENS7_ILi64EEENS7_ILi192EEEEEELi192ENS_10bfloat16_tEfNS_4arch4Sm80ELb0ELb0ELb1ELb0ELb1ELb0ELb1ELb1EEENS1_21CollectiveEpilogueFwdINS6_IJS8_SA_S9_EEENS6_IJNS7_ILi1EEESI_SI_EEESC_SE_Li256ELb0ELb1ELb1ELb0EEENS1_19SingleTileSchedulerILb0ELb1ELb1ELi128EEEEEEEEEvNT_6ParamsE,"ax",@progbits
	.align	128
.text._ZN7cutlass13device_kernelIN5flash19enable_sm80_to_sm89INS1_16FlashAttnFwdSm80INS1_25CollectiveMainloopFwdSm80ILi8ELi1ELb0EN4cute5tupleIJNS5_1CILi128EEENS7_ILi64EEENS7_ILi192EEEEEELi192ENS_10bfloat16_tEfNS_4arch4Sm80ELb0ELb0ELb1ELb0ELb1ELb0ELb1ELb1EEENS1_21CollectiveEpilogueFwdINS6_IJS8_SA_S9_EEENS6_IJNS7_ILi1EEESI_SI_EEESC_SE_Li256ELb0ELb1ELb1ELb0EEENS1_19SingleTileSchedulerILb0ELb1ELb1ELi128EEEEEEEEEvNT_6ParamsE:
        .type           _ZN7cutlass13device_kernelIN5flash19enable_sm80_to_sm89INS1_16FlashAttnFwdSm80INS1_25CollectiveMainloopFwdSm80ILi8ELi1ELb0EN4cute5tupleIJNS5_1CILi128EEENS7_ILi64EEENS7_ILi192EEEEEELi192ENS_10bfloat16_tEfNS_4arch4Sm80ELb0ELb0ELb1ELb0ELb1ELb0ELb1ELb1EEENS1_21CollectiveEpilogueFwdINS6_IJS8_SA_S9_EEENS6_IJNS7_ILi1EEESI_SI_EEESC_SE_Li256ELb0ELb1ELb1ELb0EEENS1_19SingleTileSchedulerILb0ELb1ELb1ELi128EEEEEEEEEvNT_6ParamsE,@function
        .size           _ZN7cutlass13device_kernelIN5flash19enable_sm80_to_sm89INS1_16FlashAttnFwdSm80INS1_25CollectiveMainloopFwdSm80ILi8ELi1ELb0EN4cute5tupleIJNS5_1CILi128EEENS7_ILi64EEENS7_ILi192EEEEEELi192ENS_10bfloat16_tEfNS_4arch4Sm80ELb0ELb0ELb1ELb0ELb1ELb0ELb1ELb1EEENS1_21CollectiveEpilogueFwdINS6_IJS8_SA_S9_EEENS6_IJNS7_ILi1EEESI_SI_EEESC_SE_Li256ELb0ELb1ELb1ELb0EEENS1_19SingleTileSchedulerILb0ELb1ELb1ELi128EEEEEEEEEvNT_6ParamsE,(.L_x_36 - _ZN7cutlass13device_kernelIN5flash19enable_sm80_to_sm89INS1_16FlashAttnFwdSm80INS1_25CollectiveMainloopFwdSm80ILi8ELi1ELb0EN4cute5tupleIJNS5_1CILi128EEENS7_ILi64EEENS7_ILi192EEEEEELi192ENS_10bfloat16_tEfNS_4arch4Sm80ELb0ELb0ELb1ELb0ELb1ELb0ELb1ELb1EEENS1_21CollectiveEpilogueFwdINS6_IJS8_SA_S9_EEENS6_IJNS7_ILi1EEESI_SI_EEESC_SE_Li256ELb0ELb1ELb1ELb0EEENS1_19SingleTileSchedulerILb0ELb1ELb1ELi128EEEEEEEEEvNT_6ParamsE)
        .other          _ZN7cutlass13device_kernelIN5flash19enable_sm80_to_sm89INS1_16FlashAttnFwdSm80INS1_25CollectiveMainloopFwdSm80ILi8ELi1ELb0EN4cute5tupleIJNS5_1CILi128EEENS7_ILi64EEENS7_ILi192EEEEEELi192ENS_10bfloat16_tEfNS_4arch4Sm80ELb0ELb0ELb1ELb0ELb1ELb0ELb1ELb1EEENS1_21CollectiveEpilogueFwdINS6_IJS8_SA_S9_EEENS6_IJNS7_ILi1EEESI_SI_EEESC_SE_Li256ELb0ELb1ELb1ELb0EEENS1_19SingleTileSchedulerILb0ELb1ELb1ELi128EEEEEEEEEvNT_6ParamsE,@"STO_CUDA_ENTRY STV_DEFAULT"
_ZN7cutlass13device_kernelIN5flash19enable_sm80_to_sm89INS1_16FlashAttnFwdSm80INS1_25CollectiveMainloopFwdSm80ILi8ELi1ELb0EN4cute5tupleIJNS5_1CILi128EEENS7_ILi64EEENS7_ILi192EEEEEELi192ENS_10bfloat16_tEfNS_4arch4Sm80ELb0ELb0ELb1ELb0ELb1ELb0ELb1ELb1EEENS1_21CollectiveEpilogueFwdINS6_IJS8_SA_S9_EEENS6_IJNS7_ILi1EEESI_SI_EEESC_SE_Li256ELb0ELb1ELb1ELb0EEENS1_19SingleTileSchedulerILb0ELb1ELb1ELi128EEEEEEEEEvNT_6ParamsE:
[----:B------:R-:W-:Y:S01]  /*0000*/  LDC R1, c[0x0][0x37c] ;  /* 0x0000df00ff017b82 */ /* 0x000fe20000000800 */
[----:B------:R-:W-:Y:S05]  /*0010*/  EXIT ;  /* 0x000000000000794d */ /* 0x000fea0003800000 */
.L_x_0:
[----:B------:R-:W-:-:S00]  /*0020*/  BRA `(.L_x_0) ;  /* 0xfffffffc00fc7947 */ /* 0x000fc0000383ffff */
[----:B------:R-:W-:-:S00]  /*0030*/  NOP ;  /* 0x0000000000007918 */ /* 0x000fc00000000000 */
        /* <DEDUP_REMOVED lines=12> */
.L_x_36:


//--------------------- .text._ZN7cutlass13device_kernelIN5flash19enable_sm80_to_sm89INS1_16FlashAttnFwdSm80INS1_25CollectiveMainloopFwdSm80ILi8ELi1ELb0EN4cute5tupleIJNS5_1CILi128EEENS7_ILi64EEENS7_ILi192EEEEEELi192ENS_10bfloat16_tEfNS_4arch4Sm80ELb0ELb0ELb1ELb1ELb1ELb0ELb1ELb1EEENS1_21CollectiveEpilogueFwdINS6_IJS8_SA_S9_EEENS6_IJNS7_ILi1EEESI_SI_EEESC_SE_Li256ELb1ELb1ELb1ELb0EEENS1_36VarlenDynamicPersistentTileSchedulerILi128ELi64ELi256ELi256ELb1ELb1ELb0ELb0ELb1ELb1EEEEEEEEEvNT_6ParamsE --------------------------
	.section	.text._ZN7cutlass13device_kernelIN5flash19enable_sm80_to_sm89INS1_16FlashAttnFwdSm80INS1_25CollectiveMainloopFwdSm80ILi8ELi1ELb0EN4cute5tupleIJNS5_1CILi128EEENS7_ILi64EEENS7_ILi192EEEEEELi192ENS_10bfloat16_tEfNS_4arch4Sm80ELb0ELb0ELb1ELb1ELb1ELb0ELb1ELb1EEENS1_21CollectiveEpilogueFwdINS6_IJS8_SA_S9_EEENS6_IJNS7_ILi1EEESI_SI_EEESC_SE_Li256ELb1ELb1ELb1ELb0EEENS1_36VarlenDynamicPersistentTileSchedulerILi128ELi64ELi256ELi256ELb1ELb1ELb0ELb0ELb1ELb1EEEEEEEEEvNT_6ParamsE,"ax",@progbits
	.align	128
.text._ZN7cutlass13device_kernelIN5flash19enable_sm80_to_sm89INS1_16FlashAttnFwdSm80INS1_25CollectiveMainloopFwdSm80ILi8ELi1ELb0EN4cute5tupleIJNS5_1CILi128EEENS7_ILi64EEENS7_ILi192EEEEEELi192ENS_10bfloat16_tEfNS_4arch4Sm80ELb0ELb0ELb1ELb1ELb1ELb0ELb1ELb1EEENS1_21CollectiveEpilogueFwdINS6_IJS8_SA_S9_EEENS6_IJNS7_ILi1EEESI_SI_EEESC_SE_Li256ELb1ELb1ELb1ELb0EEENS1_36VarlenDynamicPersistentTileSchedulerILi128ELi64ELi256ELi256ELb1ELb1ELb0ELb0ELb1ELb1EEEEEEEEEvNT_6ParamsE:
        .type           _ZN7cutlass13device_kernelIN5flash19enable_sm80_to_sm89INS1_16FlashAttnFwdSm80INS1_25CollectiveMainloopFwdSm80ILi8ELi1ELb0EN4cute5tupleIJNS5_1CILi128EEENS7_ILi64EEENS7_ILi192EEEEEELi192ENS_10bfloat16_tEfNS_4arch4Sm80ELb0ELb0ELb1ELb1ELb1ELb0ELb1ELb1EEENS1_21CollectiveEpilogueFwdINS6_IJS8_SA_S9_EEENS6_IJNS7_ILi1EEESI_SI_EEESC_SE_Li256ELb1ELb1ELb1ELb0EEENS1_36VarlenDynamicPersistentTileSchedulerILi128ELi64ELi256ELi256ELb1ELb1ELb0ELb0ELb1ELb1EEEEEEEEEvNT_6ParamsE,@function
        .size           _ZN7cutlass13device_kernelIN5flash19enable_sm80_to_sm89INS1_16FlashAttnFwdSm80INS1_25CollectiveMainloopFwdSm80ILi8ELi1ELb0EN4cute5tupleIJNS5_1CILi128EEENS7_ILi64EEENS7_ILi192EEEEEELi192ENS_10bfloat16_tEfNS_4arch4Sm80ELb0ELb0ELb1ELb1ELb1ELb0ELb1ELb1EEENS1_21CollectiveEpilogueFwdINS6_IJS8_SA_S9_EEENS6_IJNS7_ILi1EEESI_SI_EEESC_SE_Li256ELb1ELb1ELb1ELb0EEENS1_36VarlenDynamicPersistentTileSchedulerILi128ELi64ELi256ELi256ELb1ELb1ELb0ELb0ELb1ELb1EEEEEEEEEvNT_6ParamsE,(.L_x_37 - _ZN7cutlass13device_kernelIN5flash19enable_sm80_to_sm89INS1_16FlashAttnFwdSm80INS1_25CollectiveMainloopFwdSm80ILi8ELi1ELb0EN4cute5tupleIJNS5_1CILi128EEENS7_ILi64EEENS7_ILi192EEEEEELi192ENS_10bfloat16_tEfNS_4arch4Sm80ELb0ELb0ELb1ELb1ELb1ELb0ELb1ELb1EEENS1_21CollectiveEpilogueFwdINS6_IJS8_SA_S9_EEENS6_IJNS7_ILi1EEESI_SI_EEESC_SE_Li256ELb1ELb1ELb1ELb0EEENS1_36VarlenDynamicPersistentTileSchedulerILi128ELi64ELi256ELi256ELb1ELb1ELb0ELb0ELb1ELb1EEEEEEEEEvNT_6ParamsE)
        .other          _ZN7cutlass13device_kernelIN5flash19enable_sm80_to_sm89INS1_16FlashAttnFwdSm80INS1_25CollectiveMainloopFwdSm80ILi8ELi1ELb0EN4cute5tupleIJNS5_1CILi128EEENS7_ILi64EEENS7_ILi192EEEEEELi192ENS_10bfloat16_tEfNS_4arch4Sm80ELb0ELb0ELb1ELb1ELb1ELb0ELb1ELb1EEENS1_21CollectiveEpilogueFwdINS6_IJS8_SA_S9_EEENS6_IJNS7_ILi1EEESI_SI_EEESC_SE_Li256ELb1ELb1ELb1ELb0EEENS1_36VarlenDynamicPersistentTileSchedulerILi128ELi64ELi256ELi256ELb1ELb1ELb0ELb0ELb1ELb1EEEEEEEEEvNT_6ParamsE,@"STO_CUDA_ENTRY STV_DEFAULT"
_ZN7cutlass13device_kernelIN5flash19enable_sm80_to_sm89INS1_16FlashAttnFwdSm80INS1_25CollectiveMainloopFwdSm80ILi8ELi1ELb0EN4cute5tupleIJNS5_1CILi128EEENS7_ILi64EEENS7_ILi192EEEEEELi192ENS_10bfloat16_tEfNS_4arch4Sm80ELb0ELb0ELb1ELb1ELb1ELb0ELb1ELb1EEENS1_21CollectiveEpilogueFwdINS6_IJS8_SA_S9_EEENS6_IJNS7_ILi1EEESI_SI_EEESC_SE_Li256ELb1ELb1ELb1ELb0EEENS1_36VarlenDynamicPersistentTileSchedulerILi128ELi64ELi256ELi256ELb1ELb1ELb0ELb0ELb1ELb1EEEEEEEEEvNT_6ParamsE:
[----:B------:R-:W-:Y:S01]  /*0000*/  LDC R1, c[0x0][0x37c] ;  /* 0x0000df00ff017b82 */ /* 0x000fe20000000800 */
[----:B------:R-:W-:Y:S05]  /*0010*/  EXIT ;  /* 0x000000000000794d */ /* 0x000fea0003800000 */
.L_x_1:
        /* <DEDUP_REMOVED lines=14> */
.L_x_37:


//--------------------- .text._ZN7cutlass13device_kernelIN5flash19enable_sm80_to_sm89INS1_16FlashAttnFwdSm80INS1_25CollectiveMainloopFwdSm80ILi8ELi1ELb0EN4cute5tupleIJNS5_1CILi128EEENS7_ILi64EEENS7_ILi192EEEEEELi192ENS_10bfloat16_tEfNS_4arch4Sm80ELb0ELb0ELb1ELb1ELb1ELb1ELb1ELb1EEENS1_21CollectiveEpilogueFwdINS6_IJS8_SA_S9_EEENS6_IJNS7_ILi1EEESI_SI_EEESC_SE_Li256ELb1ELb1ELb1ELb0EEENS1_36VarlenDynamicPersistentTileSchedulerILi128ELi64ELi256ELi256ELb1ELb1ELb0ELb0ELb1ELb1EEEEEEEEEvNT_6ParamsE --------------------------
	.section	.text._ZN7cutlass13device_kernelIN5flash19enable_sm80_to_sm89INS1_16FlashAttnFwdSm80INS1_25CollectiveMainloopFwdSm80ILi8ELi1ELb0EN4cute5tupleIJNS5_1CILi128EEENS7_ILi64EEENS7_ILi192EEEEEELi192ENS_10bfloat16_tEfNS_4arch4Sm80ELb0ELb0ELb1ELb1ELb1ELb1ELb1ELb1EEENS1_21CollectiveEpilogueFwdINS6_IJS8_SA_S9_EEENS6_IJNS7_ILi1EEESI_SI_EEESC_SE_Li256ELb1ELb1ELb1ELb0EEENS1_36VarlenDynamicPersistentTileSchedulerILi128ELi64ELi256ELi256ELb1ELb1ELb0ELb0ELb1ELb1EEEEEEEEEvNT_6ParamsE,"ax",@progbits
	.align	128
.text._ZN7cutlass13device_kernelIN5flash19enable_sm80_to_sm89INS1_16FlashAttnFwdSm80INS1_25CollectiveMainloopFwdSm80ILi8ELi1ELb0EN4cute5tupleIJNS5_1CILi128EEENS7_ILi64EEENS7_ILi192EEEEEELi192ENS_10bfloat16_tEfNS_4arch4Sm80ELb0ELb0ELb1ELb1ELb1ELb1ELb1ELb1EEENS1_21CollectiveEpilogueFwdINS6_IJS8_SA_S9_EEENS6_IJNS7_ILi1EEESI_SI_EEESC_SE_Li256ELb1ELb1ELb1ELb0EEENS1_36VarlenDynamicPersistentTileSchedulerILi128ELi64ELi256ELi256ELb1ELb1ELb0ELb0ELb1ELb1EEEEEEEEEvNT_6ParamsE:
        .type           _ZN7cutlass13device_kernelIN5flash19enable_sm80_to_sm89INS1_16FlashAttnFwdSm80INS1_25CollectiveMainloopFwdSm80ILi8ELi1ELb0EN4cute5tupleIJNS5_1CILi128EEENS7_ILi64EEENS7_ILi192EEEEEELi192ENS_10bfloat16_tEfNS_4arch4Sm80ELb0ELb0ELb1ELb1ELb1ELb1ELb1ELb1EEENS1_21CollectiveEpilogueFwdINS6_IJS8_SA_S9_EEENS6_IJNS7_ILi1EEESI_SI_EEESC_SE_Li256ELb1ELb1ELb1ELb0EEENS1_36VarlenDynamicPersistentTileSchedulerILi128ELi64ELi256ELi256ELb1ELb1ELb0ELb0ELb1ELb1EEEEEEEEEvNT_6ParamsE,@function
        .size           _ZN7cutlass13device_kernelIN5flash19enable_sm80_to_sm89INS1_16FlashAttnFwdSm80INS1_25CollectiveMainloopFwdSm80ILi8ELi1ELb0EN4cute5tupleIJNS5_1CILi128EEENS7_ILi64EEENS7_ILi192EEEEEELi192ENS_10bfloat16_tEfNS_4arch4Sm80ELb0ELb0ELb1ELb1ELb1ELb1ELb1ELb1EEENS1_21CollectiveEpilogueFwdINS6_IJS8_SA_S9_EEENS6_IJNS7_ILi1EEESI_SI_EEESC_SE_Li256ELb1ELb1ELb1ELb0EEENS1_36VarlenDynamicPersistentTileSchedulerILi128ELi64ELi256ELi256ELb1ELb1ELb0ELb0ELb1ELb1EEEEEEEEEvNT_6ParamsE,(.L_x_38 - _ZN7cutlass13device_kernelIN5flash19enable_sm80_to_sm89INS1_16FlashAttnFwdSm80INS1_25CollectiveMainloopFwdSm80ILi8ELi1ELb0EN4cute5tupleIJNS5_1CILi128EEENS7_ILi64EEENS7_ILi192EEEEEELi192ENS_10bfloat16_tEfNS_4arch4Sm80ELb0ELb0ELb1ELb1ELb1ELb1ELb1ELb1EEENS1_21CollectiveEpilogueFwdINS6_IJS8_SA_S9_EEENS6_IJNS7_ILi1EEESI_SI_EEESC_SE_Li256ELb1ELb1ELb1ELb0EEENS1_36VarlenDynamicPersistentTileSchedulerILi128ELi64ELi256ELi256ELb1ELb1ELb0ELb0ELb1ELb1EEEEEEEEEvNT_6ParamsE)
        .other          _ZN7cutlass13device_kernelIN5flash19enable_sm80_to_sm89INS1_16FlashAttnFwdSm80INS1_25CollectiveMainloopFwdSm80ILi8ELi1ELb0EN4cute5tupleIJNS5_1CILi128EEENS7_ILi64EEENS7_ILi192EEEEEELi192ENS_10bfloat16_tEfNS_4arch4Sm80ELb0ELb0ELb1ELb1ELb1ELb1ELb1ELb1EEENS1_21CollectiveEpilogueFwdINS6_IJS8_SA_S9_EEENS6_IJNS7_ILi1EEESI_SI_EEESC_SE_Li256ELb1ELb1ELb1ELb0EEENS1_36VarlenDynamicPersistentTileSchedulerILi128ELi64ELi256ELi256ELb1ELb1ELb0ELb0ELb1ELb1EEEEEEEEEvNT_6ParamsE,@"STO_CUDA_ENTRY STV_DEFAULT"
_ZN7cutlass13device_kernelIN5flash19enable_sm80_to_sm89INS1_16FlashAttnFwdSm80INS1_25CollectiveMainloopFwdSm80ILi8ELi1ELb0EN4cute5tupleIJNS5_1CILi128EEENS7_ILi64EEENS7_ILi192EEEEEELi192ENS_10bfloat16_tEfNS_4arch4Sm80ELb0ELb0ELb1ELb1ELb1ELb1ELb1ELb1EEENS1_21CollectiveEpilogueFwdINS6_IJS8_SA_S9_EEENS6_IJNS7_ILi1EEESI_SI_EEESC_SE_Li256ELb1ELb1ELb1ELb0EEENS1_36VarlenDynamicPersistentTileSchedulerILi128ELi64ELi256ELi256ELb1ELb1ELb0ELb0ELb1ELb1EEEEEEEEEvNT_6ParamsE:
[----:B------:R-:W-:Y:S01]  /*0000*/  LDC R1, c[0x0][0x37c] ;  /* 0x0000df00ff017b82 */ /* 0x000fe20000000800 */
[----:B------:R-:W-:Y:S05]  /*0010*/  EXIT ;  /* 0x000000000000794d */ /* 0x000fea0003800000 */
.L_x_2:
        /* <DEDUP_REMOVED lines=14> */
.L_x_38:


//--------------------- .text._ZN7cutlass13device_kernelIN5flash19enable_sm80_to_sm89INS1_16FlashAttnFwdSm80INS1_25CollectiveMainloopFwdSm80ILi8ELi1ELb0EN4cute5tupleIJNS5_1CILi128EEENS7_ILi64EEENS7_ILi192EEEEEELi192ENS_10bfloat16_tEfNS_4arch4Sm80ELb0ELb1ELb1ELb0ELb1ELb0ELb1ELb1EEENS1_21CollectiveEpilogueFwdINS6_IJS8_SA_S9_EEENS6_IJNS7_ILi1EEESI_SI_EEESC_SE_Li256ELb0ELb1ELb1ELb0EEENS1_19SingleTileSchedulerILb0ELb1ELb1ELi128EEEEEEEEEvNT_6ParamsE --------------------------
	.section	.text._ZN7cutlass13device_kernelIN5flash19enable_sm80_to_sm89INS1_16FlashAttnFwdSm80INS1_25CollectiveMainloopFwdSm80ILi8ELi1ELb0EN4cute5tupleIJNS5_1CILi128EEENS7_ILi64EEENS7_ILi192EEEEEELi192ENS_10bfloat16_tEfNS_4arch4Sm80ELb0ELb1ELb1ELb0ELb1ELb0ELb1ELb1EEENS1_21CollectiveEpilogueFwdINS6_IJS8_SA_S9_EEENS6_IJNS7_ILi1EEESI_SI_EEESC_SE_Li256ELb0ELb1ELb1ELb0EEENS1_19SingleTileSchedulerILb0ELb1ELb1ELi128EEEEEEEEEvNT_6ParamsE,"ax",@progbits
	.align	128
.text._ZN7cutlass13device_kernelIN5flash19enable_sm80_to_sm89INS1_16FlashAttnFwdSm80INS1_25CollectiveMainloopFwdSm80ILi8ELi1ELb0EN4cute5tupleIJNS5_1CILi128EEENS7_ILi64EEENS7_ILi192EEEEEELi192ENS_10bfloat16_tEfNS_4arch4Sm80ELb0ELb1ELb1ELb0ELb1ELb0ELb1ELb1EEENS1_21CollectiveEpilogueFwdINS6_IJS8_SA_S9_EEENS6_IJNS7_ILi1EEESI_SI_EEESC_SE_Li256ELb0ELb1ELb1ELb0EEENS1_19SingleTileSchedulerILb0ELb1ELb1ELi128EEEEEEEEEvNT_6ParamsE:
        .type           _ZN7cutlass13device_kernelIN5flash19enable_sm80_to_sm89INS1_16FlashAttnFwdSm80INS1_25CollectiveMainloopFwdSm80ILi8ELi1ELb0EN4cute5tupleIJNS5_1CILi128EEENS7_ILi64EEENS7_ILi192EEEEEELi192ENS_10bfloat16_tEfNS_4arch4Sm80ELb0ELb1ELb1ELb0ELb1ELb0ELb1ELb1EEENS1_21CollectiveEpilogueFwdINS6_IJS8_SA_S9_EEENS6_IJNS7_ILi1EEESI_SI_EEESC_SE_Li256ELb0ELb1ELb1ELb0EEENS1_19SingleTileSchedulerILb0ELb1ELb1ELi128EEEEEEEEEvNT_6ParamsE,@function
        .size           _ZN7cutlass13device_kernelIN5flash19enable_sm80_to_sm89INS1_16FlashAttnFwdSm80INS1_25CollectiveMainloopFwdSm80ILi8ELi1ELb0EN4cute5tupleIJNS5_1CILi128EEENS7_ILi64EEENS7_ILi192EEEEEELi192ENS_10bfloat16_tEfNS_4arch4Sm80ELb0ELb1ELb1ELb0ELb1ELb0ELb1ELb1EEENS1_21CollectiveEpilogueFwdINS6_IJS8_SA_S9_EEENS6_IJNS7_ILi1EEESI_SI_EEESC_SE_Li256ELb0ELb1ELb1ELb0EEENS1_19SingleTileSchedulerILb0ELb1ELb1ELi128EEEEEEEEEvNT_6ParamsE,(.L_x_39 - _ZN7cutlass13device_kernelIN5flash19enable_sm80_to_sm89INS1_16FlashAttnFwdSm80INS1_25CollectiveMainloopFwdSm80ILi8ELi1ELb0EN4cute5tupleIJNS5_1CILi128EEENS7_ILi64EEENS7_ILi192EEEEEELi192ENS_10bfloat16_tEfNS_4arch4Sm80ELb0ELb1ELb1ELb0ELb1ELb0ELb1ELb1EEENS1_21CollectiveEpilogueFwdINS6_IJS8_SA_S9_EEENS6_IJNS7_ILi1EEESI_SI_EEESC_SE_Li256ELb0ELb1ELb1ELb0EEENS1_19SingleTileSchedulerILb0ELb1ELb1ELi128EEEEEEEEEvNT_6ParamsE)
        .other          _ZN7cutlass13device_kernelIN5flash19enable_sm80_to_sm89INS1_16FlashAttnFwdSm80INS1_25CollectiveMainloopFwdSm80ILi8ELi1ELb0EN4cute5tupleIJNS5_1CILi128EEENS7_ILi64EEENS7_ILi192EEEEEELi192ENS_10bfloat16_tEfNS_4arch4Sm80ELb0ELb1ELb1ELb0ELb1ELb0ELb1ELb1EEENS1_21CollectiveEpilogueFwdINS6_IJS8_SA_S9_EEENS6_IJNS7_ILi1EEESI_SI_EEESC_SE_Li256ELb0ELb1ELb1ELb0EEENS1_19SingleTileSchedulerILb0ELb1ELb1ELi128EEEEEEEEEvNT_6ParamsE,@"STO_CUDA_ENTRY STV_DEFAULT"
_ZN7cutlass13device_kernelIN5flash19enable_sm80_to_sm89INS1_16FlashAttnFwdSm80INS1_25CollectiveMainloopFwdSm80ILi8ELi1ELb0EN4cute5tupleIJNS5_1CILi128EEENS7_ILi64EEENS7_ILi192EEEEEELi192ENS_10bfloat16_tEfNS_4arch4Sm80ELb0ELb1ELb1ELb0ELb1ELb0ELb1ELb1EEENS1_21CollectiveEpilogueFwdINS6_IJS8_SA_S9_EEENS6_IJNS7_ILi1EEESI_SI_EEESC_SE_Li256ELb0ELb1ELb1ELb0EEENS1_19SingleTileSchedulerILb0ELb1ELb1ELi128EEEEEEEEEvNT_6ParamsE:
[----:B------:R-:W-:Y:S01]  /*0000*/  LDC R1, c[0x0][0x37c] ;  /* 0x0000df00ff017b82 */ /* 0x000fe20000000800 */
[----:B------:R-:W-:Y:S05]  /*0010*/  EXIT ;  /* 0x000000000000794d */ /* 0x000fea0003800000 */
.L_x_3:
        /* <DEDUP_REMOVED lines=14> */
.L_x_39:


//--------------------- .text._ZN7cutlass13device_kernelIN5flash19enable_sm80_to_sm89INS1_16FlashAttnFwdSm80INS1_25CollectiveMainloopFwdSm80ILi8ELi1ELb0EN4cute5tupleIJNS5_1CILi128EEENS7_ILi64EEENS7_ILi192EEEEEELi192ENS_10bfloat16_tEfNS_4arch4Sm80ELb0ELb1ELb1ELb1ELb1ELb0ELb1ELb1EEENS1_21CollectiveEpilogueFwdINS6_IJS8_SA_S9_EEENS6_IJNS7_ILi1EEESI_SI_EEESC_SE_Li256ELb1ELb1ELb1ELb0EEENS1_36VarlenDynamicPersistentTileSchedulerILi128ELi64ELi256ELi256ELb1ELb1ELb0ELb1ELb0ELb1EEEEEEEEEvNT_6ParamsE --------------------------
	.section	.text._ZN7cutlass13device_kernelIN5flash19enable_sm80_to_sm89INS1_16FlashAttnFwdSm80INS1_25CollectiveMainloopFwdSm80ILi8ELi1ELb0EN4cute5tupleIJNS5_1CILi128EEENS7_ILi64EEENS7_ILi192EEEEEELi192ENS_10bfloat16_tEfNS_4arch4Sm80ELb0ELb1ELb1ELb1ELb1ELb0ELb1ELb1EEENS1_21CollectiveEpilogueFwdINS6_IJS8_SA_S9_EEENS6_IJNS7_ILi1EEESI_SI_EEESC_SE_Li256ELb1ELb1ELb1ELb0EEENS1_36VarlenDynamicPersistentTileSchedulerILi128ELi64ELi256ELi256ELb1ELb1ELb0ELb1ELb0ELb1EEEEEEEEEvNT_6ParamsE,"ax",@progbits
	.align	128
.text._ZN7cutlass13device_kernelIN5flash19enable_sm80_to_sm89INS1_16FlashAttnFwdSm80INS1_25CollectiveMainloopFwdSm80ILi8ELi1ELb0EN4cute5tupleIJNS5_1CILi128EEENS7_ILi64EEENS7_ILi192EEEEEELi192ENS_10bfloat16_tEfNS_4arch4Sm80ELb0ELb1ELb1ELb1ELb1ELb0ELb1ELb1EEENS1_21CollectiveEpilogueFwdINS6_IJS8_SA_S9_EEENS6_IJNS7_ILi1EEESI_SI_EEESC_SE_Li256ELb1ELb1ELb1ELb0EEENS1_36VarlenDynamicPersistentTileSchedulerILi128ELi64ELi256ELi256ELb1ELb1ELb0ELb1ELb0ELb1EEEEEEEEEvNT_6ParamsE:
        .type           _ZN7cutlass13device_kernelIN5flash19enable_sm80_to_sm89INS1_16FlashAttnFwdSm80INS1_25CollectiveMainloopFwdSm80ILi8ELi1ELb0EN4cute5tupleIJNS5_1CILi128EEENS7_ILi64EEENS7_ILi192EEEEEELi192ENS_10bfloat16_tEfNS_4arch4Sm80ELb0ELb1ELb1ELb1ELb1ELb0ELb1ELb1EEENS1_21CollectiveEpilogueFwdINS6_IJS8_SA_S9_EEENS6_IJNS7_ILi1EEESI_SI_EEESC_SE_Li256ELb1ELb1ELb1ELb0EEENS1_36VarlenDynamicPersistentTileSchedulerILi128ELi64ELi256ELi256ELb1ELb1ELb0ELb1ELb0ELb1EEEEEEEEEvNT_6ParamsE,@function
        .size           _ZN7cutlass13device_kernelIN5flash19enable_sm80_to_sm89INS1_16FlashAttnFwdSm80INS1_25CollectiveMainloopFwdSm80ILi8ELi1ELb0EN4cute5tupleIJNS5_1CILi128EEENS7_ILi64EEENS7_ILi192EEEEEELi192ENS_10bfloat16_tEfNS_4arch4Sm80ELb0ELb1ELb1ELb1ELb1ELb0ELb1ELb1EEENS1_21CollectiveEpilogueFwdINS6_IJS8_SA_S9_EEENS6_IJNS7_ILi1EEESI_SI_EEESC_SE_Li256ELb1ELb1ELb1ELb0EEENS1_36VarlenDynamicPersistentTileSchedulerILi128ELi64ELi256ELi256ELb1ELb1ELb0ELb1ELb0ELb1EEEEEEEEEvNT_6ParamsE,(.L_x_40 - _ZN7cutlass13device_kernelIN5flash19enable_sm80_to_sm89INS1_16FlashAttnFwdSm80INS1_25CollectiveMainloopFwdSm80ILi8ELi1ELb0EN4cute5tupleIJNS5_1CILi128EEENS7_ILi64EEENS7_ILi192EEEEEELi192ENS_10bfloat16_tEfNS_4arch4Sm80ELb0ELb1ELb1ELb1ELb1ELb0ELb1ELb1EEENS1_21CollectiveEpilogueFwdINS6_IJS8_SA_S9_EEENS6_IJNS7_ILi1EEESI_SI_EEESC_SE_Li256ELb1ELb1ELb1ELb0EEENS1_36VarlenDynamicPersistentTileSchedulerILi128ELi64ELi256ELi256ELb1ELb1ELb0ELb1ELb0ELb1EEEEEEEEEvNT_6ParamsE)
        .other          _ZN7cutlass13device_kernelIN5flash19enable_sm80_to_sm89INS1_16FlashAttnFwdSm80INS1_25CollectiveMainloopFwdSm80ILi8ELi1ELb0EN4cute5tupleIJNS5_1CILi128EEENS7_ILi64EEENS7_ILi192EEEEEELi192ENS_10bfloat16_tEfNS_4arch4Sm80ELb0ELb1ELb1ELb1ELb1ELb0ELb1ELb1EEENS1_21CollectiveEpilogueFwdINS6_IJS8_SA_S9_EEENS6_IJNS7_ILi1EEESI_SI_EEESC_SE_Li256ELb1ELb1ELb1ELb0EEENS1_36VarlenDynamicPersistentTileSchedulerILi128ELi64ELi256ELi256ELb1ELb1ELb0ELb1ELb0ELb1EEEEEEEEEvNT_6ParamsE,@"STO_CUDA_ENTRY STV_DEFAULT"
_ZN7cutlass13device_kernelIN5flash19enable_sm80_to_sm89INS1_16FlashAttnFwdSm80INS1_25CollectiveMainloopFwdSm80ILi8ELi1ELb0EN4cute5tupleIJNS5_1CILi128EEENS7_ILi64EEENS7_ILi192EEEEEELi192ENS_10bfloat16_tEfNS_4arch4Sm80ELb0ELb1ELb1ELb1ELb1ELb0ELb1ELb1EEENS1_21CollectiveEpilogueFwdINS6_IJS8_SA_S9_EEENS6_IJNS7_ILi1EEESI_SI_EEESC_SE_Li256ELb1ELb1ELb1ELb0EEENS1_36VarlenDynamicPersistentTileSchedulerILi128ELi64ELi256ELi256ELb1ELb1ELb0ELb1ELb0ELb1EEEEEEEEEvNT_6ParamsE:
[----:B------:R-:W-:Y:S01]  /*0000*/  LDC R1, c[0x0][0x37c] ;  /* 0x0000df00ff017b82 */ /* 0x000fe20000000800 */
[----:B------:R-:W-:Y:S05]  /*0010*/  EXIT ;  /* 0x000000000000794d */ /* 0x000fea0003800000 */
.L_x_4:
        /* <DEDUP_REMOVED lines=14> */
.L_x_40:


//--------------------- .text._ZN7cutlass13device_kernelIN5flash19enable_sm80_to_sm89INS1_16FlashAttnFwdSm80INS1_25CollectiveMainloopFwdSm80ILi8ELi1ELb0EN4cute5tupleIJNS5_1CILi128EEENS7_ILi64EEENS7_ILi192EEEEEELi192ENS_10bfloat16_tEfNS_4arch4Sm80ELb0ELb1ELb1ELb1ELb1ELb1ELb1ELb1EEENS1_21CollectiveEpilogueFwdINS6_IJS8_SA_S9_EEENS6_IJNS7_ILi1EEESI_SI_EEESC_SE_Li256ELb1ELb1ELb1ELb0EEENS1_36VarlenDynamicPersistentTileSchedulerILi128ELi64ELi256ELi256ELb1ELb1ELb0ELb1ELb0ELb1EEEEEEEEEvNT_6ParamsE --------------------------
	.section	.text._ZN7cutlass13device_kernelIN5flash19enable_sm80_to_sm89INS1_16FlashAttnFwdSm80INS1_25CollectiveMainloopFwdSm80ILi8ELi1ELb0EN4cute5tupleIJNS5_1CILi128EEENS7_ILi64EEENS7_ILi192EEEEEELi192ENS_10bfloat16_tEfNS_4arch4Sm80ELb0ELb1ELb1ELb1ELb1ELb1ELb1ELb1EEENS1_21CollectiveEpilogueFwdINS6_IJS8_SA_S9_EEENS6_IJNS7_ILi1EEESI_SI_EEESC_SE_Li256ELb1ELb1ELb1ELb0EEENS1_36VarlenDynamicPersistentTileSchedulerILi128ELi64ELi256ELi256ELb1ELb1ELb0ELb1ELb0ELb1EEEEEEEEEvNT_6ParamsE,"ax",@progbits
	.align	128
.text._ZN7cutlass13device_kernelIN5flash19enable_sm80_to_sm89INS1_16FlashAttnFwdSm80INS1_25CollectiveMainloopFwdSm80ILi8ELi1ELb0EN4cute5tupleIJNS5_1CILi128EEENS7_ILi64EEENS7_ILi192EEEEEELi192ENS_10bfloat16_tEfNS_4arch4Sm80ELb0ELb1ELb1ELb1ELb1ELb1ELb1ELb1EEENS1_21CollectiveEpilogueFwdINS6_IJS8_SA_S9_EEENS6_IJNS7_ILi1EEESI_SI_EEESC_SE_Li256ELb1ELb1ELb1ELb0EEENS1_36VarlenDynamicPersistentTileSchedulerILi128ELi64ELi256ELi256ELb1ELb1ELb0ELb1ELb0ELb1EEEEEEEEEvNT_6ParamsE:
        .type           _ZN7cutlass13device_kernelIN5flash19enable_sm80_to_sm89INS1_16FlashAttnFwdSm80INS1_25CollectiveMainloopFwdSm80ILi8ELi1ELb0EN4cute5tupleIJNS5_1CILi128EEENS7_ILi64EEENS7_ILi192EEEEEELi192ENS_10bfloat16_tEfNS_4arch4Sm80ELb0ELb1ELb1ELb1ELb1ELb1ELb1ELb1EEENS1_21CollectiveEpilogueFwdINS6_IJS8_SA_S9_EEENS6_IJNS7_ILi1EEESI_SI_EEESC_SE_Li256ELb1ELb1ELb1ELb0EEENS1_36VarlenDynamicPersistentTileSchedulerILi128ELi64ELi256ELi256ELb1ELb1ELb0ELb1ELb0ELb1EEEEEEEEEvNT_6ParamsE,@function
        .size           _ZN7cutlass13device_kernelIN5flash19enable_sm80_to_sm89INS1_16FlashAttnFwdSm80INS1_25CollectiveMainloopFwdSm80ILi8ELi1ELb0EN4cute5tupleIJNS5_1CILi128EEENS7_ILi64EEENS7_ILi192EEEEEELi192ENS_10bfloat16_tEfNS_4arch4Sm80ELb0ELb1ELb1ELb1ELb1ELb1ELb1ELb1EEENS1_21CollectiveEpilogueFwdINS6_IJS8_SA_S9_EEENS6_IJNS7_ILi1EEESI_SI_EEESC_SE_Li256ELb1ELb1ELb1ELb0EEENS1_36VarlenDynamicPersistentTileSchedulerILi128ELi64ELi256ELi256ELb1ELb1ELb0ELb1ELb0ELb1EEEEEEEEEvNT_6ParamsE,(.L_x_41 - _ZN7cutlass13device_kernelIN5flash19enable_sm80_to_sm89INS1_16FlashAttnFwdSm80INS1_25CollectiveMainloopFwdSm80ILi8ELi1ELb0EN4cute5tupleIJNS5_1CILi128EEENS7_ILi64EEENS7_ILi192EEEEEELi192ENS_10bfloat16_tEfNS_4arch4Sm80ELb0ELb1ELb1ELb1ELb1ELb1ELb1ELb1EEENS1_21CollectiveEpilogueFwdINS6_IJS8_SA_S9_EEENS6_IJNS7_ILi1EEESI_SI_EEESC_SE_Li256ELb1ELb1ELb1ELb0EEENS1_36VarlenDynamicPersistentTileSchedulerILi128ELi64ELi256ELi256ELb1ELb1ELb0ELb1ELb0ELb1EEEEEEEEEvNT_6ParamsE)
        .other          _ZN7cutlass13device_kernelIN5flash19enable_sm80_to_sm89INS1_16FlashAttnFwdSm80INS1_25CollectiveMainloopFwdSm80ILi8ELi1ELb0EN4cute5tupleIJNS5_1CILi128EEENS7_ILi64EEENS7_ILi192EEEEEELi192ENS_10bfloat16_tEfNS_4arch4Sm80ELb0ELb1ELb1ELb1ELb1ELb1ELb1ELb1EEENS1_21CollectiveEpilogueFwdINS6_IJS8_SA_S9_EEENS6_IJNS7_ILi1EEESI_SI_EEESC_SE_Li256ELb1ELb1ELb1ELb0EEENS1_36VarlenDynamicPersistentTileSchedulerILi128ELi64ELi256ELi256ELb1ELb1ELb0ELb1ELb0ELb1EEEEEEEEEvNT_6ParamsE,@"STO_CUDA_ENTRY STV_DEFAULT"
_ZN7cutlass13device_kernelIN5flash19enable_sm80_to_sm89INS1_16FlashAttnFwdSm80INS1_25CollectiveMainloopFwdSm80ILi8ELi1ELb0EN4cute5tupleIJNS5_1CILi128EEENS7_ILi64EEENS7_ILi192EEEEEELi192ENS_10bfloat16_tEfNS_4arch4Sm80ELb0ELb1ELb1ELb1ELb1ELb1ELb1ELb1EEENS1_21CollectiveEpilogueFwdINS6_IJS8_SA_S9_EEENS6_IJNS7_ILi1EEESI_SI_EEESC_SE_Li256ELb1ELb1ELb1ELb0EEENS1_36VarlenDynamicPersistentTileSchedulerILi128ELi64ELi256ELi256ELb1ELb1ELb0ELb1ELb0ELb1EEEEEEEEEvNT_6ParamsE:
[----:B------:R-:W-:Y:S01]  /*0000*/  LDC R1, c[0x0][0x37c] ;  /* 0x0000df00ff017b82 */ /* 0x000fe20000000800 */
[----:B------:R-:W-:Y:S05]  /*0010*/  EXIT ;  /* 0x000000000000794d */ /* 0x000fea0003800000 */
.L_x_5:
        /* <DEDUP_REMOVED lines=14> */
.L_x_41:


//--------------------- .text._ZN7cutlass13device_kernelIN5flash19enable_sm80_to_sm89INS1_16FlashAttnFwdSm80INS1_25CollectiveMainloopFwdSm80ILi8ELi1ELb0EN4cute5tupleIJNS5_1CILi128EEENS7_ILi64EEENS7_ILi192EEEEEELi192ENS_10bfloat16_tEfNS_4arch4Sm80ELb1ELb0ELb1ELb0ELb1ELb0ELb1ELb1EEENS1_21CollectiveEpilogueFwdINS6_IJS8_SA_S9_EEENS6_IJNS7_ILi1EEESI_SI_EEESC_SE_Li256ELb0ELb1ELb1ELb0EEENS1_30DynamicPersistentTileSchedulerILi256ELi256ELb1ELb1ELb0EEEEEEEEEvNT_6ParamsE --------------------------
	.section	.text._ZN7cutlass13device_kernelIN5flash19enable_sm80_to_sm89INS1_16FlashAttnFwdSm80INS1_25CollectiveMainloopFwdSm80ILi8ELi1ELb0EN4cute5tupleIJNS5_1CILi128EEENS7_ILi64EEENS7_ILi192EEEEEELi192ENS_10bfloat16_tEfNS_4arch4Sm80ELb1ELb0ELb1ELb0ELb1ELb0ELb1ELb1EEENS1_21CollectiveEpilogueFwdINS6_IJS8_SA_S9_EEENS6_IJNS7_ILi1EEESI_SI_EEESC_SE_Li256ELb0ELb1ELb1ELb0EEENS1_30DynamicPersistentTileSchedulerILi256ELi256ELb1ELb1ELb0EEEEEEEEEvNT_6ParamsE,"ax",@progbits
	.align	128
.text._ZN7cutlass13device_kernelIN5flash19enable_sm80_to_sm89INS1_16FlashAttnFwdSm80INS1_25CollectiveMainloopFwdSm80ILi8ELi1ELb0EN4cute5tupleIJNS5_1CILi128EEENS7_ILi64EEENS7_ILi192EEEEEELi192ENS_10bfloat16_tEfNS_4arch4Sm80ELb1ELb0ELb1ELb0ELb1ELb0ELb1ELb1EEENS1_21CollectiveEpilogueFwdINS6_IJS8_SA_S9_EEENS6_IJNS7_ILi1EEESI_SI_EEESC_SE_Li256ELb0ELb1ELb1ELb0EEENS1_30DynamicPersistentTileSchedulerILi256ELi256ELb1ELb1ELb0EEEEEEEEEvNT_6ParamsE:
        .type           _ZN7cutlass13device_kernelIN5flash19enable_sm80_to_sm89INS1_16FlashAttnFwdSm80INS1_25CollectiveMainloopFwdSm80ILi8ELi1ELb0EN4cute5tupleIJNS5_1CILi128EEENS7_ILi64EEENS7_ILi192EEEEEELi192ENS_10bfloat16_tEfNS_4arch4Sm80ELb1ELb0ELb1ELb0ELb1ELb0ELb1ELb1EEENS1_21CollectiveEpilogueFwdINS6_IJS8_SA_S9_EEENS6_IJNS7_ILi1EEESI_SI_EEESC_SE_Li256ELb0ELb1ELb1ELb0EEENS1_30DynamicPersistentTileSchedulerILi256ELi256ELb1ELb1ELb0EEEEEEEEEvNT_6ParamsE,@function
        .size           _ZN7cutlass13device_kernelIN5flash19enable_sm80_to_sm89INS1_16FlashAttnFwdSm80INS1_25CollectiveMainloopFwdSm80ILi8ELi1ELb0EN4cute5tupleIJNS5_1CILi128EEENS7_ILi64EEENS7_ILi192EEEEEELi192ENS_10bfloat16_tEfNS_4arch4Sm80ELb1ELb0ELb1ELb0ELb1ELb0ELb1ELb1EEENS1_21CollectiveEpilogueFwdINS6_IJS8_SA_S9_EEENS6_IJNS7_ILi1EEESI_SI_EEESC_SE_Li256ELb0ELb1ELb1ELb0EEENS1_30DynamicPersistentTileSchedulerILi256ELi256ELb1ELb1ELb0EEEEEEEEEvNT_6ParamsE,(.L_x_42 - _ZN7cutlass13device_kernelIN5flash19enable_sm80_to_sm89INS1_16FlashAttnFwdSm80INS1_25CollectiveMainloopFwdSm80ILi8ELi1ELb0EN4cute5tupleIJNS5_1CILi128EEENS7_ILi64EEENS7_ILi192EEEEEELi192ENS_10bfloat16_tEfNS_4arch4Sm80ELb1ELb0ELb1ELb0ELb1ELb0ELb1ELb1EEENS1_21CollectiveEpilogueFwdINS6_IJS8_SA_S9_EEENS6_IJNS7_ILi1EEESI_SI_EEESC_SE_Li256ELb0ELb1ELb1ELb0EEENS1_30DynamicPersistentTileSchedulerILi256ELi256ELb1ELb1ELb0EEEEEEEEEvNT_6ParamsE)
        .other          _ZN7cutlass13device_kernelIN5flash19enable_sm80_to_sm89INS1_16FlashAttnFwdSm80INS1_25CollectiveMainloopFwdSm80ILi8ELi1ELb0EN4cute5tupleIJNS5_1CILi128EEENS7_ILi64EEENS7_ILi192EEEEEELi192ENS_10bfloat16_tEfNS_4arch4Sm80ELb1ELb0ELb1ELb0ELb1ELb0ELb1ELb1EEENS1_21CollectiveEpilogueFwdINS6_IJS8_SA_S9_EEENS6_IJNS7_ILi1EEESI_SI_EEESC_SE_Li256ELb0ELb1ELb1ELb0EEENS1_30DynamicPersistentTileSchedulerILi256ELi256ELb1ELb1ELb0EEEEEEEEEvNT_6ParamsE,@"STO_CUDA_ENTRY STV_DEFAULT"
_ZN7cutlass13device_kernelIN5flash19enable_sm80_to_sm89INS1_16FlashAttnFwdSm80INS1_25CollectiveMainloopFwdSm80ILi8ELi1ELb0EN4cute5tupleIJNS5_1CILi128EEENS7_ILi64EEENS7_ILi192EEEEEELi192ENS_10bfloat16_tEfNS_4arch4Sm80ELb1ELb0ELb1ELb0ELb1ELb0ELb1ELb1EEENS1_21CollectiveEpilogueFwdINS6_IJS8_SA_S9_EEENS6_IJNS7_ILi1EEESI_SI_EEESC_SE_Li256ELb0ELb1ELb1ELb0EEENS1_30DynamicPersistentTileSchedulerILi256ELi256ELb1ELb1ELb0EEEEEEEEEvNT_6ParamsE:
[----:B------:R-:W-:Y:S01]  /*0000*/  LDC R1, c[0x0][0x37c] ;  /* 0x0000df00ff017b82 */ /* 0x000fe20000000800 */
[----:B------:R-:W-:Y:S05]  /*0010*/  EXIT ;  /* 0x000000000000794d */ /* 0x000fea0003800000 */
.L_x_6:
        /* <DEDUP_REMOVED lines=14> */
.L_x_42:


//--------------------- .text._ZN7cutlass13device_kernelIN5flash19enable_sm80_to_sm89INS1_16FlashAttnFwdSm80INS1_25CollectiveMainloopFwdSm80ILi8ELi1ELb0EN4cute5tupleIJNS5_1CILi128EEENS7_ILi64EEENS7_ILi192EEEEEELi192ENS_10bfloat16_tEfNS_4arch4Sm80ELb1ELb0ELb1ELb1ELb1ELb0ELb1ELb1EEENS1_21CollectiveEpilogueFwdINS6_IJS8_SA_S9_EEENS6_IJNS7_ILi1EEESI_SI_EEESC_SE_Li256ELb1ELb1ELb1ELb0EEENS1_36VarlenDynamicPersistentTileSchedulerILi128ELi64ELi256ELi256ELb1ELb1ELb0ELb1ELb1ELb1EEEEEEEEEvNT_6ParamsE --------------------------
	.section	.text._ZN7cutlass13device_kernelIN5flash19enable_sm80_to_sm89INS1_16FlashAttnFwdSm80INS1_25CollectiveMainloopFwdSm80ILi8ELi1ELb0EN4cute5tupleIJNS5_1CILi128EEENS7_ILi64EEENS7_ILi192EEEEEELi192ENS_10bfloat16_tEfNS_4arch4Sm80ELb1ELb0ELb1ELb1ELb1ELb0ELb1ELb1EEENS1_21CollectiveEpilogueFwdINS6_IJS8_SA_S9_EEENS6_IJNS7_ILi1EEESI_SI_EEESC_SE_Li256ELb1ELb1ELb1ELb0EEENS1_36VarlenDynamicPersistentTileSchedulerILi128ELi64ELi256ELi256ELb1ELb1ELb0ELb1ELb1ELb1EEEEEEEEEvNT_6ParamsE,"ax",@progbits
	.align	128
.text._ZN7cutlass13device_kernelIN5flash19enable_sm80_to_sm89INS1_16FlashAttnFwdSm80INS1_25CollectiveMainloopFwdSm80ILi8ELi1ELb0EN4cute5tupleIJNS5_1CILi128EEENS7_ILi64EEENS7_ILi192EEEEEELi192ENS_10bfloat16_tEfNS_4arch4Sm80ELb1ELb0ELb1ELb1ELb1ELb0ELb1ELb1EEENS1_21CollectiveEpilogueFwdINS6_IJS8_SA_S9_EEENS6_IJNS7_ILi1EEESI_SI_EEESC_SE_Li256ELb1ELb1ELb1ELb0EEENS1_36VarlenDynamicPersistentTileSchedulerILi128ELi64ELi256ELi256ELb1ELb1ELb0ELb1ELb1ELb1EEEEEEEEEvNT_6ParamsE:
        .type           _ZN7cutlass13device_kernelIN5flash19enable_sm80_to_sm89INS1_16FlashAttnFwdSm80INS1_25CollectiveMainloopFwdSm80ILi8ELi1ELb0EN4cute5tupleIJNS5_1CILi128EEENS7_ILi64EEENS7_ILi192EEEEEELi192ENS_10bfloat16_tEfNS_4arch4Sm80ELb1ELb0ELb1ELb1ELb1ELb0ELb1ELb1EEENS1_21CollectiveEpilogueFwdINS6_IJS8_SA_S9_EEENS6_IJNS7_ILi1EEESI_SI_EEESC_SE_Li256ELb1ELb1ELb1ELb0EEENS1_36VarlenDynamicPersistentTileSchedulerILi128ELi64ELi256ELi256ELb1ELb1ELb0ELb1ELb1ELb1EEEEEEEEEvNT_6ParamsE,@function
        .size           _ZN7cutlass13device_kernelIN5flash19enable_sm80_to_sm89INS1_16FlashAttnFwdSm80INS1_25CollectiveMainloopFwdSm80ILi8ELi1ELb0EN4cute5tupleIJNS5_1CILi128EEENS7_ILi64EEENS7_ILi192EEEEEELi192ENS_10bfloat16_tEfNS_4arch4Sm80ELb1ELb0ELb1ELb1ELb1ELb0ELb1ELb1EEENS1_21CollectiveEpilogueFwdINS6_IJS8_SA_S9_EEENS6_IJNS7_ILi1EEESI_SI_EEESC_SE_Li256ELb1ELb1ELb1ELb0EEENS1_36VarlenDynamicPersistentTileSchedulerILi128ELi64ELi256ELi256ELb1ELb1ELb0ELb1ELb1ELb1EEEEEEEEEvNT_6ParamsE,(.L_x_43 - _ZN7cutlass13device_kernelIN5flash19enable_sm80_to_sm89INS1_16FlashAttnFwdSm80INS1_25CollectiveMainloopFwdSm80ILi8ELi1ELb0EN4cute5tupleIJNS5_1CILi128EEENS7_ILi64EEENS7_ILi192EEEEEELi192ENS_10bfloat16_tEfNS_4arch4Sm80ELb1ELb0ELb1ELb1ELb1ELb0ELb1ELb1EEENS1_21CollectiveEpilogueFwdINS6_IJS8_SA_S9_EEENS6_IJNS7_ILi1EEESI_SI_EEESC_SE_Li256ELb1ELb1ELb1ELb0EEENS1_36VarlenDynamicPersistentTileSchedulerILi128ELi64ELi256ELi256ELb1ELb1ELb0ELb1ELb1ELb1EEEEEEEEEvNT_6ParamsE)
        .other          _ZN7cutlass13device_kernelIN5flash19enable_sm80_to_sm89INS1_16FlashAttnFwdSm80INS1_25CollectiveMainloopFwdSm80ILi8ELi1ELb0EN4cute5tupleIJNS5_1CILi128EEENS7_ILi64EEENS7_ILi192EEEEEELi192ENS_10bfloat16_tEfNS_4arch4Sm80ELb1ELb0ELb1ELb1ELb1ELb0ELb1ELb1EEENS1_21CollectiveEpilogueFwdINS6_IJS8_SA_S9_EEENS6_IJNS7_ILi1EEESI_SI_EEESC_SE_Li256ELb1ELb1ELb1ELb0EEENS1_36VarlenDynamicPersistentTileSchedulerILi128ELi64ELi256ELi256ELb1ELb1ELb0ELb1ELb1ELb1EEEEEEEEEvNT_6ParamsE,@"STO_CUDA_ENTRY STV_DEFAULT"
_ZN7cutlass13device_kernelIN5flash19enable_sm80_to_sm89INS1_16FlashAttnFwdSm80INS1_25CollectiveMainloopFwdSm80ILi8ELi1ELb0EN4cute5tupleIJNS5_1CILi128EEENS7_ILi64EEENS7_ILi192EEEEEELi192ENS_10bfloat16_tEfNS_4arch4Sm80ELb1ELb0ELb1ELb1ELb1ELb0ELb1ELb1EEENS1_21CollectiveEpilogueFwdINS6_IJS8_SA_S9_EEENS6_IJNS7_ILi1EEESI_SI_EEESC_SE_Li256ELb1ELb1ELb1ELb0EEENS1_36VarlenDynamicPersistentTileSchedulerILi128ELi64ELi256ELi256ELb1ELb1ELb0ELb1ELb1ELb1EEEEEEEEEvNT_6ParamsE:
[----:B------:R-:W-:Y:S01]  /*0000*/  LDC R1, c[0x0][0x37c] ;  /* 0x0000df00ff017b82 */ /* 0x000fe20000000800 */
[----:B------:R-:W-:Y:S05]  /*0010*/  EXIT ;  /* 0x000000000000794d */ /* 0x000fea0003800000 */
.L_x_7:
        /* <DEDUP_REMOVED lines=14> */
.L_x_43:


//--------------------- .text._ZN7cutlass13device_kernelIN5flash19enable_sm80_to_sm89INS1_16FlashAttnFwdSm80INS1_25CollectiveMainloopFwdSm80ILi8ELi1ELb0EN4cute5tupleIJNS5_1CILi128EEENS7_ILi64EEENS7_ILi192EEEEEELi192ENS_10bfloat16_tEfNS_4arch4Sm80ELb1ELb0ELb1ELb1ELb1ELb1ELb1ELb1EEENS1_21CollectiveEpilogueFwdINS6_IJS8_SA_S9_EEENS6_IJNS7_ILi1EEESI_SI_EEESC_SE_Li256ELb1ELb1ELb1ELb0EEENS1_36VarlenDynamicPersistentTileSchedulerILi128ELi64ELi256ELi256ELb1ELb1ELb0ELb1ELb1ELb1EEEEEEEEEvNT_6ParamsE --------------------------
	.section	.text._ZN7cutlass13device_kernelIN5flash19enable_sm80_to_sm89INS1_16FlashAttnFwdSm80INS1_25CollectiveMainloopFwdSm80ILi8ELi1ELb0EN4cute5tupleIJNS5_1CILi128EEENS7_ILi64EEENS7_ILi192EEEEEELi192ENS_10bfloat16_tEfNS_4arch4Sm80ELb1ELb0ELb1ELb1ELb1ELb1ELb1ELb1EEENS1_21CollectiveEpilogueFwdINS6_IJS8_SA_S9_EEENS6_IJNS7_ILi1EEESI_SI_EEESC_SE_Li256ELb1ELb1ELb1ELb0EEENS1_36VarlenDynamicPersistentTileSchedulerILi128ELi64ELi256ELi256ELb1ELb1ELb0ELb1ELb1ELb1EEEEEEEEEvNT_6ParamsE,"ax",@progbits
	.align	128
.text._ZN7cutlass13device_kernelIN5flash19enable_sm80_to_sm89INS1_16FlashAttnFwdSm80INS1_25CollectiveMainloopFwdSm80ILi8ELi1ELb0EN4cute5tupleIJNS5_1CILi128EEENS7_ILi64EEENS7_ILi192EEEEEELi192ENS_10bfloat16_tEfNS_4arch4Sm80ELb1ELb0ELb1ELb1ELb1ELb1ELb1ELb1EEENS1_21CollectiveEpilogueFwdINS6_IJS8_SA_S9_EEENS6_IJNS7_ILi1EEESI_SI_EEESC_SE_Li256ELb1ELb1ELb1ELb0EEENS1_36VarlenDynamicPersistentTileSchedulerILi128ELi64ELi256ELi256ELb1ELb1ELb0ELb1ELb1ELb1EEEEEEEEEvNT_6ParamsE:
        .type           _ZN7cutlass13device_kernelIN5flash19enable_sm80_to_sm89INS1_16FlashAttnFwdSm80INS1_25CollectiveMainloopFwdSm80ILi8ELi1ELb0EN4cute5tupleIJNS5_1CILi128EEENS7_ILi64EEENS7_ILi192EEEEEELi192ENS_10bfloat16_tEfNS_4arch4Sm80ELb1ELb0ELb1ELb1ELb1ELb1ELb1ELb1EEENS1_21CollectiveEpilogueFwdINS6_IJS8_SA_S9_EEENS6_IJNS7_ILi1EEESI_SI_EEESC_SE_Li256ELb1ELb1ELb1ELb0EEENS1_36VarlenDynamicPersistentTileSchedulerILi128ELi64ELi256ELi256ELb1ELb1ELb0ELb1ELb1ELb1EEEEEEEEEvNT_6ParamsE,@function
        .size           _ZN7cutlass13device_kernelIN5flash19enable_sm80_to_sm89INS1_16FlashAttnFwdSm80INS1_25CollectiveMainloopFwdSm80ILi8ELi1ELb0EN4cute5tupleIJNS5_1CILi128EEENS7_ILi64EEENS7_ILi192EEEEEELi192ENS_10bfloat16_tEfNS_4arch4Sm80ELb1ELb0ELb1ELb1ELb1ELb1ELb1ELb1EEENS1_21CollectiveEpilogueFwdINS6_IJS8_SA_S9_EEENS6_IJNS7_ILi1EEESI_SI_EEESC_SE_Li256ELb1ELb1ELb1ELb0EEENS1_36VarlenDynamicPersistentTileSchedulerILi128ELi64ELi256ELi256ELb1ELb1ELb0ELb1ELb1ELb1EEEEEEEEEvNT_6ParamsE,(.L_x_44 - _ZN7cutlass13device_kernelIN5flash19enable_sm80_to_sm89INS1_16FlashAttnFwdSm80INS1_25CollectiveMainloopFwdSm80ILi8ELi1ELb0EN4cute5tupleIJNS5_1CILi128EEENS7_ILi64EEENS7_ILi192EEEEEELi192ENS_10bfloat16_tEfNS_4arch4Sm80ELb1ELb0ELb1ELb1ELb1ELb1ELb1ELb1EEENS1_21CollectiveEpilogueFwdINS6_IJS8_SA_S9_EEENS6_IJNS7_ILi1EEESI_SI_EEESC_SE_Li256ELb1ELb1ELb1ELb0EEENS1_36VarlenDynamicPersistentTileSchedulerILi128ELi64ELi256ELi256ELb1ELb1ELb0ELb1ELb1ELb1EEEEEEEEEvNT_6ParamsE)
        .other          _ZN7cutlass13device_kernelIN5flash19enable_sm80_to_sm89INS1_16FlashAttnFwdSm80INS1_25CollectiveMainloopFwdSm80ILi8ELi1ELb0EN4cute5tupleIJNS5_1CILi128EEENS7_ILi64EEENS7_ILi192EEEEEELi192ENS_10bfloat16_tEfNS_4arch4Sm80ELb1ELb0ELb1ELb1ELb1ELb1ELb1ELb1EEENS1_21CollectiveEpilogueFwdINS6_IJS8_SA_S9_EEENS6_IJNS7_ILi1EEESI_SI_EEESC_SE_Li256ELb1ELb1ELb1ELb0EEENS1_36VarlenDynamicPersistentTileSchedulerILi128ELi64ELi256ELi256ELb1ELb1ELb0ELb1ELb1ELb1EEEEEEEEEvNT_6ParamsE,@"STO_CUDA_ENTRY STV_DEFAULT"
_ZN7cutlass13device_kernelIN5flash19enable_sm80_to_sm89INS1_16FlashAttnFwdSm80INS1_25CollectiveMainloopFwdSm80ILi8ELi1ELb0EN4cute5tupleIJNS5_1CILi128EEENS7_ILi64EEENS7_ILi192EEEEEELi192ENS_10bfloat16_tEfNS_4arch4Sm80ELb1ELb0ELb1ELb1ELb1ELb1ELb1ELb1EEENS1_21CollectiveEpilogueFwdINS6_IJS8_SA_S9_EEENS6_IJNS7_ILi1EEESI_SI_EEESC_SE_Li256ELb1ELb1ELb1ELb0EEENS1_36VarlenDynamicPersistentTileSchedulerILi128ELi64ELi256ELi256ELb1ELb1ELb0ELb1ELb1ELb1EEEEEEEEEvNT_6ParamsE:
[----:B------:R-:W-:Y:S01]  /*0000*/  LDC R1, c[0x0][0x37c] ;  /* 0x0000df00ff017b82 */ /* 0x000fe20000000800 */
[----:B------:R-:W-:Y:S05]  /*0010*/  EXIT ;  /* 0x000000000000794d */ /* 0x000fea0003800000 */
.L_x_8:
        /* <DEDUP_REMOVED lines=14> */
.L_x_44:


//--------------------- .text._ZN7cutlass13device_kernelIN5flash19enable_sm80_to_sm89INS1_16FlashAttnFwdSm80INS1_25CollectiveMainloopFwdSm80ILi8ELi2ELb0EN4cute5tupleIJNS5_1CILi128EEENS7_ILi64EEENS7_ILi192EEEEEELi192ENS_10bfloat16_tEfNS_4arch4Sm80ELb0ELb0ELb1ELb0ELb1ELb0ELb1ELb1EEENS1_21CollectiveEpilogueFwdINS6_IJS8_SA_S9_EEENS6_IJNS7_ILi1EEESI_SI_EEESC_SE_Li256ELb0ELb1ELb1ELb0EEENS1_19SingleTileSchedulerILb0ELb1ELb1ELi128EEEEEEEEEvNT_6ParamsE --------------------------
	.section	.text._ZN7cutlass13device_kernelIN5flash19enable_sm80_to_sm89INS1_16FlashAttnFwdSm80INS1_25CollectiveMainloopFwdSm80ILi8ELi2ELb0EN4cute5tupleIJNS5_1CILi128EEENS7_ILi64EEENS7_ILi192EEEEEELi192ENS_10bfloat16_tEfNS_4arch4Sm80ELb0ELb0ELb1ELb0ELb1ELb0ELb1ELb1EEENS1_21CollectiveEpilogueFwdINS6_IJS8_SA_S9_EEENS6_IJNS7_ILi1EEESI_SI_EEESC_SE_Li256ELb0ELb1ELb1ELb0EEENS1_19SingleTileSchedulerILb0ELb1ELb1ELi128EEEEEEEEEvNT_6ParamsE,"ax",@progbits
	.align	128
.text._ZN7cutlass13device_kernelIN5flash19enable_sm80_to_sm89INS1_16FlashAttnFwdSm80INS1_25CollectiveMainloopFwdSm80ILi8ELi2ELb0EN4cute5tupleIJNS5_1CILi128EEENS7_ILi64EEENS7_ILi192EEEEEELi192ENS_10bfloat16_tEfNS_4arch4Sm80ELb0ELb0ELb1ELb0ELb1ELb0ELb1ELb1EEENS1_21CollectiveEpilogueFwdINS6_IJS8_SA_S9_EEENS6_IJNS7_ILi1EEESI_SI_EEESC_SE_Li256ELb0ELb1ELb1ELb0EEENS1_19SingleTileSchedulerILb0ELb1ELb1ELi128EEEEEEEEEvNT_6ParamsE:
        .type           _ZN7cutlass13device_kernelIN5flash19enable_sm80_to_sm89INS1_16FlashAttnFwdSm80INS1_25CollectiveMainloopFwdSm80ILi8ELi2ELb0EN4cute5tupleIJNS5_1CILi128EEENS7_ILi64EEENS7_ILi192EEEEEELi192ENS_10bfloat16_tEfNS_4arch4Sm80ELb0ELb0ELb1ELb0ELb1ELb0ELb1ELb1EEENS1_21CollectiveEpilogueFwdINS6_IJS8_SA_S9_EEENS6_IJNS7_ILi1EEESI_SI_EEESC_SE_Li256ELb0ELb1ELb1ELb0EEENS1_19SingleTileSchedulerILb0ELb1ELb1ELi128EEEEEEEEEvNT_6ParamsE,@function
        .size           _ZN7cutlass13device_kernelIN5flash19enable_sm80_to_sm89INS1_16FlashAttnFwdSm80INS1_25CollectiveMainloopFwdSm80ILi8ELi2ELb0EN4cute5tupleIJNS5_1CILi128EEENS7_ILi64EEENS7_ILi192EEEEEELi192ENS_10bfloat16_tEfNS_4arch4Sm80ELb0ELb0ELb1ELb0ELb1ELb0ELb1ELb1EEENS1_21CollectiveEpilogueFwdINS6_IJS8_SA_S9_EEENS6_IJNS7_ILi1EEESI_SI_EEESC_SE_Li256ELb0ELb1ELb1ELb0EEENS1_19SingleTileSchedulerILb0ELb1ELb1ELi128EEEEEEEEEvNT_6ParamsE,(.L_x_45 - _ZN7cutlass13device_kernelIN5flash19enable_sm80_to_sm89INS1_16FlashAttnFwdSm80INS1_25CollectiveMainloopFwdSm80ILi8ELi2ELb0EN4cute5tupleIJNS5_1CILi128EEENS7_ILi64EEENS7_ILi192EEEEEELi192ENS_10bfloat16_tEfNS_4arch4Sm80ELb0ELb0ELb1ELb0ELb1ELb0ELb1ELb1EEENS1_21CollectiveEpilogueFwdINS6_IJS8_SA_S9_EEENS6_IJNS7_ILi1EEESI_SI_EEESC_SE_Li256ELb0ELb1ELb1ELb0EEENS1_19SingleTileSchedulerILb0ELb1ELb1ELi128EEEEEEEEEvNT_6ParamsE)
        .other          _ZN7cutlass13device_kernelIN5flash19enable_sm80_to_sm89INS1_16FlashAttnFwdSm80INS1_25CollectiveMainloopFwdSm80ILi8ELi2ELb0EN4cute5tupleIJNS5_1CILi128EEENS7_ILi64EEENS7_ILi192EEEEEELi192ENS_10bfloat16_tEfNS_4arch4Sm80ELb0ELb0ELb1ELb0ELb1ELb0ELb1ELb1EEENS1_21CollectiveEpilogueFwdINS6_IJS8_SA_S9_EEENS6_IJNS7_ILi1EEESI_SI_EEESC_SE_Li256ELb0ELb1ELb1ELb0EEENS1_19SingleTileSchedulerILb0ELb1ELb1ELi128EEEEEEEEEvNT_6ParamsE,@"STO_CUDA_ENTRY STV_DEFAULT"
_ZN7cutlass13device_kernelIN5flash19enable_sm80_to_sm89INS1_16FlashAttnFwdSm80INS1_25CollectiveMainloopFwdSm80ILi8ELi2ELb0EN4cute5tupleIJNS5_1CILi128EEENS7_ILi64EEENS7_ILi192EEEEEELi192ENS_10bfloat16_tEfNS_4arch4Sm80ELb0ELb0ELb1ELb0ELb1ELb0ELb1ELb1EEENS1_21CollectiveEpilogueFwdINS6_IJS8_SA_S9_EEENS6_IJNS7_ILi1EEESI_SI_EEESC_SE_Li256ELb0ELb1ELb1ELb0EEENS1_19SingleTileSchedulerILb0ELb1ELb1ELi128EEEEEEEEEvNT_6ParamsE:
[----:B------:R-:W-:Y:S01]  /*0000*/  LDC R1, c[0x0][0x37c] ;  /* 0x0000df00ff017b82 */ /* 0x000fe20000000800 */
[----:B------:R-:W-:Y:S05]  /*0010*/  EXIT ;  /* 0x000000000000794d */ /* 0x000fea0003800000 */
.L_x_9:
        /* <DEDUP_REMOVED lines=14> */
.L_x_45:


//--------------------- .text._ZN7cutlass13device_kernelIN5flash19enable_sm80_to_sm89INS1_16FlashAttnFwdSm80INS1_25CollectiveMainloopFwdSm80ILi8ELi2ELb0EN4cute5tupleIJNS5_1CILi128EEENS7_ILi64EEENS7_ILi192EEEEEELi192ENS_10bfloat16_tEfNS_4arch4Sm80ELb0ELb0ELb1ELb1ELb1ELb0ELb1ELb1EEENS1_21CollectiveEpilogueFwdINS6_IJS8_SA_S9_EEENS6_IJNS7_ILi1EEESI_SI_EEESC_SE_Li256ELb1ELb1ELb1ELb0EEENS1_36VarlenDynamicPersistentTileSchedulerILi128ELi64ELi256ELi256ELb1ELb1ELb0ELb0ELb1ELb1EEEEEEEEEvNT_6ParamsE --------------------------
	.section	.text._ZN7cutlass13device_kernelIN5flash19enable_sm80_to_sm89INS1_16FlashAttnFwdSm80INS1_25CollectiveMainloopFwdSm80ILi8ELi2ELb0EN4cute5tupleIJNS5_1CILi128EEENS7_ILi64EEENS7_ILi192EEEEEELi192ENS_10bfloat16_tEfNS_4arch4Sm80ELb0ELb0ELb1ELb1ELb1ELb0ELb1ELb1EEENS1_21CollectiveEpilogueFwdINS6_IJS8_SA_S9_EEENS6_IJNS7_ILi1EEESI_SI_EEESC_SE_Li256ELb1ELb1ELb1ELb0EEENS1_36VarlenDynamicPersistentTileSchedulerILi128ELi64ELi256ELi256ELb1ELb1ELb0ELb0ELb1ELb1EEEEEEEEEvNT_6ParamsE,"ax",@progbits
	.align	128
.text._ZN7cutlass13device_kernelIN5flash19enable_sm80_to_sm89INS1_16FlashAttnFwdSm80INS1_25CollectiveMainloopFwdSm80ILi8ELi2ELb0EN4cute5tupleIJNS5_1CILi128EEENS7_ILi64EEENS7_ILi192EEEEEELi192ENS_10bfloat16_tEfNS_4arch4Sm80ELb0ELb0ELb1ELb1ELb1ELb0ELb1ELb1EEENS1_21CollectiveEpilogueFwdINS6_IJS8_SA_S9_EEENS6_IJNS7_ILi1EEESI_SI_EEESC_SE_Li256ELb1ELb1ELb1ELb0EEENS1_36VarlenDynamicPersistentTileSchedulerILi128ELi64ELi256ELi256ELb1ELb1ELb0ELb0ELb1ELb1EEEEEEEEEvNT_6ParamsE:
        .type           _ZN7cutlass13device_kernelIN5flash19enable_sm80_to_sm89INS1_16FlashAttnFwdSm80INS1_25CollectiveMainloopFwdSm80ILi8ELi2ELb0EN4cute5tupleIJNS5_1CILi128EEENS7_ILi64EEENS7_ILi192EEEEEELi192ENS_10bfloat16_tEfNS_4arch4Sm80ELb0ELb0ELb1ELb1ELb1ELb0ELb1ELb1EEENS1_21CollectiveEpilogueFwdINS6_IJS8_SA_S9_EEENS6_IJNS7_ILi1EEESI_SI_EEESC_SE_Li256ELb1ELb1ELb1ELb0EEENS1_36VarlenDynamicPersistentTileSchedulerILi128ELi64ELi256ELi256ELb1ELb1ELb0ELb0ELb1ELb1EEEEEEEEEvNT_6ParamsE,@function
        .size           _ZN7cutlass13device_kernelIN5flash19enable_sm80_to_sm89INS1_16FlashAttnFwdSm80INS1_25CollectiveMainloopFwdSm80ILi8ELi2ELb0EN4cute5tupleIJNS5_1CILi128EEENS7_ILi64EEENS7_ILi192EEEEEELi192ENS_10bfloat16_tEfNS_4arch4Sm80ELb0ELb0ELb1ELb1ELb1ELb0ELb1ELb1EEENS1_21CollectiveEpilogueFwdINS6_IJS8_SA_S9_EEENS6_IJNS7_ILi1EEESI_SI_EEESC_SE_Li256ELb1ELb1ELb1ELb0EEENS1_36VarlenDynamicPersistentTileSchedulerILi128ELi64ELi256ELi256ELb1ELb1ELb0ELb0ELb1ELb1EEEEEEEEEvNT_6ParamsE,(.L_x_46 - _ZN7cutlass13device_kernelIN5flash19enable_sm80_to_sm89INS1_16FlashAttnFwdSm80INS1_25CollectiveMainloopFwdSm80ILi8ELi2ELb0EN4cute5tupleIJNS5_1CILi128EEENS7_ILi64EEENS7_ILi192EEEEEELi192ENS_10bfloat16_tEfNS_4arch4Sm80ELb0ELb0ELb1ELb1ELb1ELb0ELb1ELb1EEENS1_21CollectiveEpilogueFwdINS6_IJS8_SA_S9_EEENS6_IJNS7_ILi1EEESI_SI_EEESC_SE_Li256ELb1ELb1ELb1ELb0EEENS1_36VarlenDynamicPersistentTileSchedulerILi128ELi64ELi256ELi256ELb1ELb1ELb0ELb0ELb1ELb1EEEEEEEEEvNT_6ParamsE)
        .other          _ZN7cutlass13device_kernelIN5flash19enable_sm80_to_sm89INS1_16FlashAttnFwdSm80INS1_25CollectiveMainloopFwdSm80ILi8ELi2ELb0EN4cute5tupleIJNS5_1CILi128EEENS7_ILi64EEENS7_ILi192EEEEEELi192ENS_10bfloat16_tEfNS_4arch4Sm80ELb0ELb0ELb1ELb1ELb1ELb0ELb1ELb1EEENS1_21CollectiveEpilogueFwdINS6_IJS8_SA_S9_EEENS6_IJNS7_ILi1EEESI_SI_EEESC_SE_Li256ELb1ELb1ELb1ELb0EEENS1_36VarlenDynamicPersistentTileSchedulerILi128ELi64ELi256ELi256ELb1ELb1ELb0ELb0ELb1ELb1EEEEEEEEEvNT_6ParamsE,@"STO_CUDA_ENTRY STV_DEFAULT"
_ZN7cutlass13device_kernelIN5flash19enable_sm80_to_sm89INS1_16FlashAttnFwdSm80INS1_25CollectiveMainloopFwdSm80ILi8ELi2ELb0EN4cute5tupleIJNS5_1CILi128EEENS7_ILi64EEENS7_ILi192EEEEEELi192ENS_10bfloat16_tEfNS_4arch4Sm80ELb0ELb0ELb1ELb1ELb1ELb0ELb1ELb1EEENS1_21CollectiveEpilogueFwdINS6_IJS8_SA_S9_EEENS6_IJNS7_ILi1EEESI_SI_EEESC_SE_Li256ELb1ELb1ELb1ELb0EEENS1_36VarlenDynamicPersistentTileSchedulerILi128ELi64ELi256ELi256ELb1ELb1ELb0ELb0ELb1ELb1EEEEEEEEEvNT_6ParamsE:
[----:B------:R-:W-:Y:S01]  /*0000*/  LDC R1, c[0x0][0x37c] ;  /* 0x0000df00ff017b82 */ /* 0x000fe20000000800 */
[----:B------:R-:W-:Y:S05]  /*0010*/  EXIT ;  /* 0x000000000000794d */ /* 0x000fea0003800000 */
.L_x_10:
        /* <DEDUP_REMOVED lines=14> */
.L_x_46:


//--------------------- .text._ZN7cutlass13device_kernelIN5flash19enable_sm80_to_sm89INS1_16FlashAttnFwdSm80INS1_25CollectiveMainloopFwdSm80ILi8ELi2ELb0EN4cute5tupleIJNS5_1CILi128EEENS7_ILi64EEENS7_ILi192EEEEEELi192ENS_10bfloat16_tEfNS_4arch4Sm80ELb0ELb0ELb1ELb1ELb1ELb1ELb1ELb1EEENS1_21CollectiveEpilogueFwdINS6_IJS8_SA_S9_EEENS6_IJNS7_ILi1EEESI_SI_EEESC_SE_Li256ELb1ELb1ELb1ELb0EEENS1_36VarlenDynamicPersistentTileSchedulerILi128ELi64ELi256ELi256ELb1ELb1ELb0ELb0ELb1ELb1EEEEEEEEEvNT_6ParamsE --------------------------
	.section	.text._ZN7cutlass13device_kernelIN5flash19enable_sm80_to_sm89INS1_16FlashAttnFwdSm80INS1_25CollectiveMainloopFwdSm80ILi8ELi2ELb0EN4cute5tupleIJNS5_1CILi128EEENS7_ILi64EEENS7_ILi192EEEEEELi192ENS_10bfloat16_tEfNS_4arch4Sm80ELb0ELb0ELb1ELb1ELb1ELb1ELb1ELb1EEENS1_21CollectiveEpilogueFwdINS6_IJS8_SA_S9_EEENS6_IJNS7_ILi1EEESI_SI_EEESC_SE_Li256ELb1ELb1ELb1ELb0EEENS1_36VarlenDynamicPersistentTileSchedulerILi128ELi64ELi256ELi256ELb1ELb1ELb0ELb0ELb1ELb1EEEEEEEEEvNT_6ParamsE,"ax",@progbits
	.align	128
.text._ZN7cutlass13device_kernelIN5flash19enable_sm80_to_sm89INS1_16FlashAttnFwdSm80INS1_25CollectiveMainloopFwdSm80ILi8ELi2ELb0EN4cute5tupleIJNS5_1CILi128EEENS7_ILi64EEENS7_ILi192EEEEEELi192ENS_10bfloat16_tEfNS_4arch4Sm80ELb0ELb0ELb1ELb1ELb1ELb1ELb1ELb1EEENS1_21CollectiveEpilogueFwdINS6_IJS8_SA_S9_EEENS6_IJNS7_ILi1EEESI_SI_EEESC_SE_Li256ELb1ELb1ELb1ELb0EEENS1_36VarlenDynamicPersistentTileSchedulerILi128ELi64ELi256ELi256ELb1ELb1ELb0ELb0ELb1ELb1EEEEEEEEEvNT_6ParamsE:
        .type           _ZN7cutlass13device_kernelIN5flash19enable_sm80_to_sm89INS1_16FlashAttnFwdSm80INS1_25CollectiveMainloopFwdSm80ILi8ELi2ELb0EN4cute5tupleIJNS5_1CILi128EEENS7_ILi64EEENS7_ILi192EEEEEELi192ENS_10bfloat16_tEfNS_4arch4Sm80ELb0ELb0ELb1ELb1ELb1ELb1ELb1ELb1EEENS1_21CollectiveEpilogueFwdINS6_IJS8_SA_S9_EEENS6_IJNS7_ILi1EEESI_SI_EEESC_SE_Li256ELb1ELb1ELb1ELb0EEENS1_36VarlenDynamicPersistentTileSchedulerILi128ELi64ELi256ELi256ELb1ELb1ELb0ELb0ELb1ELb1EEEEEEEEEvNT_6ParamsE,@function
        .size           _ZN7cutlass13device_kernelIN5flash19enable_sm80_to_sm89INS1_16FlashAttnFwdSm80INS1_25CollectiveMainloopFwdSm80ILi8ELi2ELb0EN4cute5tupleIJNS5_1CILi128EEENS7_ILi64EEENS7_ILi192EEEEEELi192ENS_10bfloat16_tEfNS_4arch4Sm80ELb0ELb0ELb1ELb1ELb1ELb1ELb1ELb1EEENS1_21CollectiveEpilogueFwdINS6_IJS8_SA_S9_EEENS6_IJNS7_ILi1EEESI_SI_EEESC_SE_Li256ELb1ELb1ELb1ELb0EEENS1_36VarlenDynamicPersistentTileSchedulerILi128ELi64ELi256ELi256ELb1ELb1ELb0ELb0ELb1ELb1EEEEEEEEEvNT_6ParamsE,(.L_x_47 - _ZN7cutlass13device_kernelIN5flash19enable_sm80_to_sm89INS1_16FlashAttnFwdSm80INS1_25CollectiveMainloopFwdSm80ILi8ELi2ELb0EN4cute5tupleIJNS5_1CILi128EEENS7_ILi64EEENS7_ILi192EEEEEELi192ENS_10bfloat16_tEfNS_4arch4Sm80ELb0ELb0ELb1ELb1ELb1ELb1ELb1ELb1EEENS1_21CollectiveEpilogueFwdINS6_IJS8_SA_S9_EEENS6_IJNS7_ILi1EEESI_SI_EEESC_SE_Li256ELb1ELb1ELb1ELb0EEENS1_36VarlenDynamicPersistentTileSchedulerILi128ELi64ELi256ELi256ELb1ELb1ELb0ELb0ELb1ELb1EEEEEEEEEvNT_6ParamsE)
        .other          _ZN7cutlass13device_kernelIN5flash19enable_sm80_to_sm89INS1_16FlashAttnFwdSm80INS1_25CollectiveMainloopFwdSm80ILi8ELi2ELb0EN4cute5tupleIJNS5_1CILi128EEENS7_ILi64EEENS7_ILi192EEEEEELi192ENS_10bfloat16_tEfNS_4arch4Sm80ELb0ELb0ELb1ELb1ELb1ELb1ELb1ELb1EEENS1_21CollectiveEpilogueFwdINS6_IJS8_SA_S9_EEENS6_IJNS7_ILi1EEESI_SI_EEESC_SE_Li256ELb1ELb1ELb1ELb0EEENS1_36VarlenDynamicPersistentTileSchedulerILi128ELi64ELi256ELi256ELb1ELb1ELb0ELb0ELb1ELb1EEEEEEEEEvNT_6ParamsE,@"STO_CUDA_ENTRY STV_DEFAULT"
_ZN7cutlass13device_kernelIN5flash19enable_sm80_to_sm89INS1_16FlashAttnFwdSm80INS1_25CollectiveMainloopFwdSm80ILi8ELi2ELb0EN4cute5tupleIJNS5_1CILi128EEENS7_ILi64EEENS7_ILi192EEEEEELi192ENS_10bfloat16_tEfNS_4arch4Sm80ELb0ELb0ELb1ELb1ELb1ELb1ELb1ELb1EEENS1_21CollectiveEpilogueFwdINS6_IJS8_SA_S9_EEENS6_IJNS7_ILi1EEESI_SI_EEESC_SE_Li256ELb1ELb1ELb1ELb0EEENS1_36VarlenDynamicPersistentTileSchedulerILi128ELi64ELi256ELi256ELb1ELb1ELb0ELb0ELb1ELb1EEEEEEEEEvNT_6ParamsE:
[----:B------:R-:W-:Y:S01]  /*0000*/  LDC R1, c[0x0][0x37c] ;  /* 0x0000df00ff017b82 */ /* 0x000fe20000000800 */
[----:B------:R-:W-:Y:S05]  /*0010*/  EXIT ;  /* 0x000000000000794d */ /* 0x000fea0003800000 */
.L_x_11:
        /* <DEDUP_REMOVED lines=14> */
.L_x_47:


//--------------------- .text._ZN7cutlass13device_kernelIN5flash19enable_sm80_to_sm89INS1_16FlashAttnFwdSm80INS1_25CollectiveMainloopFwdSm80ILi8ELi2ELb0EN4cute5tupleIJNS5_1CILi128EEENS7_ILi64EEENS7_ILi192EEEEEELi192ENS_10bfloat16_tEfNS_4arch4Sm80ELb0ELb1ELb1ELb0ELb1ELb0ELb1ELb1EEENS1_21CollectiveEpilogueFwdINS6_IJS8_SA_S9_EEENS6_IJNS7_ILi1EEESI_SI_EEESC_SE_Li256ELb0ELb1ELb1ELb0EEENS1_19SingleTileSchedulerILb0ELb1ELb1ELi128EEEEEEEEEvNT_6ParamsE --------------------------
	.section	.text._ZN7cutlass13device_kernelIN5flash19enable_sm80_to_sm89INS1_16FlashAttnFwdSm80INS1_25CollectiveMainloopFwdSm80ILi8ELi2ELb0EN4cute5tupleIJNS5_1CILi128EEENS7_ILi64EEENS7_ILi192EEEEEELi192ENS_10bfloat16_tEfNS_4arch4Sm80ELb0ELb1ELb1ELb0ELb1ELb0ELb1ELb1EEENS1_21CollectiveEpilogueFwdINS6_IJS8_SA_S9_EEENS6_IJNS7_ILi1EEESI_SI_EEESC_SE_Li256ELb0ELb1ELb1ELb0EEENS1_19SingleTileSchedulerILb0ELb1ELb1ELi128EEEEEEEEEvNT_6ParamsE,"ax",@progbits
	.align	128
.text._ZN7cutlass13device_kernelIN5flash19enable_sm80_to_sm89INS1_16FlashAttnFwdSm80INS1_25CollectiveMainloopFwdSm80ILi8ELi2ELb0EN4cute5tupleIJNS5_1CILi128EEENS7_ILi64EEENS7_ILi192EEEEEELi192ENS_10bfloat16_tEfNS_4arch4Sm80ELb0ELb1ELb1ELb0ELb1ELb0ELb1ELb1EEENS1_21CollectiveEpilogueFwdINS6_IJS8_SA_S9_EEENS6_IJNS7_ILi1EEESI_SI_EEESC_SE_Li256ELb0ELb1ELb1ELb0EEENS1_19SingleTileSchedulerILb0ELb1ELb1ELi128EEEEEEEEEvNT_6ParamsE:
        .type           _ZN7cutlass13device_kernelIN5flash19enable_sm80_to_sm89INS1_16FlashAttnFwdSm80INS1_25CollectiveMainloopFwdSm80ILi8ELi2ELb0EN4cute5tupleIJNS5_1CILi128EEENS7_ILi64EEENS7_ILi192EEEEEELi192ENS_10bfloat16_tEfNS_4arch4Sm80ELb0ELb1ELb1ELb0ELb1ELb0ELb1ELb1EEENS1_21CollectiveEpilogueFwdINS6_IJS8_SA_S9_EEENS6_IJNS7_ILi1EEESI_SI_EEESC_SE_Li256ELb0ELb1ELb1ELb0EEENS1_19SingleTileSchedulerILb0ELb1ELb1ELi128EEEEEEEEEvNT_6ParamsE,@function
        .size           _ZN7cutlass13device_kernelIN5flash19enable_sm80_to_sm89INS1_16FlashAttnFwdSm80INS1_25CollectiveMainloopFwdSm80ILi8ELi2ELb0EN4cute5tupleIJNS5_1CILi128EEENS7_ILi64EEENS7_ILi192EEEEEELi192ENS_10bfloat16_tEfNS_4arch4Sm80ELb0ELb1ELb1ELb0ELb1ELb0ELb1ELb1EEENS1_21CollectiveEpilogueFwdINS6_IJS8_SA_S9_EEENS6_IJNS7_ILi1EEESI_SI_EEESC_SE_Li256ELb0ELb1ELb1ELb0EEENS1_19SingleTileSchedulerILb0ELb1ELb1ELi128EEEEEEEEEvNT_6ParamsE,(.L_x_48 - _ZN7cutlass13device_kernelIN5flash19enable_sm80_to_sm89INS1_16FlashAttnFwdSm80INS1_25CollectiveMainloopFwdSm80ILi8ELi2ELb0EN4cute5tupleIJNS5_1CILi128EEENS7_ILi64EEENS7_ILi192EEEEEELi192ENS_10bfloat16_tEfNS_4arch4Sm80ELb0ELb1ELb1ELb0ELb1ELb0ELb1ELb1EEENS1_21CollectiveEpilogueFwdINS6_IJS8_SA_S9_EEENS6_IJNS7_ILi1EEESI_SI_EEESC_SE_Li256ELb0ELb1ELb1ELb0EEENS1_19SingleTileSchedulerILb0ELb1ELb1ELi128EEEEEEEEEvNT_6ParamsE)
        .other          _ZN7cutlass13device_kernelIN5flash19enable_sm80_to_sm89INS1_16FlashAttnFwdSm80INS1_25CollectiveMainloopFwdSm80ILi8ELi2ELb0EN4cute5tupleIJNS5_1CILi128EEENS7_ILi64EEENS7_ILi192EEEEEELi192ENS_10bfloat16_tEfNS_4arch4Sm80ELb0ELb1ELb1ELb0ELb1ELb0ELb1ELb1EEENS1_21CollectiveEpilogueFwdINS6_IJS8_SA_S9_EEENS6_IJNS7_ILi1EEESI_SI_EEESC_SE_Li256ELb0ELb1ELb1ELb0EEENS1_19SingleTileSchedulerILb0ELb1ELb1ELi128EEEEEEEEEvNT_6ParamsE,@"STO_CUDA_ENTRY STV_DEFAULT"
_ZN7cutlass13device_kernelIN5flash19enable_sm80_to_sm89INS1_16FlashAttnFwdSm80INS1_25CollectiveMainloopFwdSm80ILi8ELi2ELb0EN4cute5tupleIJNS5_1CILi128EEENS7_ILi64EEENS7_ILi192EEEEEELi192ENS_10bfloat16_tEfNS_4arch4Sm80ELb0ELb1ELb1ELb0ELb1ELb0ELb1ELb1EEENS1_21CollectiveEpilogueFwdINS6_IJS8_SA_S9_EEENS6_IJNS7_ILi1EEESI_SI_EEESC_SE_Li256ELb0ELb1ELb1ELb0EEENS1_19SingleTileSchedulerILb0ELb1ELb1ELi128EEEEEEEEEvNT_6ParamsE:
[----:B------:R-:W-:Y:S01]  /*0000*/  LDC R1, c[0x0][0x37c] ;  /* 0x0000df00ff017b82 */ /* 0x000fe20000000800 */
[----:B------:R-:W-:Y:S05]  /*0010*/  EXIT ;  /* 0x000000000000794d */ /* 0x000fea0003800000 */
.L_x_12:
        /* <DEDUP_REMOVED lines=14> */
.L_x_48:


//--------------------- .text._ZN7cutlass13device_kernelIN5flash19enable_sm80_to_sm89INS1_16FlashAttnFwdSm80INS1_25CollectiveMainloopFwdSm80ILi8ELi2ELb0EN4cute5tupleIJNS5_1CILi128EEENS7_ILi64EEENS7_ILi192EEEEEELi192ENS_10bfloat16_tEfNS_4arch4Sm80ELb0ELb1ELb1ELb1ELb1ELb0ELb1ELb1EEENS1_21CollectiveEpilogueFwdINS6_IJS8_SA_S9_EEENS6_IJNS7_ILi1EEESI_SI_EEESC_SE_Li256ELb1ELb1ELb1ELb0EEENS1_36VarlenDynamicPersistentTileSchedulerILi128ELi64ELi256ELi256ELb1ELb1ELb0ELb1ELb0ELb1EEEEEEEEEvNT_6ParamsE --------------------------
	.section	.text._ZN7cutlass13device_kernelIN5flash19enable_sm80_to_sm89INS1_16FlashAttnFwdSm80INS1_25CollectiveMainloopFwdSm80ILi8ELi2ELb0EN4cute5tupleIJNS5_1CILi128EEENS7_ILi64EEENS7_ILi192EEEEEELi192ENS_10bfloat16_tEfNS_4arch4Sm80ELb0ELb1ELb1ELb1ELb1ELb0ELb1ELb1EEENS1_21CollectiveEpilogueFwdINS6_IJS8_SA_S9_EEENS6_IJNS7_ILi1EEESI_SI_EEESC_SE_Li256ELb1ELb1ELb1ELb0EEENS1_36VarlenDynamicPersistentTileSchedulerILi128ELi64ELi256ELi256ELb1ELb1ELb0ELb1ELb0ELb1EEEEEEEEEvNT_6ParamsE,"ax",@progbits
	.align	128
.text._ZN7cutlass13device_kernelIN5flash19enable_sm80_to_sm89INS1_16FlashAttnFwdSm80INS1_25CollectiveMainloopFwdSm80ILi8ELi2ELb0EN4cute5tupleIJNS5_1CILi128EEENS7_ILi64EEENS7_ILi192EEEEEELi192ENS_10bfloat16_tEfNS_4arch4Sm80ELb0ELb1ELb1ELb1ELb1ELb0ELb1ELb1EEENS1_21CollectiveEpilogueFwdINS6_IJS8_SA_S9_EEENS6_IJNS7_ILi1EEESI_SI_EEESC_SE_Li256ELb1ELb1ELb1ELb0EEENS1_36VarlenDynamicPersistentTileSchedulerILi128ELi64ELi256ELi256ELb1ELb1ELb0ELb1ELb0ELb1EEEEEEEEEvNT_6ParamsE:
        .type           _ZN7cutlass13device_kernelIN5flash19enable_sm80_to_sm89INS1_16FlashAttnFwdSm80INS1_25CollectiveMainloopFwdSm80ILi8ELi2ELb0EN4cute5tupleIJNS5_1CILi128EEENS7_ILi64EEENS7_ILi192EEEEEELi192ENS_10bfloat16_tEfNS_4arch4Sm80ELb0ELb1ELb1ELb1ELb1ELb0ELb1ELb1EEENS1_21CollectiveEpilogueFwdINS6_IJS8_SA_S9_EEENS6_IJNS7_ILi1EEESI_SI_EEESC_SE_Li256ELb1ELb1ELb1ELb0EEENS1_36VarlenDynamicPersistentTileSchedulerILi128ELi64ELi256ELi256ELb1ELb1ELb0ELb1ELb0ELb1EEEEEEEEEvNT_6ParamsE,@function
        .size           _ZN7cutlass13device_kernelIN5flash19enable_sm80_to_sm89INS1_16FlashAttnFwdSm80INS1_25CollectiveMainloopFwdSm80ILi8ELi2ELb0EN4cute5tupleIJNS5_1CILi128EEENS7_ILi64EEENS7_ILi192EEEEEELi192ENS_10bfloat16_tEfNS_4arch4Sm80ELb0ELb1ELb1ELb1ELb1ELb0ELb1ELb1EEENS1_21CollectiveEpilogueFwdINS6_IJS8_SA_S9_EEENS6_IJNS7_ILi1EEESI_SI_EEESC_SE_Li256ELb1ELb1ELb1ELb0EEENS1_36VarlenDynamicPersistentTileSchedulerILi128ELi64ELi256ELi256ELb1ELb1ELb0ELb1ELb0ELb1EEEEEEEEEvNT_6ParamsE,(.L_x_49 - _ZN7cutlass13device_kernelIN5flash19enable_sm80_to_sm89INS1_16FlashAttnFwdSm80INS1_25CollectiveMainloopFwdSm80ILi8ELi2ELb0EN4cute5tupleIJNS5_1CILi128EEENS7_ILi64EEENS7_ILi192EEEEEELi192ENS_10bfloat16_tEfNS_4arch4Sm80ELb0ELb1ELb1ELb1ELb1ELb0ELb1ELb1EEENS1_21CollectiveEpilogueFwdINS6_IJS8_SA_S9_EEENS6_IJNS7_ILi1EEESI_SI_EEESC_SE_Li256ELb1ELb1ELb1ELb0EEENS1_36VarlenDynamicPersistentTileSchedulerILi128ELi64ELi256ELi256ELb1ELb1ELb0ELb1ELb0ELb1EEEEEEEEEvNT_6ParamsE)
        .other          _ZN7cutlass13device_kernelIN5flash19enable_sm80_to_sm89INS1_16FlashAttnFwdSm80INS1_25CollectiveMainloopFwdSm80ILi8ELi2ELb0EN4cute5tupleIJNS5_1CILi128EEENS7_ILi64EEENS7_ILi192EEEEEELi192ENS_10bfloat16_tEfNS_4arch4Sm80ELb0ELb1ELb1ELb1ELb1ELb0ELb1ELb1EEENS1_21CollectiveEpilogueFwdINS6_IJS8_SA_S9_EEENS6_IJNS7_ILi1EEESI_SI_EEESC_SE_Li256ELb1ELb1ELb1ELb0EEENS1_36VarlenDynamicPersistentTileSchedulerILi128ELi64ELi256ELi256ELb1ELb1ELb0ELb1ELb0ELb1EEEEEEEEEvNT_6ParamsE,@"STO_CUDA_ENTRY STV_DEFAULT"
_ZN7cutlass13device_kernelIN5flash19enable_sm80_to_sm89INS1_16FlashAttnFwdSm80INS1_25CollectiveMainloopFwdSm80ILi8ELi2ELb0EN4cute5tupleIJNS5_1CILi128EEENS7_ILi64EEENS7_ILi192EEEEEELi192ENS_10bfloat16_tEfNS_4arch4Sm80ELb0ELb1ELb1ELb1ELb1ELb0ELb1ELb1EEENS1_21CollectiveEpilogueFwdINS6_IJS8_SA_S9_EEENS6_IJNS7_ILi1EEESI_SI_EEESC_SE_Li256ELb1ELb1ELb1ELb0EEENS1_36VarlenDynamicPersistentTileSchedulerILi128ELi64ELi256ELi256ELb1ELb1ELb0ELb1ELb0ELb1EEEEEEEEEvNT_6ParamsE:
[----:B------:R-:W-:Y:S01]  /*0000*/  LDC R1, c[0x0][0x37c] ;  /* 0x0000df00ff017b82 */ /* 0x000fe20000000800 */
[----:B------:R-:W-:Y:S05]  /*0010*/  EXIT ;  /* 0x000000000000794d */ /* 0x000fea0003800000 */
.L_x_13:
        /* <DEDUP_REMOVED lines=14> */
.L_x_49:


//--------------------- .text._ZN7cutlass13device_kernelIN5flash19enable_sm80_to_sm89INS1_16FlashAttnFwdSm80INS1_25CollectiveMainloopFwdSm80ILi8ELi2ELb0EN4cute5tupleIJNS5_1CILi128EEENS7_ILi64EEENS7_ILi192EEEEEELi192ENS_10bfloat16_tEfNS_4arch4Sm80ELb0ELb1ELb1ELb1ELb1ELb1ELb1ELb1EEENS1_21CollectiveEpilogueFwdINS6_IJS8_SA_S9_EEENS6_IJNS7_ILi1EEESI_SI_EEESC_SE_Li256ELb1ELb1ELb1ELb0EEENS1_36VarlenDynamicPersistentTileSchedulerILi128ELi64ELi256ELi256ELb1ELb1ELb0ELb1ELb0ELb1EEEEEEEEEvNT_6ParamsE --------------------------
	.section	.text._ZN7cutlass13device_kernelIN5flash19enable_sm80_to_sm89INS1_16FlashAttnFwdSm80INS1_25CollectiveMainloopFwdSm80ILi8ELi2ELb0EN4cute5tupleIJNS5_1CILi128EEENS7_ILi64EEENS7_ILi192EEEEEELi192ENS_10bfloat16_tEfNS_4arch4Sm80ELb0ELb1ELb1ELb1ELb1ELb1ELb1ELb1EEENS1_21CollectiveEpilogueFwdINS6_IJS8_SA_S9_EEENS6_IJNS7_ILi1EEESI_SI_EEESC_SE_Li256ELb1ELb1ELb1ELb0EEENS1_36VarlenDynamicPersistentTileSchedulerILi128ELi64ELi256ELi256ELb1ELb1ELb0ELb1ELb0ELb1EEEEEEEEEvNT_6ParamsE,"ax",@progbits
	.align	128
.text._ZN7cutlass13device_kernelIN5flash19enable_sm80_to_sm89INS1_16FlashAttnFwdSm80INS1_25CollectiveMainloopFwdSm80ILi8ELi2ELb0EN4cute5tupleIJNS5_1CILi128EEENS7_ILi64EEENS7_ILi192EEEEEELi192ENS_10bfloat16_tEfNS_4arch4Sm80ELb0ELb1ELb1ELb1ELb1ELb1ELb1ELb1EEENS1_21CollectiveEpilogueFwdINS6_IJS8_SA_S9_EEENS6_IJNS7_ILi1EEESI_SI_EEESC_SE_Li256ELb1ELb1ELb1ELb0EEENS1_36VarlenDynamicPersistentTileSchedulerILi128ELi64ELi256ELi256ELb1ELb1ELb0ELb1ELb0ELb1EEEEEEEEEvNT_6ParamsE:
        .type           _ZN7cutlass13device_kernelIN5flash19enable_sm80_to_sm89INS1_16FlashAttnFwdSm80INS1_25CollectiveMainloopFwdSm80ILi8ELi2ELb0EN4cute5tupleIJNS5_1CILi128EEENS7_ILi64EEENS7_ILi192EEEEEELi192ENS_10bfloat16_tEfNS_4arch4Sm80ELb0ELb1ELb1ELb1ELb1ELb1ELb1ELb1EEENS1_21CollectiveEpilogueFwdINS6_IJS8_SA_S9_EEENS6_IJNS7_ILi1EEESI_SI_EEESC_SE_Li256ELb1ELb1ELb1ELb0EEENS1_36VarlenDynamicPersistentTileSchedulerILi128ELi64ELi256ELi256ELb1ELb1ELb0ELb1ELb0ELb1EEEEEEEEEvNT_6ParamsE,@function
        .size           _ZN7cutlass13device_kernelIN5flash19enable_sm80_to_sm89INS1_16FlashAttnFwdSm80INS1_25CollectiveMainloopFwdSm80ILi8ELi2ELb0EN4cute5tupleIJNS5_1CILi128EEENS7_ILi64EEENS7_ILi192EEEEEELi192ENS_10bfloat16_tEfNS_4arch4Sm80ELb0ELb1ELb1ELb1ELb1ELb1ELb1ELb1EEENS1_21CollectiveEpilogueFwdINS6_IJS8_SA_S9_EEENS6_IJNS7_ILi1EEESI_SI_EEESC_SE_Li256ELb1ELb1ELb1ELb0EEENS1_36VarlenDynamicPersistentTileSchedulerILi128ELi64ELi256ELi256ELb1ELb1ELb0ELb1ELb0ELb1EEEEEEEEEvNT_6ParamsE,(.L_x_50 - _ZN7cutlass13device_kernelIN5flash19enable_sm80_to_sm89INS1_16FlashAttnFwdSm80INS1_25CollectiveMainloopFwdSm80ILi8ELi2ELb0EN4cute5tupleIJNS5_1CILi128EEENS7_ILi64EEENS7_ILi192EEEEEELi192ENS_10bfloat16_tEfNS_4arch4Sm80ELb0ELb1ELb1ELb1ELb1ELb1ELb1ELb1EEENS1_21CollectiveEpilogueFwdINS6_IJS8_SA_S9_EEENS6_IJNS7_ILi1EEESI_SI_EEESC_SE_Li256ELb1ELb1ELb1ELb0EEENS1_36VarlenDynamicPersistentTileSchedulerILi128ELi64ELi256ELi256ELb1ELb1ELb0ELb1ELb0ELb1EEEEEEEEEvNT_6ParamsE)
        .other          _ZN7cutlass13device_kernelIN5flash19enable_sm80_to_sm89INS1_16FlashAttnFwdSm80INS1_25CollectiveMainloopFwdSm80ILi8ELi2ELb0EN4cute5tupleIJNS5_1CILi128EEENS7_ILi64EEENS7_ILi192EEEEEELi192ENS_10bfloat16_tEfNS_4arch4Sm80ELb0ELb1ELb1ELb1ELb1ELb1ELb1ELb1EEENS1_21CollectiveEpilogueFwdINS6_IJS8_SA_S9_EEENS6_IJNS7_ILi1EEESI_SI_EEESC_SE_Li256ELb1ELb1ELb1ELb0EEENS1_36VarlenDynamicPersistentTileSchedulerILi128ELi64ELi256ELi256ELb1ELb1ELb0ELb1ELb0ELb1EEEEEEEEEvNT_6ParamsE,@"STO_CUDA_ENTRY STV_DEFAULT"
_ZN7cutlass13device_kernelIN5flash19enable_sm80_to_sm89INS1_16FlashAttnFwdSm80INS1_25CollectiveMainloopFwdSm80ILi8ELi2ELb0EN4cute5tupleIJNS5_1CILi128EEENS7_ILi64EEENS7_ILi192EEEEEELi192ENS_10bfloat16_tEfNS_4arch4Sm80ELb0ELb1ELb1ELb1ELb1ELb1ELb1ELb1EEENS1_21CollectiveEpilogueFwdINS6_IJS8_SA_S9_EEENS6_IJNS7_ILi1EEESI_SI_EEESC_SE_Li256ELb1ELb1ELb1ELb0EEENS1_36VarlenDynamicPersistentTileSchedulerILi128ELi64ELi256ELi256ELb1ELb1ELb0ELb1ELb0ELb1EEEEEEEEEvNT_6ParamsE:
[----:B------:R-:W-:Y:S01]  /*0000*/  LDC R1, c[0x0][0x37c] ;  /* 0x0000df00ff017b82 */ /* 0x000fe20000000800 */
[----:B------:R-:W-:Y:S05]  /*0010*/  EXIT ;  /* 0x000000000000794d */ /* 0x000fea0003800000 */
.L_x_14:
        /* <DEDUP_REMOVED lines=14> */
.L_x_50:


//--------------------- .text._ZN7cutlass13device_kernelIN5flash19enable_sm80_to_sm89INS1_16FlashAttnFwdSm80INS1_25CollectiveMainloopFwdSm80ILi8ELi2ELb0EN4cute5tupleIJNS5_1CILi128EEENS7_ILi64EEENS7_ILi192EEEEEELi192ENS_10bfloat16_tEfNS_4arch4Sm80ELb1ELb0ELb1ELb0ELb1ELb0ELb1ELb1EEENS1_21CollectiveEpilogueFwdINS6_IJS8_SA_S9_EEENS6_IJNS7_ILi1EEESI_SI_EEESC_SE_Li256ELb0ELb1ELb1ELb0EEENS1_30DynamicPersistentTileSchedulerILi256ELi256ELb1ELb1ELb0EEEEEEEEEvNT_6ParamsE --------------------------
	.section	.text._ZN7cutlass13device_kernelIN5flash19enable_sm80_to_sm89INS1_16FlashAttnFwdSm80INS1_25CollectiveMainloopFwdSm80ILi8ELi2ELb0EN4cute5tupleIJNS5_1CILi128EEENS7_ILi64EEENS7_ILi192EEEEEELi192ENS_10bfloat16_tEfNS_4arch4Sm80ELb1ELb0ELb1ELb0ELb1ELb0ELb1ELb1EEENS1_21CollectiveEpilogueFwdINS6_IJS8_SA_S9_EEENS6_IJNS7_ILi1EEESI_SI_EEESC_SE_Li256ELb0ELb1ELb1ELb0EEENS1_30DynamicPersistentTileSchedulerILi256ELi256ELb1ELb1ELb0EEEEEEEEEvNT_6ParamsE,"ax",@progbits
	.align	128
.text._ZN7cutlass13device_kernelIN5flash19enable_sm80_to_sm89INS1_16FlashAttnFwdSm80INS1_25CollectiveMainloopFwdSm80ILi8ELi2ELb0EN4cute5tupleIJNS5_1CILi128EEENS7_ILi64EEENS7_ILi192EEEEEELi192ENS_10bfloat16_tEfNS_4arch4Sm80ELb1ELb0ELb1ELb0ELb1ELb0ELb1ELb1EEENS1_21CollectiveEpilogueFwdINS6_IJS8_SA_S9_EEENS6_IJNS7_ILi1EEESI_SI_EEESC_SE_Li256ELb0ELb1ELb1ELb0EEENS1_30DynamicPersistentTileSchedulerILi256ELi256ELb1ELb1ELb0EEEEEEEEEvNT_6ParamsE:
        .type           _ZN7cutlass13device_kernelIN5flash19enable_sm80_to_sm89INS1_16FlashAttnFwdSm80INS1_25CollectiveMainloopFwdSm80ILi8ELi2ELb0EN4cute5tupleIJNS5_1CILi128EEENS7_ILi64EEENS7_ILi192EEEEEELi192ENS_10bfloat16_tEfNS_4arch4Sm80ELb1ELb0ELb1ELb0ELb1ELb0ELb1ELb1EEENS1_21CollectiveEpilogueFwdINS6_IJS8_SA_S9_EEENS6_IJNS7_ILi1EEESI_SI_EEESC_SE_Li256ELb0ELb1ELb1ELb0EEENS1_30DynamicPersistentTileSchedulerILi256ELi256ELb1ELb1ELb0EEEEEEEEEvNT_6ParamsE,@function
        .size           _ZN7cutlass13device_kernelIN5flash19enable_sm80_to_sm89INS1_16FlashAttnFwdSm80INS1_25CollectiveMainloopFwdSm80ILi8ELi2ELb0EN4cute5tupleIJNS5_1CILi128EEENS7_ILi64EEENS7_ILi192EEEEEELi192ENS_10bfloat16_tEfNS_4arch4Sm80ELb1ELb0ELb1ELb0ELb1ELb0ELb1ELb1EEENS1_21CollectiveEpilogueFwdINS6_IJS8_SA_S9_EEENS6_IJNS7_ILi1EEESI_SI_EEESC_SE_Li256ELb0ELb1ELb1ELb0EEENS1_30DynamicPersistentTileSchedulerILi256ELi256ELb1ELb1ELb0EEEEEEEEEvNT_6ParamsE,(.L_x_51 - _ZN7cutlass13device_kernelIN5flash19enable_sm80_to_sm89INS1_16FlashAttnFwdSm80INS1_25CollectiveMainloopFwdSm80ILi8ELi2ELb0EN4cute5tupleIJNS5_1CILi128EEENS7_ILi64EEENS7_ILi192EEEEEELi192ENS_10bfloat16_tEfNS_4arch4Sm80ELb1ELb0ELb1ELb0ELb1ELb0ELb1ELb1EEENS1_21CollectiveEpilogueFwdINS6_IJS8_SA_S9_EEENS6_IJNS7_ILi1EEESI_SI_EEESC_SE_Li256ELb0ELb1ELb1ELb0EEENS1_30DynamicPersistentTileSchedulerILi256ELi256ELb1ELb1ELb0EEEEEEEEEvNT_6ParamsE)
        .other          _ZN7cutlass13device_kernelIN5flash19enable_sm80_to_sm89INS1_16FlashAttnFwdSm80INS1_25CollectiveMainloopFwdSm80ILi8ELi2ELb0EN4cute5tupleIJNS5_1CILi128EEENS7_ILi64EEENS7_ILi192EEEEEELi192ENS_10bfloat16_tEfNS_4arch4Sm80ELb1ELb0ELb1ELb0ELb1ELb0ELb1ELb1EEENS1_21CollectiveEpilogueFwdINS6_IJS8_SA_S9_EEENS6_IJNS7_ILi1EEESI_SI_EEESC_SE_Li256ELb0ELb1ELb1ELb0EEENS1_30DynamicPersistentTileSchedulerILi256ELi256ELb1ELb1ELb0EEEEEEEEEvNT_6ParamsE,@"STO_CUDA_ENTRY STV_DEFAULT"
_ZN7cutlass13device_kernelIN5flash19enable_sm80_to_sm89INS1_16FlashAttnFwdSm80INS1_25CollectiveMainloopFwdSm80ILi8ELi2ELb0EN4cute5tupleIJNS5_1CILi128EEENS7_ILi64EEENS7_ILi192EEEEEELi192ENS_10bfloat16_tEfNS_4arch4Sm80ELb1ELb0ELb1ELb0ELb1ELb0ELb1ELb1EEENS1_21CollectiveEpilogueFwdINS6_IJS8_SA_S9_EEENS6_IJNS7_ILi1EEESI_SI_EEESC_SE_Li256ELb0ELb1ELb1ELb0EEENS1_30DynamicPersistentTileSchedulerILi256ELi256ELb1ELb1ELb0EEEEEEEEEvNT_6ParamsE:
[----:B------:R-:W-:Y:S01]  /*0000*/  LDC R1, c[0x0][0x37c] ;  /* 0x0000df00ff017b82 */ /* 0x000fe20000000800 */
[----:B------:R-:W-:Y:S05]  /*0010*/  EXIT ;  /* 0x000000000000794d */ /* 0x000fea0003800000 */
.L_x_15:
        /* <DEDUP_REMOVED lines=14> */
.L_x_51:


//--------------------- .text._ZN7cutlass13device_kernelIN5flash19enable_sm80_to_sm89INS1_16FlashAttnFwdSm80INS1_25CollectiveMainloopFwdSm80ILi8ELi2ELb0EN4cute5tupleIJNS5_1CILi128EEENS7_ILi64EEENS7_ILi192EEEEEELi192ENS_10bfloat16_tEfNS_4arch4Sm80ELb1ELb0ELb1ELb1ELb1ELb0ELb1ELb1EEENS1_21CollectiveEpilogueFwdINS6_IJS8_SA_S9_EEENS6_IJNS7_ILi1EEESI_SI_EEESC_SE_Li256ELb1ELb1ELb1ELb0EEENS1_36VarlenDynamicPersistentTileSchedulerILi128ELi64ELi256ELi256ELb1ELb1ELb0ELb1ELb1ELb1EEEEEEEEEvNT_6ParamsE --------------------------
	.section	.text._ZN7cutlass13device_kernelIN5flash19enable_sm80_to_sm89INS1_16FlashAttnFwdSm80INS1_25CollectiveMainloopFwdSm80ILi8ELi2ELb0EN4cute5tupleIJNS5_1CILi128EEENS7_ILi64EEENS7_ILi192EEEEEELi192ENS_10bfloat16_tEfNS_4arch4Sm80ELb1ELb0ELb1ELb1ELb1ELb0ELb1ELb1EEENS1_21CollectiveEpilogueFwdINS6_IJS8_SA_S9_EEENS6_IJNS7_ILi1EEESI_SI_EEESC_SE_Li256ELb1ELb1ELb1ELb0EEENS1_36VarlenDynamicPersistentTileSchedulerILi128ELi64ELi256ELi256ELb1ELb1ELb0ELb1ELb1ELb1EEEEEEEEEvNT_6ParamsE,"ax",@progbits
	.align	128
.text._ZN7cutlass13device_kernelIN5flash19enable_sm80_to_sm89INS1_16FlashAttnFwdSm80INS1_25CollectiveMainloopFwdSm80ILi8ELi2ELb0EN4cute5tupleIJNS5_1CILi128EEENS7_ILi64EEENS7_ILi192EEEEEELi192ENS_10bfloat16_tEfNS_4arch4Sm80ELb1ELb0ELb1ELb1ELb1ELb0ELb1ELb1EEENS1_21CollectiveEpilogueFwdINS6_IJS8_SA_S9_EEENS6_IJNS7_ILi1EEESI_SI_EEESC_SE_Li256ELb1ELb1ELb1ELb0EEENS1_36VarlenDynamicPersistentTileSchedulerILi128ELi64ELi256ELi256ELb1ELb1ELb0ELb1ELb1ELb1EEEEEEEEEvNT_6ParamsE:
        .type           _ZN7cutlass13device_kernelIN5flash19enable_sm80_to_sm89INS1_16FlashAttnFwdSm80INS1_25CollectiveMainloopFwdSm80ILi8ELi2ELb0EN4cute5tupleIJNS5_1CILi128EEENS7_ILi64EEENS7_ILi192EEEEEELi192ENS_10bfloat16_tEfNS_4arch4Sm80ELb1ELb0ELb1ELb1ELb1ELb0ELb1ELb1EEENS1_21CollectiveEpilogueFwdINS6_IJS8_SA_S9_EEENS6_IJNS7_ILi1EEESI_SI_EEESC_SE_Li256ELb1ELb1ELb1ELb0EEENS1_36VarlenDynamicPersistentTileSchedulerILi128ELi64ELi256ELi256ELb1ELb1ELb0ELb1ELb1ELb1EEEEEEEEEvNT_6ParamsE,@function
        .size           _ZN7cutlass13device_kernelIN5flash19enable_sm80_to_sm89INS1_16FlashAttnFwdSm80INS1_25CollectiveMainloopFwdSm80ILi8ELi2ELb0EN4cute5tupleIJNS5_1CILi128EEENS7_ILi64EEENS7_ILi192EEEEEELi192ENS_10bfloat16_tEfNS_4arch4Sm80ELb1ELb0ELb1ELb1ELb1ELb0ELb1ELb1EEENS1_21CollectiveEpilogueFwdINS6_IJS8_SA_S9_EEENS6_IJNS7_ILi1EEESI_SI_EEESC_SE_Li256ELb1ELb1ELb1ELb0EEENS1_36VarlenDynamicPersistentTileSchedulerILi128ELi64ELi256ELi256ELb1ELb1ELb0ELb1ELb1ELb1EEEEEEEEEvNT_6ParamsE,(.L_x_52 - _ZN7cutlass13device_kernelIN5flash19enable_sm80_to_sm89INS1_16FlashAttnFwdSm80INS1_25CollectiveMainloopFwdSm80ILi8ELi2ELb0EN4cute5tupleIJNS5_1CILi128EEENS7_ILi64EEENS7_ILi192EEEEEELi192ENS_10bfloat16_tEfNS_4arch4Sm80ELb1ELb0ELb1ELb1ELb1ELb0ELb1ELb1EEENS1_21CollectiveEpilogueFwdINS6_IJS8_SA_S9_EEENS6_IJNS7_ILi1EEESI_SI_EEESC_SE_Li256ELb1ELb1ELb1ELb0EEENS1_36VarlenDynamicPersistentTileSchedulerILi128ELi64ELi256ELi256ELb1ELb1ELb0ELb1ELb1ELb1EEEEEEEEEvNT_6ParamsE)
        .other          _ZN7cutlass13device_kernelIN5flash19enable_sm80_to_sm89INS1_16FlashAttnFwdSm80INS1_25CollectiveMainloopFwdSm80ILi8ELi2ELb0EN4cute5tupleIJNS5_1CILi128EEENS7_ILi64EEENS7_ILi192EEEEEELi192ENS_10bfloat16_tEfNS_4arch4Sm80ELb1ELb0ELb1ELb1ELb1ELb0ELb1ELb1EEENS1_21CollectiveEpilogueFwdINS6_IJS8_SA_S9_EEENS6_IJNS7_ILi1EEESI_SI_EEESC_SE_Li256ELb1ELb1ELb1ELb0EEENS1_36VarlenDynamicPersistentTileSchedulerILi128ELi64ELi256ELi256ELb1ELb1ELb0ELb1ELb1ELb1EEEEEEEEEvNT_6ParamsE,@"STO_CUDA_ENTRY STV_DEFAULT"
_ZN7cutlass13device_kernelIN5flash19enable_sm80_to_sm89INS1_16FlashAttnFwdSm80INS1_25CollectiveMainloopFwdSm80ILi8ELi2ELb0EN4cute5tupleIJNS5_1CILi128EEENS7_ILi64EEENS7_ILi192EEEEEELi192ENS_10bfloat16_tEfNS_4arch4Sm80ELb1ELb0ELb1ELb1ELb1ELb0ELb1ELb1EEENS1_21CollectiveEpilogueFwdINS6_IJS8_SA_S9_EEENS6_IJNS7_ILi1EEESI_SI_EEESC_SE_Li256ELb1ELb1ELb1ELb0EEENS1_36VarlenDynamicPersistentTileSchedulerILi128ELi64ELi256ELi256ELb1ELb1ELb0ELb1ELb1ELb1EEEEEEEEEvNT_6ParamsE:
[----:B------:R-:W-:Y:S01]  /*0000*/  LDC R1, c[0x0][0x37c] ;  /* 0x0000df00ff017b82 */ /* 0x000fe20000000800 */
[----:B------:R-:W-:Y:S05]  /*0010*/  EXIT ;  /* 0x000000000000794d */ /* 0x000fea0003800000 */
.L_x_16:
        /* <DEDUP_REMOVED lines=14> */
.L_x_52:


//--------------------- .text._ZN7cutlass13device_kernelIN5flash19enable_sm80_to_sm89INS1_16FlashAttnFwdSm80INS1_25CollectiveMainloopFwdSm80ILi8ELi2ELb0EN4cute5tupleIJNS5_1CILi128EEENS7_ILi64EEENS7_ILi192EEEEEELi192ENS_10bfloat16_tEfNS_4arch4Sm80ELb1ELb0ELb1ELb1ELb1ELb1ELb1ELb1EEENS1_21CollectiveEpilogueFwdINS6_IJS8_SA_S9_EEENS6_IJNS7_ILi1EEESI_SI_EEESC_SE_Li256ELb1ELb1ELb1ELb0EEENS1_36VarlenDynamicPersistentTileSchedulerILi128ELi64ELi256ELi256ELb1ELb1ELb0ELb1ELb1ELb1EEEEEEEEEvNT_6ParamsE --------------------------
	.section	.text._ZN7cutlass13device_kernelIN5flash19enable_sm80_to_sm89INS1_16FlashAttnFwdSm80INS1_25CollectiveMainloopFwdSm80ILi8ELi2ELb0EN4cute5tupleIJNS5_1CILi128EEENS7_ILi64EEENS7_ILi192EEEEEELi192ENS_10bfloat16_tEfNS_4arch4Sm80ELb1ELb0ELb1ELb1ELb1ELb1ELb1ELb1EEENS1_21CollectiveEpilogueFwdINS6_IJS8_SA_S9_EEENS6_IJNS7_ILi1EEESI_SI_EEESC_SE_Li256ELb1ELb1ELb1ELb0EEENS1_36VarlenDynamicPersistentTileSchedulerILi128ELi64ELi256ELi256ELb1ELb1ELb0ELb1ELb1ELb1EEEEEEEEEvNT_6ParamsE,"ax",@progbits
	.align	128
.text._ZN7cutlass13device_kernelIN5flash19enable_sm80_to_sm89INS1_16FlashAttnFwdSm80INS1_25CollectiveMainloopFwdSm80ILi8ELi2ELb0EN4cute5tupleIJNS5_1CILi128EEENS7_ILi64EEENS7_ILi192EEEEEELi192ENS_10bfloat16_tEfNS_4arch4Sm80ELb1ELb0ELb1ELb1ELb1ELb1ELb1ELb1EEENS1_21CollectiveEpilogueFwdINS6_IJS8_SA_S9_EEENS6_IJNS7_ILi1EEESI_SI_EEESC_SE_Li256ELb1ELb1ELb1ELb0EEENS1_36VarlenDynamicPersistentTileSchedulerILi128ELi64ELi256ELi256ELb1ELb1ELb0ELb1ELb1ELb1EEEEEEEEEvNT_6ParamsE:
        .type           _ZN7cutlass13device_kernelIN5flash19enable_sm80_to_sm89INS1_16FlashAttnFwdSm80INS1_25CollectiveMainloopFwdSm80ILi8ELi2ELb0EN4cute5tupleIJNS5_1CILi128EEENS7_ILi64EEENS7_ILi192EEEEEELi192ENS_10bfloat16_tEfNS_4arch4Sm80ELb1ELb0ELb1ELb1ELb1ELb1ELb1ELb1EEENS1_21CollectiveEpilogueFwdINS6_IJS8_SA_S9_EEENS6_IJNS7_ILi1EEESI_SI_EEESC_SE_Li256ELb1ELb1ELb1ELb0EEENS1_36VarlenDynamicPersistentTileSchedulerILi128ELi64ELi256ELi256ELb1ELb1ELb0ELb1ELb1ELb1EEEEEEEEEvNT_6ParamsE,@function
        .size           _ZN7cutlass13device_kernelIN5flash19enable_sm80_to_sm89INS1_16FlashAttnFwdSm80INS1_25CollectiveMainloopFwdSm80ILi8ELi2ELb0EN4cute5tupleIJNS5_1CILi128EEENS7_ILi64EEENS7_ILi192EEEEEELi192ENS_10bfloat16_tEfNS_4arch4Sm80ELb1ELb0ELb1ELb1ELb1ELb1ELb1ELb1EEENS1_21CollectiveEpilogueFwdINS6_IJS8_SA_S9_EEENS6_IJNS7_ILi1EEESI_SI_EEESC_SE_Li256ELb1ELb1ELb1ELb0EEENS1_36VarlenDynamicPersistentTileSchedulerILi128ELi64ELi256ELi256ELb1ELb1ELb0ELb1ELb1ELb1EEEEEEEEEvNT_6ParamsE,(.L_x_53 - _ZN7cutlass13device_kernelIN5flash19enable_sm80_to_sm89INS1_16FlashAttnFwdSm80INS1_25CollectiveMainloopFwdSm80ILi8ELi2ELb0EN4cute5tupleIJNS5_1CILi128EEENS7_ILi64EEENS7_ILi192EEEEEELi192ENS_10bfloat16_tEfNS_4arch4Sm80ELb1ELb0ELb1ELb1ELb1ELb1ELb1ELb1EEENS1_21CollectiveEpilogueFwdINS6_IJS8_SA_S9_EEENS6_IJNS7_ILi1EEESI_SI_EEESC_SE_Li256ELb1ELb1ELb1ELb0EEENS1_36VarlenDynamicPersistentTileSchedulerILi128ELi64ELi256ELi256ELb1ELb1ELb0ELb1ELb1ELb1EEEEEEEEEvNT_6ParamsE)
        .other          _ZN7cutlass13device_kernelIN5flash19enable_sm80_to_sm89INS1_16FlashAttnFwdSm80INS1_25CollectiveMainloopFwdSm80ILi8ELi2ELb0EN4cute5tupleIJNS5_1CILi128EEENS7_ILi64EEENS7_ILi192EEEEEELi192ENS_10bfloat16_tEfNS_4arch4Sm80ELb1ELb0ELb1ELb1ELb1ELb1ELb1ELb1EEENS1_21CollectiveEpilogueFwdINS6_IJS8_SA_S9_EEENS6_IJNS7_ILi1EEESI_SI_EEESC_SE_Li256ELb1ELb1ELb1ELb0EEENS1_36VarlenDynamicPersistentTileSchedulerILi128ELi64ELi256ELi256ELb1ELb1ELb0ELb1ELb1ELb1EEEEEEEEEvNT_6ParamsE,@"STO_CUDA_ENTRY STV_DEFAULT"
_ZN7cutlass13device_kernelIN5flash19enable_sm80_to_sm89INS1_16FlashAttnFwdSm80INS1_25CollectiveMainloopFwdSm80ILi8ELi2ELb0EN4cute5tupleIJNS5_1CILi128EEENS7_ILi64EEENS7_ILi192EEEEEELi192ENS_10bfloat16_tEfNS_4arch4Sm80ELb1ELb0ELb1ELb1ELb1ELb1ELb1ELb1EEENS1_21CollectiveEpilogueFwdINS6_IJS8_SA_S9_EEENS6_IJNS7_ILi1EEESI_SI_EEESC_SE_Li256ELb1ELb1ELb1ELb0EEENS1_36VarlenDynamicPersistentTileSchedulerILi128ELi64ELi256ELi256ELb1ELb1ELb0ELb1ELb1ELb1EEEEEEEEEvNT_6ParamsE:
[----:B------:R-:W-:Y:S01]  /*0000*/  LDC R1, c[0x0][0x37c] ;  /* 0x0000df00ff017b82 */ /* 0x000fe20000000800 */
[----:B------:R-:W-:Y:S05]  /*0010*/  EXIT ;  /* 0x000000000000794d */ /* 0x000fea0003800000 */
.L_x_17:
        /* <DEDUP_REMOVED lines=14> */
.L_x_53:


//--------------------- .text._ZN7cutlass13device_kernelIN5flash19enable_sm80_to_sm89INS1_16FlashAttnFwdSm80INS1_25CollectiveMainloopFwdSm80ILi8ELi1ELb0EN4cute5tupleIJNS5_1CILi128EEENS7_ILi64EEENS7_ILi192EEEEEELi192ENS_10bfloat16_tEfNS_4arch4Sm80ELb0ELb0ELb0ELb0ELb1ELb0ELb1ELb1EEENS1_21CollectiveEpilogueFwdINS6_IJS8_SA_S9_EEENS6_IJNS7_ILi1EEESI_SI_EEESC_SE_Li256ELb0ELb1ELb1ELb0EEENS1_19SingleTileSchedulerILb0ELb1ELb1ELi128EEEEEEEEEvNT_6ParamsE --------------------------
	.section	.text._ZN7cutlass13device_kernelIN5flash19enable_sm80_to_sm89INS1_16FlashAttnFwdSm80INS1_25CollectiveMainloopFwdSm80ILi8ELi1ELb0EN4cute5tupleIJNS5_1CILi128EEENS7_ILi64EEENS7_ILi192EEEEEELi192ENS_10bfloat16_tEfNS_4arch4Sm80ELb0ELb0ELb0ELb0ELb1ELb0ELb1ELb1EEENS1_21CollectiveEpilogueFwdINS6_IJS8_SA_S9_EEENS6_IJNS7_ILi1EEESI_SI_EEESC_SE_Li256ELb0ELb1ELb1ELb0EEENS1_19SingleTileSchedulerILb0ELb1ELb1ELi128EEEEEEEEEvNT_6ParamsE,"ax",@progbits
	.align	128
.text._ZN7cutlass13device_kernelIN5flash19enable_sm80_to_sm89INS1_16FlashAttnFwdSm80INS1_25CollectiveMainloopFwdSm80ILi8ELi1ELb0EN4cute5tupleIJNS5_1CILi128EEENS7_ILi64EEENS7_ILi192EEEEEELi192ENS_10bfloat16_tEfNS_4arch4Sm80ELb0ELb0ELb0ELb0ELb1ELb0ELb1ELb1EEENS1_21CollectiveEpilogueFwdINS6_IJS8_SA_S9_EEENS6_IJNS7_ILi1EEESI_SI_EEESC_SE_Li256ELb0ELb1ELb1ELb0EEENS1_19SingleTileSchedulerILb0ELb1ELb1ELi128EEEEEEEEEvNT_6ParamsE:
        .type           _ZN7cutlass13device_kernelIN5flash19enable_sm80_to_sm89INS1_16FlashAttnFwdSm80INS1_25CollectiveMainloopFwdSm80ILi8ELi1ELb0EN4cute5tupleIJNS5_1CILi128EEENS7_ILi64EEENS7_ILi192EEEEEELi192ENS_10bfloat16_tEfNS_4arch4Sm80ELb0ELb0ELb0ELb0ELb1ELb0ELb1ELb1EEENS1_21CollectiveEpilogueFwdINS6_IJS8_SA_S9_EEENS6_IJNS7_ILi1EEESI_SI_EEESC_SE_Li256ELb0ELb1ELb1ELb0EEENS1_19SingleTileSchedulerILb0ELb1ELb1ELi128EEEEEEEEEvNT_6ParamsE,@function
        .size           _ZN7cutlass13device_kernelIN5flash19enable_sm80_to_sm89INS1_16FlashAttnFwdSm80INS1_25CollectiveMainloopFwdSm80ILi8ELi1ELb0EN4cute5tupleIJNS5_1CILi128EEENS7_ILi64EEENS7_ILi192EEEEEELi192ENS_10bfloat16_tEfNS_4arch4Sm80ELb0ELb0ELb0ELb0ELb1ELb0ELb1ELb1EEENS1_21CollectiveEpilogueFwdINS6_IJS8_SA_S9_EEENS6_IJNS7_ILi1EEESI_SI_EEESC_SE_Li256ELb0ELb1ELb1ELb0EEENS1_19SingleTileSchedulerILb0ELb1ELb1ELi128EEEEEEEEEvNT_6ParamsE,(.L_x_54 - _ZN7cutlass13device_kernelIN5flash19enable_sm80_to_sm89INS1_16FlashAttnFwdSm80INS1_25CollectiveMainloopFwdSm80ILi8ELi1ELb0EN4cute5tupleIJNS5_1CILi128EEENS7_ILi64EEENS7_ILi192EEEEEELi192ENS_10bfloat16_tEfNS_4arch4Sm80ELb0ELb0ELb0ELb0ELb1ELb0ELb1ELb1EEENS1_21CollectiveEpilogueFwdINS6_IJS8_SA_S9_EEENS6_IJNS7_ILi1EEESI_SI_EEESC_SE_Li256ELb0ELb1ELb1ELb0EEENS1_19SingleTileSchedulerILb0ELb1ELb1ELi128EEEEEEEEEvNT_6ParamsE)
        .other          _ZN7cutlass13device_kernelIN5flash19enable_sm80_to_sm89INS1_16FlashAttnFwdSm80INS1_25CollectiveMainloopFwdSm80ILi8ELi1ELb0EN4cute5tupleIJNS5_1CILi128EEENS7_ILi64EEENS7_ILi192EEEEEELi192ENS_10bfloat16_tEfNS_4arch4Sm80ELb0ELb0ELb0ELb0ELb1ELb0ELb1ELb1EEENS1_21CollectiveEpilogueFwdINS6_IJS8_SA_S9_EEENS6_IJNS7_ILi1EEESI_SI_EEESC_SE_Li256ELb0ELb1ELb1ELb0EEENS1_19SingleTileSchedulerILb0ELb1ELb1ELi128EEEEEEEEEvNT_6ParamsE,@"STO_CUDA_ENTRY STV_DEFAULT"
_ZN7cutlass13device_kernelIN5flash19enable_sm80_to_sm89INS1_16FlashAttnFwdSm80INS1_25CollectiveMainloopFwdSm80ILi8ELi1ELb0EN4cute5tupleIJNS5_1CILi128EEENS7_ILi64EEENS7_ILi192EEEEEELi192ENS_10bfloat16_tEfNS_4arch4Sm80ELb0ELb0ELb0ELb0ELb1ELb0ELb1ELb1EEENS1_21CollectiveEpilogueFwdINS6_IJS8_SA_S9_EEENS6_IJNS7_ILi1EEESI_SI_EEESC_SE_Li256ELb0ELb1ELb1ELb0EEENS1_19SingleTileSchedulerILb0ELb1ELb1ELi128EEEEEEEEEvNT_6ParamsE:
[----:B------:R-:W-:Y:S01]  /*0000*/  LDC R1, c[0x0][0x37c] ;  /* 0x0000df00ff017b82 */ /* 0x000fe20000000800 */
[----:B------:R-:W-:Y:S05]  /*0010*/  EXIT ;  /* 0x000000000000794d */ /* 0x000fea0003800000 */
.L_x_18:
        /* <DEDUP_REMOVED lines=14> */
.L_x_54:


//--------------------- .text._ZN7cutlass13device_kernelIN5flash19enable_sm80_to_sm89INS1_16FlashAttnFwdSm80INS1_25CollectiveMainloopFwdSm80ILi8ELi1ELb0EN4cute5tupleIJNS5_1CILi128EEENS7_ILi64EEENS7_ILi192EEEEEELi192ENS_10bfloat16_tEfNS_4arch4Sm80ELb0ELb0ELb0ELb1ELb1ELb0ELb1ELb1EEENS1_21CollectiveEpilogueFwdINS6_IJS8_SA_S9_EEENS6_IJNS7_ILi1EEESI_SI_EEESC_SE_Li256ELb1ELb1ELb1ELb0EEENS1_36VarlenDynamicPersistentTileSchedulerILi128ELi64ELi256ELi256ELb1ELb1ELb0ELb0ELb1ELb1EEEEEEEEEvNT_6ParamsE --------------------------
	.section	.text._ZN7cutlass13device_kernelIN5flash19enable_sm80_to_sm89INS1_16FlashAttnFwdSm80INS1_25CollectiveMainloopFwdSm80ILi8ELi1ELb0EN4cute5tupleIJNS5_1CILi128EEENS7_ILi64EEENS7_ILi192EEEEEELi192ENS_10bfloat16_tEfNS_4arch4Sm80ELb0ELb0ELb0ELb1ELb1ELb0ELb1ELb1EEENS1_21CollectiveEpilogueFwdINS6_IJS8_SA_S9_EEENS6_IJNS7_ILi1EEESI_SI_EEESC_SE_Li256ELb1ELb1ELb1ELb0EEENS1_36VarlenDynamicPersistentTileSchedulerILi128ELi64ELi256ELi256ELb1ELb1ELb0ELb0ELb1ELb1EEEEEEEEEvNT_6ParamsE,"ax",@progbits
	.align	128
.text._ZN7cutlass13device_kernelIN5flash19enable_sm80_to_sm89INS1_16FlashAttnFwdSm80INS1_25CollectiveMainloopFwdSm80ILi8ELi1ELb0EN4cute5tupleIJNS5_1CILi128EEENS7_ILi64EEENS7_ILi192EEEEEELi192ENS_10bfloat16_tEfNS_4arch4Sm80ELb0ELb0ELb0ELb1ELb1ELb0ELb1ELb1EEENS1_21CollectiveEpilogueFwdINS6_IJS8_SA_S9_EEENS6_IJNS7_ILi1EEESI_SI_EEESC_SE_Li256ELb1ELb1ELb1ELb0EEENS1_36VarlenDynamicPersistentTileSchedulerILi128ELi64ELi256ELi256ELb1ELb1ELb0ELb0ELb1ELb1EEEEEEEEEvNT_6ParamsE:
        .type           _ZN7cutlass13device_kernelIN5flash19enable_sm80_to_sm89INS1_16FlashAttnFwdSm80INS1_25CollectiveMainloopFwdSm80ILi8ELi1ELb0EN4cute5tupleIJNS5_1CILi128EEENS7_ILi64EEENS7_ILi192EEEEEELi192ENS_10bfloat16_tEfNS_4arch4Sm80ELb0ELb0ELb0ELb1ELb1ELb0ELb1ELb1EEENS1_21CollectiveEpilogueFwdINS6_IJS8_SA_S9_EEENS6_IJNS7_ILi1EEESI_SI_EEESC_SE_Li256ELb1ELb1ELb1ELb0EEENS1_36VarlenDynamicPersistentTileSchedulerILi128ELi64ELi256ELi256ELb1ELb1ELb0ELb0ELb1ELb1EEEEEEEEEvNT_6ParamsE,@function
        .size           _ZN7cutlass13device_kernelIN5flash19enable_sm80_to_sm89INS1_16FlashAttnFwdSm80INS1_25CollectiveMainloopFwdSm80ILi8ELi1ELb0EN4cute5tupleIJNS5_1CILi128EEENS7_ILi64EEENS7_ILi192EEEEEELi192ENS_10bfloat16_tEfNS_4arch4Sm80ELb0ELb0ELb0ELb1ELb1ELb0ELb1ELb1EEENS1_21CollectiveEpilogueFwdINS6_IJS8_SA_S9_EEENS6_IJNS7_ILi1EEESI_SI_EEESC_SE_Li256ELb1ELb1ELb1ELb0EEENS1_36VarlenDynamicPersistentTileSchedulerILi128ELi64ELi256ELi256ELb1ELb1ELb0ELb0ELb1ELb1EEEEEEEEEvNT_6ParamsE,(.L_x_55 - _ZN7cutlass13device_kernelIN5flash19enable_sm80_to_sm89INS1_16FlashAttnFwdSm80INS1_25CollectiveMainloopFwdSm80ILi8ELi1ELb0EN4cute5tupleIJNS5_1CILi128EEENS7_ILi64EEENS7_ILi192EEEEEELi192ENS_10bfloat16_tEfNS_4arch4Sm80ELb0ELb0ELb0ELb1ELb1ELb0ELb1ELb1EEENS1_21CollectiveEpilogueFwdINS6_IJS8_SA_S9_EEENS6_IJNS7_ILi1EEESI_SI_EEESC_SE_Li256ELb1ELb1ELb1ELb0EEENS1_36VarlenDynamicPersistentTileSchedulerILi128ELi64ELi256ELi256ELb1ELb1ELb0ELb0ELb1ELb1EEEEEEEEEvNT_6ParamsE)
        .other          _ZN7cutlass13device_kernelIN5flash19enable_sm80_to_sm89INS1_16FlashAttnFwdSm80INS1_25CollectiveMainloopFwdSm80ILi8ELi1ELb0EN4cute5tupleIJNS5_1CILi128EEENS7_ILi64EEENS7_ILi192EEEEEELi192ENS_10bfloat16_tEfNS_4arch4Sm80ELb0ELb0ELb0ELb1ELb1ELb0ELb1ELb1EEENS1_21CollectiveEpilogueFwdINS6_IJS8_SA_S9_EEENS6_IJNS7_ILi1EEESI_SI_EEESC_SE_Li256ELb1ELb1ELb1ELb0EEENS1_36VarlenDynamicPersistentTileSchedulerILi128ELi64ELi256ELi256ELb1ELb1ELb0ELb0ELb1ELb1EEEEEEEEEvNT_6ParamsE,@"STO_CUDA_ENTRY STV_DEFAULT"
_ZN7cutlass13device_kernelIN5flash19enable_sm80_to_sm89INS1_16FlashAttnFwdSm80INS1_25CollectiveMainloopFwdSm80ILi8ELi1ELb0EN4cute5tupleIJNS5_1CILi128EEENS7_ILi64EEENS7_ILi192EEEEEELi192ENS_10bfloat16_tEfNS_4arch4Sm80ELb0ELb0ELb0ELb1ELb1ELb0ELb1ELb1EEENS1_21CollectiveEpilogueFwdINS6_IJS8_SA_S9_EEENS6_IJNS7_ILi1EEESI_SI_EEESC_SE_Li256ELb1ELb1ELb1ELb0EEENS1_36VarlenDynamicPersistentTileSchedulerILi128ELi64ELi256ELi256ELb1ELb1ELb0ELb0ELb1ELb1EEEEEEEEEvNT_6ParamsE:
[----:B------:R-:W-:Y:S01]  /*0000*/  LDC R1, c[0x0][0x37c] ;  /* 0x0000df00ff017b82 */ /* 0x000fe20000000800 */
[----:B------:R-:W-:Y:S05]  /*0010*/  EXIT ;  /* 0x000000000000794d */ /* 0x000fea0003800000 */
.L_x_19:
        /* <DEDUP_REMOVED lines=14> */
.L_x_55:


//--------------------- .text._ZN7cutlass13device_kernelIN5flash19enable_sm80_to_sm89INS1_16FlashAttnFwdSm80INS1_25CollectiveMainloopFwdSm80ILi8ELi1ELb0EN4cute5tupleIJNS5_1CILi128EEENS7_ILi64EEENS7_ILi192EEEEEELi192ENS_10bfloat16_tEfNS_4arch4Sm80ELb0ELb0ELb0ELb1ELb1ELb1ELb1ELb1EEENS1_21CollectiveEpilogueFwdINS6_IJS8_SA_S9_EEENS6_IJNS7_ILi1EEESI_SI_EEESC_SE_Li256ELb1ELb1ELb1ELb0EEENS1_36VarlenDynamicPersistentTileSchedulerILi128ELi64ELi256ELi256ELb1ELb1ELb0ELb0ELb1ELb1EEEEEEEEEvNT_6ParamsE --------------------------
	.section	.text._ZN7cutlass13device_kernelIN5flash19enable_sm80_to_sm89INS1_16FlashAttnFwdSm80INS1_25CollectiveMainloopFwdSm80ILi8ELi1ELb0EN4cute5tupleIJNS5_1CILi128EEENS7_ILi64EEENS7_ILi192EEEEEELi192ENS_10bfloat16_tEfNS_4arch4Sm80ELb0ELb0ELb0ELb1ELb1ELb1ELb1ELb1EEENS1_21CollectiveEpilogueFwdINS6_IJS8_SA_S9_EEENS6_IJNS7_ILi1EEESI_SI_EEESC_SE_Li256ELb1ELb1ELb1ELb0EEENS1_36VarlenDynamicPersistentTileSchedulerILi128ELi64ELi256ELi256ELb1ELb1ELb0ELb0ELb1ELb1EEEEEEEEEvNT_6ParamsE,"ax",@progbits
	.align	128
.text._ZN7cutlass13device_kernelIN5flash19enable_sm80_to_sm89INS1_16FlashAttnFwdSm80INS1_25CollectiveMainloopFwdSm80ILi8ELi1ELb0EN4cute5tupleIJNS5_1CILi128EEENS7_ILi64EEENS7_ILi192EEEEEELi192ENS_10bfloat16_tEfNS_4arch4Sm80ELb0ELb0ELb0ELb1ELb1ELb1ELb1ELb1EEENS1_21CollectiveEpilogueFwdINS6_IJS8_SA_S9_EEENS6_IJNS7_ILi1EEESI_SI_EEESC_SE_Li256ELb1ELb1ELb1ELb0EEENS1_36VarlenDynamicPersistentTileSchedulerILi128ELi64ELi256ELi256ELb1ELb1ELb0ELb0ELb1ELb1EEEEEEEEEvNT_6ParamsE:
        .type           _ZN7cutlass13device_kernelIN5flash19enable_sm80_to_sm89INS1_16FlashAttnFwdSm80INS1_25CollectiveMainloopFwdSm80ILi8ELi1ELb0EN4cute5tupleIJNS5_1CILi128EEENS7_ILi64EEENS7_ILi192EEEEEELi192ENS_10bfloat16_tEfNS_4arch4Sm80ELb0ELb0ELb0ELb1ELb1ELb1ELb1ELb1EEENS1_21CollectiveEpilogueFwdINS6_IJS8_SA_S9_EEENS6_IJNS7_ILi1EEESI_SI_EEESC_SE_Li256ELb1ELb1ELb1ELb0EEENS1_36VarlenDynamicPersistentTileSchedulerILi128ELi64ELi256ELi256ELb1ELb1ELb0ELb0ELb1ELb1EEEEEEEEEvNT_6ParamsE,@function
        .size           _ZN7cutlass13device_kernelIN5flash19enable_sm80_to_sm89INS1_16FlashAttnFwdSm80INS1_25CollectiveMainloopFwdSm80ILi8ELi1ELb0EN4cute5tupleIJNS5_1CILi128EEENS7_ILi64EEENS7_ILi192EEEEEELi192ENS_10bfloat16_tEfNS_4arch4Sm80ELb0ELb0ELb0ELb1ELb1ELb1ELb1ELb1EEENS1_21CollectiveEpilogueFwdINS6_IJS8_SA_S9_EEENS6_IJNS7_ILi1EEESI_SI_EEESC_SE_Li256ELb1ELb1ELb1ELb0EEENS1_36VarlenDynamicPersistentTileSchedulerILi128ELi64ELi256ELi256ELb1ELb1ELb0ELb0ELb1ELb1EEEEEEEEEvNT_6ParamsE,(.L_x_56 - _ZN7cutlass13device_kernelIN5flash19enable_sm80_to_sm89INS1_16FlashAttnFwdSm80INS1_25CollectiveMainloopFwdSm80ILi8ELi1ELb0EN4cute5tupleIJNS5_1CILi128EEENS7_ILi64EEENS7_ILi192EEEEEELi192ENS_10bfloat16_tEfNS_4arch4Sm80ELb0ELb0ELb0ELb1ELb1ELb1ELb1ELb1EEENS1_21CollectiveEpilogueFwdINS6_IJS8_SA_S9_EEENS6_IJNS7_ILi1EEESI_SI_EEESC_SE_Li256ELb1ELb1ELb1ELb0EEENS1_36VarlenDynamicPersistentTileSchedulerILi128ELi64ELi256ELi256ELb1ELb1ELb0ELb0ELb1ELb1EEEEEEEEEvNT_6ParamsE)
        .other          _ZN7cutlass13device_kernelIN5flash19enable_sm80_to_sm89INS1_16FlashAttnFwdSm80INS1_25CollectiveMainloopFwdSm80ILi8ELi1ELb0EN4cute5tupleIJNS5_1CILi128EEENS7_ILi64EEENS7_ILi192EEEEEELi192ENS_10bfloat16_tEfNS_4arch4Sm80ELb0ELb0ELb0ELb1ELb1ELb1ELb1ELb1EEENS1_21CollectiveEpilogueFwdINS6_IJS8_SA_S9_EEENS6_IJNS7_ILi1EEESI_SI_EEESC_SE_Li256ELb1ELb1ELb1ELb0EEENS1_36VarlenDynamicPersistentTileSchedulerILi128ELi64ELi256ELi256ELb1ELb1ELb0ELb0ELb1ELb1EEEEEEEEEvNT_6ParamsE,@"STO_CUDA_ENTRY STV_DEFAULT"
_ZN7cutlass13device_kernelIN5flash19enable_sm80_to_sm89INS1_16FlashAttnFwdSm80INS1_25CollectiveMainloopFwdSm80ILi8ELi1ELb0EN4cute5tupleIJNS5_1CILi128EEENS7_ILi64EEENS7_ILi192EEEEEELi192ENS_10bfloat16_tEfNS_4arch4Sm80ELb0ELb0ELb0ELb1ELb1ELb1ELb1ELb1EEENS1_21CollectiveEpilogueFwdINS6_IJS8_SA_S9_EEENS6_IJNS7_ILi1EEESI_SI_EEESC_SE_Li256ELb1ELb1ELb1ELb0EEENS1_36VarlenDynamicPersistentTileSchedulerILi128ELi64ELi256ELi256ELb1ELb1ELb0ELb0ELb1ELb1EEEEEEEEEvNT_6ParamsE:
[----:B------:R-:W-:Y:S01]  /*0000*/  LDC R1, c[0x0][0x37c] ;  /* 0x0000df00ff017b82 */ /* 0x000fe20000000800 */
[----:B------:R-:W-:Y:S05]  /*0010*/  EXIT ;  /* 0x000000000000794d */ /* 0x000fea0003800000 */
.L_x_20:
        /* <DEDUP_REMOVED lines=14> */
.L_x_56:


//--------------------- .text._ZN7cutlass13device_kernelIN5flash19enable_sm80_to_sm89INS1_16FlashAttnFwdSm80INS1_25CollectiveMainloopFwdSm80ILi8ELi1ELb0EN4cute5tupleIJNS5_1CILi128EEENS7_ILi64EEENS7_ILi192EEEEEELi192ENS_10bfloat16_tEfNS_4arch4Sm80ELb0ELb1ELb0ELb0ELb1ELb0ELb1ELb1EEENS1_21CollectiveEpilogueFwdINS6_IJS8_SA_S9_EEENS6_IJNS7_ILi1EEESI_SI_EEESC_SE_Li256ELb0ELb1ELb1ELb0EEENS1_19SingleTileSchedulerILb0ELb1ELb1ELi128EEEEEEEEEvNT_6ParamsE --------------------------
	.section	.text._ZN7cutlass13device_kernelIN5flash19enable_sm80_to_sm89INS1_16FlashAttnFwdSm80INS1_25CollectiveMainloopFwdSm80ILi8ELi1ELb0EN4cute5tupleIJNS5_1CILi128EEENS7_ILi64EEENS7_ILi192EEEEEELi192ENS_10bfloat16_tEfNS_4arch4Sm80ELb0ELb1ELb0ELb0ELb1ELb0ELb1ELb1EEENS1_21CollectiveEpilogueFwdINS6_IJS8_SA_S9_EEENS6_IJNS7_ILi1EEESI_SI_EEESC_SE_Li256ELb0ELb1ELb1ELb0EEENS1_19SingleTileSchedulerILb0ELb1ELb1ELi128EEEEEEEEEvNT_6ParamsE,"ax",@progbits
	.align	128
.text._ZN7cutlass13device_kernelIN5flash19enable_sm80_to_sm89INS1_16FlashAttnFwdSm80INS1_25CollectiveMainloopFwdSm80ILi8ELi1ELb0EN4cute5tupleIJNS5_1CILi128EEENS7_ILi64EEENS7_ILi192EEEEEELi192ENS_10bfloat16_tEfNS_4arch4Sm80ELb0ELb1ELb0ELb0ELb1ELb0ELb1ELb1EEENS1_21CollectiveEpilogueFwdINS6_IJS8_SA_S9_EEENS6_IJNS7_ILi1EEESI_SI_EEESC_SE_Li256ELb0ELb1ELb1ELb0EEENS1_19SingleTileSchedulerILb0ELb1ELb1ELi128EEEEEEEEEvNT_6ParamsE:
        .type           _ZN7cutlass13device_kernelIN5flash19enable_sm80_to_sm89INS1_16FlashAttnFwdSm80INS1_25CollectiveMainloopFwdSm80ILi8ELi1ELb0EN4cute5tupleIJNS5_1CILi128EEENS7_ILi64EEENS7_ILi192EEEEEELi192ENS_10bfloat16_tEfNS_4arch4Sm80ELb0ELb1ELb0ELb0ELb1ELb0ELb1ELb1EEENS1_21CollectiveEpilogueFwdINS6_IJS8_SA_S9_EEENS6_IJNS7_ILi1EEESI_SI_EEESC_SE_Li256ELb0ELb1ELb1ELb0EEENS1_19SingleTileSchedulerILb0ELb1ELb1ELi128EEEEEEEEEvNT_6ParamsE,@function
        .size           _ZN7cutlass13device_kernelIN5flash19enable_sm80_to_sm89INS1_16FlashAttnFwdSm80INS1_25CollectiveMainloopFwdSm80ILi8ELi1ELb0EN4cute5tupleIJNS5_1CILi128EEENS7_ILi64EEENS7_ILi192EEEEEELi192ENS_10bfloat16_tEfNS_4arch4Sm80ELb0ELb1ELb0ELb0ELb1ELb0ELb1ELb1EEENS1_21CollectiveEpilogueFwdINS6_IJS8_SA_S9_EEENS6_IJNS7_ILi1EEESI_SI_EEESC_SE_Li256ELb0ELb1ELb1ELb0EEENS1_19SingleTileSchedulerILb0ELb1ELb1ELi128EEEEEEEEEvNT_6ParamsE,(.L_x_57 - _ZN7cutlass13device_kernelIN5flash19enable_sm80_to_sm89INS1_16FlashAttnFwdSm80INS1_25CollectiveMainloopFwdSm80ILi8ELi1ELb0EN4cute5tupleIJNS5_1CILi128EEENS7_ILi64EEENS7_ILi192EEEEEELi192ENS_10bfloat16_tEfNS_4arch4Sm80ELb0ELb1ELb0ELb0ELb1ELb0ELb1ELb1EEENS1_21CollectiveEpilogueFwdINS6_IJS8_SA_S9_EEENS6_IJNS7_ILi1EEESI_SI_EEESC_SE_Li256ELb0ELb1ELb1ELb0EEENS1_19SingleTileSchedulerILb0ELb1ELb1ELi128EEEEEEEEEvNT_6ParamsE)
        .other          _ZN7cutlass13device_kernelIN5flash19enable_sm80_to_sm89INS1_16FlashAttnFwdSm80INS1_25CollectiveMainloopFwdSm80ILi8ELi1ELb0EN4cute5tupleIJNS5_1CILi128EEENS7_ILi64EEENS7_ILi192EEEEEELi192ENS_10bfloat16_tEfNS_4arch4Sm80ELb0ELb1ELb0ELb0ELb1ELb0ELb1ELb1EEENS1_21CollectiveEpilogueFwdINS6_IJS8_SA_S9_EEENS6_IJNS7_ILi1EEESI_SI_EEESC_SE_Li256ELb0ELb1ELb1ELb0EEENS1_19SingleTileSchedulerILb0ELb1ELb1ELi128EEEEEEEEEvNT_6ParamsE,@"STO_CUDA_ENTRY STV_DEFAULT"
_ZN7cutlass13device_kernelIN5flash19enable_sm80_to_sm89INS1_16FlashAttnFwdSm80INS1_25CollectiveMainloopFwdSm80ILi8ELi1ELb0EN4cute5tupleIJNS5_1CILi128EEENS7_ILi64EEENS7_ILi192EEEEEELi192ENS_10bfloat16_tEfNS_4arch4Sm80ELb0ELb1ELb0ELb0ELb1ELb0ELb1ELb1EEENS1_21CollectiveEpilogueFwdINS6_IJS8_SA_S9_EEENS6_IJNS7_ILi1EEESI_SI_EEESC_SE_Li256ELb0ELb1ELb1ELb0EEENS1_19SingleTileSchedulerILb0ELb1ELb1ELi128EEEEEEEEEvNT_6ParamsE:
[----:B------:R-:W-:Y:S01]  /*0000*/  LDC R1, c[0x0][0x37c] ;  /* 0x0000df00ff017b82 */ /* 0x000fe20000000800 */
[----:B------:R-:W-:Y:S05]  /*0010*/  EXIT ;  /* 0x000000000000794d */ /* 0x000fea0003800000 */
.L_x_21:
        /* <DEDUP_REMOVED lines=14> */
.L_x_57:


//--------------------- .text._ZN7cutlass13device_kernelIN5flash19enable_sm80_to_sm89INS1_16FlashAttnFwdSm80INS1_25CollectiveMainloopFwdSm80ILi8ELi1ELb0EN4cute5tupleIJNS5_1CILi128EEENS7_ILi64EEENS7_ILi192EEEEEELi192ENS_10bfloat16_tEfNS_4arch4Sm80ELb0ELb1ELb0ELb1ELb1ELb0ELb1ELb1EEENS1_21CollectiveEpilogueFwdINS6_IJS8_SA_S9_EEENS6_IJNS7_ILi1EEESI_SI_EEESC_SE_Li256ELb1ELb1ELb1ELb0EEENS1_36VarlenDynamicPersistentTileSchedulerILi128ELi64ELi256ELi256ELb1ELb1ELb0ELb1ELb0ELb1EEEEEEEEEvNT_6ParamsE --------------------------
	.section	.text._ZN7cutlass13device_kernelIN5flash19enable_sm80_to_sm89INS1_16FlashAttnFwdSm80INS1_25CollectiveMainloopFwdSm80ILi8ELi1ELb0EN4cute5tupleIJNS5_1CILi128EEENS7_ILi64EEENS7_ILi192EEEEEELi192ENS_10bfloat16_tEfNS_4arch4Sm80ELb0ELb1ELb0ELb1ELb1ELb0ELb1ELb1EEENS1_21CollectiveEpilogueFwdINS6_IJS8_SA_S9_EEENS6_IJNS7_ILi1EEESI_SI_EEESC_SE_Li256ELb1ELb1ELb1ELb0EEENS1_36VarlenDynamicPersistentTileSchedulerILi128ELi64ELi256ELi256ELb1ELb1ELb0ELb1ELb0ELb1EEEEEEEEEvNT_6ParamsE,"ax",@progbits
	.align	128
.text._ZN7cutlass13device_kernelIN5flash19enable_sm80_to_sm89INS1_16FlashAttnFwdSm80INS1_25CollectiveMainloopFwdSm80ILi8ELi1ELb0EN4cute5tupleIJNS5_1CILi128EEENS7_ILi64EEENS7_ILi192EEEEEELi192ENS_10bfloat16_tEfNS_4arch4Sm80ELb0ELb1ELb0ELb1ELb1ELb0ELb1ELb1EEENS1_21CollectiveEpilogueFwdINS6_IJS8_SA_S9_EEENS6_IJNS7_ILi1EEESI_SI_EEESC_SE_Li256ELb1ELb1ELb1ELb0EEENS1_36VarlenDynamicPersistentTileSchedulerILi128ELi64ELi256ELi256ELb1ELb1ELb0ELb1ELb0ELb1EEEEEEEEEvNT_6ParamsE:
        .type           _ZN7cutlass13device_kernelIN5flash19enable_sm80_to_sm89INS1_16FlashAttnFwdSm80INS1_25CollectiveMainloopFwdSm80ILi8ELi1ELb0EN4cute5tupleIJNS5_1CILi128EEENS7_ILi64EEENS7_ILi192EEEEEELi192ENS_10bfloat16_tEfNS_4arch4Sm80ELb0ELb1ELb0ELb1ELb1ELb0ELb1ELb1EEENS1_21CollectiveEpilogueFwdINS6_IJS8_SA_S9_EEENS6_IJNS7_ILi1EEESI_SI_EEESC_SE_Li256ELb1ELb1ELb1ELb0EEENS1_36VarlenDynamicPersistentTileSchedulerILi128ELi64ELi256ELi256ELb1ELb1ELb0ELb1ELb0ELb1EEEEEEEEEvNT_6ParamsE,@function
        .size           _ZN7cutlass13device_kernelIN5flash19enable_sm80_to_sm89INS1_16FlashAttnFwdSm80INS1_25CollectiveMainloopFwdSm80ILi8ELi1ELb0EN4cute5tupleIJNS5_1CILi128EEENS7_ILi64EEENS7_ILi192EEEEEELi192ENS_10bfloat16_tEfNS_4arch4Sm80ELb0ELb1ELb0ELb1ELb1ELb0ELb1ELb1EEENS1_21CollectiveEpilogueFwdINS6_IJS8_SA_S9_EEENS6_IJNS7_ILi1EEESI_SI_EEESC_SE_Li256ELb1ELb1ELb1ELb0EEENS1_36VarlenDynamicPersistentTileSchedulerILi128ELi64ELi256ELi256ELb1ELb1ELb0ELb1ELb0ELb1EEEEEEEEEvNT_6ParamsE,(.L_x_58 - _ZN7cutlass13device_kernelIN5flash19enable_sm80_to_sm89INS1_16FlashAttnFwdSm80INS1_25CollectiveMainloopFwdSm80ILi8ELi1ELb0EN4cute5tupleIJNS5_1CILi128EEENS7_ILi64EEENS7_ILi192EEEEEELi192ENS_10bfloat16_tEfNS_4arch4Sm80ELb0ELb1ELb0ELb1ELb1ELb0ELb1ELb1EEENS1_21CollectiveEpilogueFwdINS6_IJS8_SA_S9_EEENS6_IJNS7_ILi1EEESI_SI_EEESC_SE_Li256ELb1ELb1ELb1ELb0EEENS1_36VarlenDynamicPersistentTileSchedulerILi128ELi64ELi256ELi256ELb1ELb1ELb0ELb1ELb0ELb1EEEEEEEEEvNT_6ParamsE)
        .other          _ZN7cutlass13device_kernelIN5flash19enable_sm80_to_sm89INS1_16FlashAttnFwdSm80INS1_25CollectiveMainloopFwdSm80ILi8ELi1ELb0EN4cute5tupleIJNS5_1CILi128EEENS7_ILi64EEENS7_ILi192EEEEEELi192ENS_10bfloat16_tEfNS_4arch4Sm80ELb0ELb1ELb0ELb1ELb1ELb0ELb1ELb1EEENS1_21CollectiveEpilogueFwdINS6_IJS8_SA_S9_EEENS6_IJNS7_ILi1EEESI_SI_EEESC_SE_Li256ELb1ELb1ELb1ELb0EEENS1_36VarlenDynamicPersistentTileSchedulerILi128ELi64ELi256ELi256ELb1ELb1ELb0ELb1ELb0ELb1EEEEEEEEEvNT_6ParamsE,@"STO_CUDA_ENTRY STV_DEFAULT"
_ZN7cutlass13device_kernelIN5flash19enable_sm80_to_sm89INS1_16FlashAttnFwdSm80INS1_25CollectiveMainloopFwdSm80ILi8ELi1ELb0EN4cute5tupleIJNS5_1CILi128EEENS7_ILi64EEENS7_ILi192EEEEEELi192ENS_10bfloat16_tEfNS_4arch4Sm80ELb0ELb1ELb0ELb1ELb1ELb0ELb1ELb1EEENS1_21CollectiveEpilogueFwdINS6_IJS8_SA_S9_EEENS6_IJNS7_ILi1EEESI_SI_EEESC_SE_Li256ELb1ELb1ELb1ELb0EEENS1_36VarlenDynamicPersistentTileSchedulerILi128ELi64ELi256ELi256ELb1ELb1ELb0ELb1ELb0ELb1EEEEEEEEEvNT_6ParamsE:
[----:B------:R-:W-:Y:S01]  /*0000*/  LDC R1, c[0x0][0x37c] ;  /* 0x0000df00ff017b82 */ /* 0x000fe20000000800 */
[----:B------:R-:W-:Y:S05]  /*0010*/  EXIT ;  /* 0x000000000000794d */ /* 0x000fea0003800000 */
.L_x_22:
        /* <DEDUP_REMOVED lines=14> */
.L_x_58:


//--------------------- .text._ZN7cutlass13device_kernelIN5flash19enable_sm80_to_sm89INS1_16FlashAttnFwdSm80INS1_25CollectiveMainloopFwdSm80ILi8ELi1ELb0EN4cute5tupleIJNS5_1CILi128EEENS7_ILi64EEENS7_ILi192EEEEEELi192ENS_10bfloat16_tEfNS_4arch4Sm80ELb0ELb1ELb0ELb1ELb1ELb1ELb1ELb1EEENS1_21CollectiveEpilogueFwdINS6_IJS8_SA_S9_EEENS6_IJNS7_ILi1EEESI_SI_EEESC_SE_Li256ELb1ELb1ELb1ELb0EEENS1_36VarlenDynamicPersistentTileSchedulerILi128ELi64ELi256ELi256ELb1ELb1ELb0ELb1ELb0ELb1EEEEEEEEEvNT_6ParamsE --------------------------
	.section	.text._ZN7cutlass13device_kernelIN5flash19enable_sm80_to_sm89INS1_16FlashAttnFwdSm80INS1_25CollectiveMainloopFwdSm80ILi8ELi1ELb0EN4cute5tupleIJNS5_1CILi128EEENS7_ILi64EEENS7_ILi192EEEEEELi192ENS_10bfloat16_tEfNS_4arch4Sm80ELb0ELb1ELb0ELb1ELb1ELb1ELb1ELb1EEENS1_21CollectiveEpilogueFwdINS6_IJS8_SA_S9_EEENS6_IJNS7_ILi1EEESI_SI_EEESC_SE_Li256ELb1ELb1ELb1ELb0EEENS1_36VarlenDynamicPersistentTileSchedulerILi128ELi64ELi256ELi256ELb1ELb1ELb0ELb1ELb0ELb1EEEEEEEEEvNT_6ParamsE,"ax",@progbits
	.align	128
.text._ZN7cutlass13device_kernelIN5flash19enable_sm80_to_sm89INS1_16FlashAttnFwdSm80INS1_25CollectiveMainloopFwdSm80ILi8ELi1ELb0EN4cute5tupleIJNS5_1CILi128EEENS7_ILi64EEENS7_ILi192EEEEEELi192ENS_10bfloat16_tEfNS_4arch4Sm80ELb0ELb1ELb0ELb1ELb1ELb1ELb1ELb1EEENS1_21CollectiveEpilogueFwdINS6_IJS8_SA_S9_EEENS6_IJNS7_ILi1EEESI_SI_EEESC_SE_Li256ELb1ELb1ELb1ELb0EEENS1_36VarlenDynamicPersistentTileSchedulerILi128ELi64ELi256ELi256ELb1ELb1ELb0ELb1ELb0ELb1EEEEEEEEEvNT_6ParamsE:
        .type           _ZN7cutlass13device_kernelIN5flash19enable_sm80_to_sm89INS1_16FlashAttnFwdSm80INS1_25CollectiveMainloopFwdSm80ILi8ELi1ELb0EN4cute5tupleIJNS5_1CILi128EEENS7_ILi64EEENS7_ILi192EEEEEELi192ENS_10bfloat16_tEfNS_4arch4Sm80ELb0ELb1ELb0ELb1ELb1ELb1ELb1ELb1EEENS1_21CollectiveEpilogueFwdINS6_IJS8_SA_S9_EEENS6_IJNS7_ILi1EEESI_SI_EEESC_SE_Li256ELb1ELb1ELb1ELb0EEENS1_36VarlenDynamicPersistentTileSchedulerILi128ELi64ELi256ELi256ELb1ELb1ELb0ELb1ELb0ELb1EEEEEEEEEvNT_6ParamsE,@function
        .size           _ZN7cutlass13device_kernelIN5flash19enable_sm80_to_sm89INS1_16FlashAttnFwdSm80INS1_25CollectiveMainloopFwdSm80ILi8ELi1ELb0EN4cute5tupleIJNS5_1CILi128EEENS7_ILi64EEENS7_ILi192EEEEEELi192ENS_10bfloat16_tEfNS_4arch4Sm80ELb0ELb1ELb0ELb1ELb1ELb1ELb1ELb1EEENS1_21CollectiveEpilogueFwdINS6_IJS8_SA_S9_EEENS6_IJNS7_ILi1EEESI_SI_EEESC_SE_Li256ELb1ELb1ELb1ELb0EEENS1_36VarlenDynamicPersistentTileSchedulerILi128ELi64ELi256ELi256ELb1ELb1ELb0ELb1ELb0ELb1EEEEEEEEEvNT_6ParamsE,(.L_x_59 - _ZN7cutlass13device_kernelIN5flash19enable_sm80_to_sm89INS1_16FlashAttnFwdSm80INS1_25CollectiveMainloopFwdSm80ILi8ELi1ELb0EN4cute5tupleIJNS5_1CILi128EEENS7_ILi64EEENS7_ILi192EEEEEELi192ENS_10bfloat16_tEfNS_4arch4Sm80ELb0ELb1ELb0ELb1ELb1ELb1ELb1ELb1EEENS1_21CollectiveEpilogueFwdINS6_IJS8_SA_S9_EEENS6_IJNS7_ILi1EEESI_SI_EEESC_SE_Li256ELb1ELb1ELb1ELb0EEENS1_36VarlenDynamicPersistentTileSchedulerILi128ELi64ELi256ELi256ELb1ELb1ELb0ELb1ELb0ELb1EEEEEEEEEvNT_6ParamsE)
        .other          _ZN7cutlass13device_kernelIN5flash19enable_sm80_to_sm89INS1_16FlashAttnFwdSm80INS1_25CollectiveMainloopFwdSm80ILi8ELi1ELb0EN4cute5tupleIJNS5_1CILi128EEENS7_ILi64EEENS7_ILi192EEEEEELi192ENS_10bfloat16_tEfNS_4arch4Sm80ELb0ELb1ELb0ELb1ELb1ELb1ELb1ELb1EEENS1_21CollectiveEpilogueFwdINS6_IJS8_SA_S9_EEENS6_IJNS7_ILi1EEESI_SI_EEESC_SE_Li256ELb1ELb1ELb1ELb0EEENS1_36VarlenDynamicPersistentTileSchedulerILi128ELi64ELi256ELi256ELb1ELb1ELb0ELb1ELb0ELb1EEEEEEEEEvNT_6ParamsE,@"STO_CUDA_ENTRY STV_DEFAULT"
_ZN7cutlass13device_kernelIN5flash19enable_sm80_to_sm89INS1_16FlashAttnFwdSm80INS1_25CollectiveMainloopFwdSm80ILi8ELi1ELb0EN4cute5tupleIJNS5_1CILi128EEENS7_ILi64EEENS7_ILi192EEEEEELi192ENS_10bfloat16_tEfNS_4arch4Sm80ELb0ELb1ELb0ELb1ELb1ELb1ELb1ELb1EEENS1_21CollectiveEpilogueFwdINS6_IJS8_SA_S9_EEENS6_IJNS7_ILi1EEESI_SI_EEESC_SE_Li256ELb1ELb1ELb1ELb0EEENS1_36VarlenDynamicPersistentTileSchedulerILi128ELi64ELi256ELi256ELb1ELb1ELb0ELb1ELb0ELb1EEEEEEEEEvNT_6ParamsE:
[----:B------:R-:W-:Y:S01]  /*0000*/  LDC R1, c[0x0][0x37c] ;  /* 0x0000df00ff017b82 */ /* 0x000fe20000000800 */
[----:B------:R-:W-:Y:S05]  /*0010*/  EXIT ;  /* 0x000000000000794d */ /* 0x000fea0003800000 */
.L_x_23:
        /* <DEDUP_REMOVED lines=14> */
.L_x_59:


//--------------------- .text._ZN7cutlass13device_kernelIN5flash19enable_sm80_to_sm89INS1_16FlashAttnFwdSm80INS1_25CollectiveMainloopFwdSm80ILi8ELi1ELb0EN4cute5tupleIJNS5_1CILi128EEENS7_ILi64EEENS7_ILi192EEEEEELi192ENS_10bfloat16_tEfNS_4arch4Sm80ELb1ELb0ELb0ELb0ELb1ELb0ELb1ELb1EEENS1_21CollectiveEpilogueFwdINS6_IJS8_SA_S9_EEENS6_IJNS7_ILi1EEESI_SI_EEESC_SE_Li256ELb0ELb1ELb1ELb0EEENS1_30DynamicPersistentTileSchedulerILi256ELi256ELb1ELb1ELb0EEEEEEEEEvNT_6ParamsE --------------------------
	.section	.text._ZN7cutlass13device_kernelIN5flash19enable_sm80_to_sm89INS1_16FlashAttnFwdSm80INS1_25CollectiveMainloopFwdSm80ILi8ELi1ELb0EN4cute5tupleIJNS5_1CILi128EEENS7_ILi64EEENS7_ILi192EEEEEELi192ENS_10bfloat16_tEfNS_4arch4Sm80ELb1ELb0ELb0ELb0ELb1ELb0ELb1ELb1EEENS1_21CollectiveEpilogueFwdINS6_IJS8_SA_S9_EEENS6_IJNS7_ILi1EEESI_SI_EEESC_SE_Li256ELb0ELb1ELb1ELb0EEENS1_30DynamicPersistentTileSchedulerILi256ELi256ELb1ELb1ELb0EEEEEEEEEvNT_6ParamsE,"ax",@progbits
	.align	128
.text._ZN7cutlass13device_kernelIN5flash19enable_sm80_to_sm89INS1_16FlashAttnFwdSm80INS1_25CollectiveMainloopFwdSm80ILi8ELi1ELb0EN4cute5tupleIJNS5_1CILi128EEENS7_ILi64EEENS7_ILi192EEEEEELi192ENS_10bfloat16_tEfNS_4arch4Sm80ELb1ELb0ELb0ELb0ELb1ELb0ELb1ELb1EEENS1_21CollectiveEpilogueFwdINS6_IJS8_SA_S9_EEENS6_IJNS7_ILi1EEESI_SI_EEESC_SE_Li256ELb0ELb1ELb1ELb0EEENS1_30DynamicPersistentTileSchedulerILi256ELi256ELb1ELb1ELb0EEEEEEEEEvNT_6ParamsE:
        .type           _ZN7cutlass13device_kernelIN5flash19enable_sm80_to_sm89INS1_16FlashAttnFwdSm80INS1_25CollectiveMainloopFwdSm80ILi8ELi1ELb0EN4cute5tupleIJNS5_1CILi128EEENS7_ILi64EEENS7_ILi192EEEEEELi192ENS_10bfloat16_tEfNS_4arch4Sm80ELb1ELb0ELb0ELb0ELb1ELb0ELb1ELb1EEENS1_21CollectiveEpilogueFwdINS6_IJS8_SA_S9_EEENS6_IJNS7_ILi1EEESI_SI_EEESC_SE_Li256ELb0ELb1ELb1ELb0EEENS1_30DynamicPersistentTileSchedulerILi256ELi256ELb1ELb1ELb0EEEEEEEEEvNT_6ParamsE,@function
        .size           _ZN7cutlass13device_kernelIN5flash19enable_sm80_to_sm89INS1_16FlashAttnFwdSm80INS1_25CollectiveMainloopFwdSm80ILi8ELi1ELb0EN4cute5tupleIJNS5_1CILi128EEENS7_ILi64EEENS7_ILi192EEEEEELi192ENS_10bfloat16_tEfNS_4arch4Sm80ELb1ELb0ELb0ELb0ELb1ELb0ELb1ELb1EEENS1_21CollectiveEpilogueFwdINS6_IJS8_SA_S9_EEENS6_IJNS7_ILi1EEESI_SI_EEESC_SE_Li256ELb0ELb1ELb1ELb0EEENS1_30DynamicPersistentTileSchedulerILi256ELi256ELb1ELb1ELb0EEEEEEEEEvNT_6ParamsE,(.L_x_60 - _ZN7cutlass13device_kernelIN5flash19enable_sm80_to_sm89INS1_16FlashAttnFwdSm80INS1_25CollectiveMainloopFwdSm80ILi8ELi1ELb0EN4cute5tupleIJNS5_1CILi128EEENS7_ILi64EEENS7_ILi192EEEEEELi192ENS_10bfloat16_tEfNS_4arch4Sm80ELb1ELb0ELb0ELb0ELb1ELb0ELb1ELb1EEENS1_21CollectiveEpilogueFwdINS6_IJS8_SA_S9_EEENS6_IJNS7_ILi1EEESI_SI_EEESC_SE_Li256ELb0ELb1ELb1ELb0EEENS1_30DynamicPersistentTileSchedulerILi256ELi256ELb1ELb1ELb0EEEEEEEEEvNT_6ParamsE)
        .other          _ZN7cutlass13device_kernelIN5flash19enable_sm80_to_sm89INS1_16FlashAttnFwdSm80INS1_25CollectiveMainloopFwdSm80ILi8ELi1ELb0EN4cute5tupleIJNS5_1CILi128EEENS7_ILi64EEENS7_ILi192EEEEEELi192ENS_10bfloat16_tEfNS_4arch4Sm80ELb1ELb0ELb0ELb0ELb1ELb0ELb1ELb1EEENS1_21CollectiveEpilogueFwdINS6_IJS8_SA_S9_EEENS6_IJNS7_ILi1EEESI_SI_EEESC_SE_Li256ELb0ELb1ELb1ELb0EEENS1_30DynamicPersistentTileSchedulerILi256ELi256ELb1ELb1ELb0EEEEEEEEEvNT_6ParamsE,@"STO_CUDA_ENTRY STV_DEFAULT"
_ZN7cutlass13device_kernelIN5flash19enable_sm80_to_sm89INS1_16FlashAttnFwdSm80INS1_25CollectiveMainloopFwdSm80ILi8ELi1ELb0EN4cute5tupleIJNS5_1CILi128EEENS7_ILi64EEENS7_ILi192EEEEEELi192ENS_10bfloat16_tEfNS_4arch4Sm80ELb1ELb0ELb0ELb0ELb1ELb0ELb1ELb1EEENS1_21CollectiveEpilogueFwdINS6_IJS8_SA_S9_EEENS6_IJNS7_ILi1EEESI_SI_EEESC_SE_Li256ELb0ELb1ELb1ELb0EEENS1_30DynamicPersistentTileSchedulerILi256ELi256ELb1ELb1ELb0EEEEEEEEEvNT_6ParamsE:
[----:B------:R-:W-:Y:S01]  /*0000*/  LDC R1, c[0x0][0x37c] ;  /* 0x0000df00ff017b82 */ /* 0x000fe20000000800 */
[----:B------:R-:W-:Y:S05]  /*0010*/  EXIT ;  /* 0x000000000000794d */ /* 0x000fea0003800000 */
.L_x_24:
        /* <DEDUP_REMOVED lines=14> */
.L_x_60:


//--------------------- .text._ZN7cutlass13device_kernelIN5flash19enable_sm80_to_sm89INS1_16FlashAttnFwdSm80INS1_25CollectiveMainloopFwdSm80ILi8ELi1ELb0EN4cute5tupleIJNS5_1CILi128EEENS7_ILi64EEENS7_ILi192EEEEEELi192ENS_10bfloat16_tEfNS_4arch4Sm80ELb1ELb0ELb0ELb1ELb1ELb0ELb1ELb1EEENS1_21CollectiveEpilogueFwdINS6_IJS8_SA_S9_EEENS6_IJNS7_ILi1EEESI_SI_EEESC_SE_Li256ELb1ELb1ELb1ELb0EEENS1_36VarlenDynamicPersistentTileSchedulerILi128ELi64ELi256ELi256ELb1ELb1ELb0ELb1ELb1ELb1EEEEEEEEEvNT_6ParamsE --------------------------
	.section	.text._ZN7cutlass13device_kernelIN5flash19enable_sm80_to_sm89INS1_16FlashAttnFwdSm80INS1_25CollectiveMainloopFwdSm80ILi8ELi1ELb0EN4cute5tupleIJNS5_1CILi128EEENS7_ILi64EEENS7_ILi192EEEEEELi192ENS_10bfloat16_tEfNS_4arch4Sm80ELb1ELb0ELb0ELb1ELb1ELb0ELb1ELb1EEENS1_21CollectiveEpilogueFwdINS6_IJS8_SA_S9_EEENS6_IJNS7_ILi1EEESI_SI_EEESC_SE_Li256ELb1ELb1ELb1ELb0EEENS1_36VarlenDynamicPersistentTileSchedulerILi128ELi64ELi256ELi256ELb1ELb1ELb0ELb1ELb1ELb1EEEEEEEEEvNT_6ParamsE,"ax",@progbits
	.align	128
.text._ZN7cutlass13device_kernelIN5flash19enable_sm80_to_sm89INS1_16FlashAttnFwdSm80INS1_25CollectiveMainloopFwdSm80ILi8ELi1ELb0EN4cute5tupleIJNS5_1CILi128EEENS7_ILi64EEENS7_ILi192EEEEEELi192ENS_10bfloat16_tEfNS_4arch4Sm80ELb1ELb0ELb0ELb1ELb1ELb0ELb1ELb1EEENS1_21CollectiveEpilogueFwdINS6_IJS8_SA_S9_EEENS6_IJNS7_ILi1EEESI_SI_EEESC_SE_Li256ELb1ELb1ELb1ELb0EEENS1_36VarlenDynamicPersistentTileSchedulerILi128ELi64ELi256ELi256ELb1ELb1ELb0ELb1ELb1ELb1EEEEEEEEEvNT_6ParamsE:
        .type           _ZN7cutlass13device_kernelIN5flash19enable_sm80_to_sm89INS1_16FlashAttnFwdSm80INS1_25CollectiveMainloopFwdSm80ILi8ELi1ELb0EN4cute5tupleIJNS5_1CILi128EEENS7_ILi64EEENS7_ILi192EEEEEELi192ENS_10bfloat16_tEfNS_4arch4Sm80ELb1ELb0ELb0ELb1ELb1ELb0ELb1ELb1EEENS1_21CollectiveEpilogueFwdINS6_IJS8_SA_S9_EEENS6_IJNS7_ILi1EEESI_SI_EEESC_SE_Li256ELb1ELb1ELb1ELb0EEENS1_36VarlenDynamicPersistentTileSchedulerILi128ELi64ELi256ELi256ELb1ELb1ELb0ELb1ELb1ELb1EEEEEEEEEvNT_6ParamsE,@function
        .size           _ZN7cutlass13device_kernelIN5flash19enable_sm80_to_sm89INS1_16FlashAttnFwdSm80INS1_25CollectiveMainloopFwdSm80ILi8ELi1ELb0EN4cute5tupleIJNS5_1CILi128EEENS7_ILi64EEENS7_ILi192EEEEEELi192ENS_10bfloat16_tEfNS_4arch4Sm80ELb1ELb0ELb0ELb1ELb1ELb0ELb1ELb1EEENS1_21CollectiveEpilogueFwdINS6_IJS8_SA_S9_EEENS6_IJNS7_ILi1EEESI_SI_EEESC_SE_Li256ELb1ELb1ELb1ELb0EEENS1_36VarlenDynamicPersistentTileSchedulerILi128ELi64ELi256ELi256ELb1ELb1ELb0ELb1ELb1ELb1EEEEEEEEEvNT_6ParamsE,(.L_x_61 - _ZN7cutlass13device_kernelIN5flash19enable_sm80_to_sm89INS1_16FlashAttnFwdSm80INS1_25CollectiveMainloopFwdSm80ILi8ELi1ELb0EN4cute5tupleIJNS5_1CILi128EEENS7_ILi64EEENS7_ILi192EEEEEELi192ENS_10bfloat16_tEfNS_4arch4Sm80ELb1ELb0ELb0ELb1ELb1ELb0ELb1ELb1EEENS1_21CollectiveEpilogueFwdINS6_IJS8_SA_S9_EEENS6_IJNS7_ILi1EEESI_SI_EEESC_SE_Li256ELb1ELb1ELb1ELb0EEENS1_36VarlenDynamicPersistentTileSchedulerILi128ELi64ELi256ELi256ELb1ELb1ELb0ELb1ELb1ELb1EEEEEEEEEvNT_6ParamsE)
        .other          _ZN7cutlass13device_kernelIN5flash19enable_sm80_to_sm89INS1_16FlashAttnFwdSm80INS1_25CollectiveMainloopFwdSm80ILi8ELi1ELb0EN4cute5tupleIJNS5_1CILi128EEENS7_ILi64EEENS7_ILi192EEEEEELi192ENS_10bfloat16_tEfNS_4arch4Sm80ELb1ELb0ELb0ELb1ELb1ELb0ELb1ELb1EEENS1_21CollectiveEpilogueFwdINS6_IJS8_SA_S9_EEENS6_IJNS7_ILi1EEESI_SI_EEESC_SE_Li256ELb1ELb1ELb1ELb0EEENS1_36VarlenDynamicPersistentTileSchedulerILi128ELi64ELi256ELi256ELb1ELb1ELb0ELb1ELb1ELb1EEEEEEEEEvNT_6ParamsE,@"STO_CUDA_ENTRY STV_DEFAULT"
_ZN7cutlass13device_kernelIN5flash19enable_sm80_to_sm89INS1_16FlashAttnFwdSm80INS1_25CollectiveMainloopFwdSm80ILi8ELi1ELb0EN4cute5tupleIJNS5_1CILi128EEENS7_ILi64EEENS7_ILi192EEEEEELi192ENS_10bfloat16_tEfNS_4arch4Sm80ELb1ELb0ELb0ELb1ELb1ELb0ELb1ELb1EEENS1_21CollectiveEpilogueFwdINS6_IJS8_SA_S9_EEENS6_IJNS7_ILi1EEESI_SI_EEESC_SE_Li256ELb1ELb1ELb1ELb0EEENS1_36VarlenDynamicPersistentTileSchedulerILi128ELi64ELi256ELi256ELb1ELb1ELb0ELb1ELb1ELb1EEEEEEEEEvNT_6ParamsE:
[----:B------:R-:W-:Y:S01]  /*0000*/  LDC R1, c[0x0][0x37c] ;  /* 0x0000df00ff017b82 */ /* 0x000fe20000000800 */
[----:B------:R-:W-:Y:S05]  /*0010*/  EXIT ;  /* 0x000000000000794d */ /* 0x000fea0003800000 */
.L_x_25:
        /* <DEDUP_REMOVED lines=14> */
.L_x_61:


//--------------------- .text._ZN7cutlass13device_kernelIN5flash19enable_sm80_to_sm89INS1_16FlashAttnFwdSm80INS1_25CollectiveMainloopFwdSm80ILi8ELi1ELb0EN4cute5tupleIJNS5_1CILi128EEENS7_ILi64EEENS7_ILi192EEEEEELi192ENS_10bfloat16_tEfNS_4arch4Sm80ELb1ELb0ELb0ELb1ELb1ELb1ELb1ELb1EEENS1_21CollectiveEpilogueFwdINS6_IJS8_SA_S9_EEENS6_IJNS7_ILi1EEESI_SI_EEESC_SE_Li256ELb1ELb1ELb1ELb0EEENS1_36VarlenDynamicPersistentTileSchedulerILi128ELi64ELi256ELi256ELb1ELb1ELb0ELb1ELb1ELb1EEEEEEEEEvNT_6ParamsE --------------------------
	.section	.text._ZN7cutlass13device_kernelIN5flash19enable_sm80_to_sm89INS1_16FlashAttnFwdSm80INS1_25CollectiveMainloopFwdSm80ILi8ELi1ELb0EN4cute5tupleIJNS5_1CILi128EEENS7_ILi64EEENS7_ILi192EEEEEELi192ENS_10bfloat16_tEfNS_4arch4Sm80ELb1ELb0ELb0ELb1ELb1ELb1ELb1ELb1EEENS1_21CollectiveEpilogueFwdINS6_IJS8_SA_S9_EEENS6_IJNS7_ILi1EEESI_SI_EEESC_SE_Li256ELb1ELb1ELb1ELb0EEENS1_36VarlenDynamicPersistentTileSchedulerILi128ELi64ELi256ELi256ELb1ELb1ELb0ELb1ELb1ELb1EEEEEEEEEvNT_6ParamsE,"ax",@progbits
	.align	128
.text._ZN7cutlass13device_kernelIN5flash19enable_sm80_to_sm89INS1_16FlashAttnFwdSm80INS1_25CollectiveMainloopFwdSm80ILi8ELi1ELb0EN4cute5tupleIJNS5_1CILi128EEENS7_ILi64EEENS7_ILi192EEEEEELi192ENS_10bfloat16_tEfNS_4arch4Sm80ELb1ELb0ELb0ELb1ELb1ELb1ELb1ELb1EEENS1_21CollectiveEpilogueFwdINS6_IJS8_SA_S9_EEENS6_IJNS7_ILi1EEESI_SI_EEESC_SE_Li256ELb1ELb1ELb1ELb0EEENS1_36VarlenDynamicPersistentTileSchedulerILi128ELi64ELi256ELi256ELb1ELb1ELb0ELb1ELb1ELb1EEEEEEEEEvNT_6ParamsE:
        .type           _ZN7cutlass13device_kernelIN5flash19enable_sm80_to_sm89INS1_16FlashAttnFwdSm80INS1_25CollectiveMainloopFwdSm80ILi8ELi1ELb0EN4cute5tupleIJNS5_1CILi128EEENS7_ILi64EEENS7_ILi192EEEEEELi192ENS_10bfloat16_tEfNS_4arch4Sm80ELb1ELb0ELb0ELb1ELb1ELb1ELb1ELb1EEENS1_21CollectiveEpilogueFwdINS6_IJS8_SA_S9_EEENS6_IJNS7_ILi1EEESI_SI_EEESC_SE_Li256ELb1ELb1ELb1ELb0EEENS1_36VarlenDynamicPersistentTileSchedulerILi128ELi64ELi256ELi256ELb1ELb1ELb0ELb1ELb1ELb1EEEEEEEEEvNT_6ParamsE,@function
        .size           _ZN7cutlass13device_kernelIN5flash19enable_sm80_to_sm89INS1_16FlashAttnFwdSm80INS1_25CollectiveMainloopFwdSm80ILi8ELi1ELb0EN4cute5tupleIJNS5_1CILi128EEENS7_ILi64EEENS7_ILi192EEEEEELi192ENS_10bfloat16_tEfNS_4arch4Sm80ELb1ELb0ELb0ELb1ELb1ELb1ELb1ELb1EEENS1_21CollectiveEpilogueFwdINS6_IJS8_SA_S9_EEENS6_IJNS7_ILi1EEESI_SI_EEESC_SE_Li256ELb1ELb1ELb1ELb0EEENS1_36VarlenDynamicPersistentTileSchedulerILi128ELi64ELi256ELi256ELb1ELb1ELb0ELb1ELb1ELb1EEEEEEEEEvNT_6ParamsE,(.L_x_62 - _ZN7cutlass13device_kernelIN5flash19enable_sm80_to_sm89INS1_16FlashAttnFwdSm80INS1_25CollectiveMainloopFwdSm80ILi8ELi1ELb0EN4cute5tupleIJNS5_1CILi128EEENS7_ILi64EEENS7_ILi192EEEEEELi192ENS_10bfloat16_tEfNS_4arch4Sm80ELb1ELb0ELb0ELb1ELb1ELb1ELb1ELb1EEENS1_21CollectiveEpilogueFwdINS6_IJS8_SA_S9_EEENS6_IJNS7_ILi1EEESI_SI_EEESC_SE_Li256ELb1ELb1ELb1ELb0EEENS1_36VarlenDynamicPersistentTileSchedulerILi128ELi64ELi256ELi256ELb1ELb1ELb0ELb1ELb1ELb1EEEEEEEEEvNT_6ParamsE)
        .other          _ZN7cutlass13device_kernelIN5flash19enable_sm80_to_sm89INS1_16FlashAttnFwdSm80INS1_25CollectiveMainloopFwdSm80ILi8ELi1ELb0EN4cute5tupleIJNS5_1CILi128EEENS7_ILi64EEENS7_ILi192EEEEEELi192ENS_10bfloat16_tEfNS_4arch4Sm80ELb1ELb0ELb0ELb1ELb1ELb1ELb1ELb1EEENS1_21CollectiveEpilogueFwdINS6_IJS8_SA_S9_EEENS6_IJNS7_ILi1EEESI_SI_EEESC_SE_Li256ELb1ELb1ELb1ELb0EEENS1_36VarlenDynamicPersistentTileSchedulerILi128ELi64ELi256ELi256ELb1ELb1ELb0ELb1ELb1ELb1EEEEEEEEEvNT_6ParamsE,@"STO_CUDA_ENTRY STV_DEFAULT"
_ZN7cutlass13device_kernelIN5flash19enable_sm80_to_sm89INS1_16FlashAttnFwdSm80INS1_25CollectiveMainloopFwdSm80ILi8ELi1ELb0EN4cute5tupleIJNS5_1CILi128EEENS7_ILi64EEENS7_ILi192EEEEEELi192ENS_10bfloat16_tEfNS_4arch4Sm80ELb1ELb0ELb0ELb1ELb1ELb1ELb1ELb1EEENS1_21CollectiveEpilogueFwdINS6_IJS8_SA_S9_EEENS6_IJNS7_ILi1EEESI_SI_EEESC_SE_Li256ELb1ELb1ELb1ELb0EEENS1_36VarlenDynamicPersistentTileSchedulerILi128ELi64ELi256ELi256ELb1ELb1ELb0ELb1ELb1ELb1EEEEEEEEEvNT_6ParamsE:
[----:B------:R-:W-:Y:S01]  /*0000*/  LDC R1, c[0x0][0x37c] ;  /* 0x0000df00ff017b82 */ /* 0x000fe20000000800 */
[----:B------:R-:W-:Y:S05]  /*0010*/  EXIT ;  /* 0x000000000000794d */ /* 0x000fea0003800000 */
.L_x_26:
        /* <DEDUP_REMOVED lines=14> */
.L_x_62:


//--------------------- .text._ZN7cutlass13device_kernelIN5flash19enable_sm80_to_sm89INS1_16FlashAttnFwdSm80INS1_25CollectiveMainloopFwdSm80ILi8ELi2ELb0EN4cute5tupleIJNS5_1CILi128EEENS7_ILi64EEENS7_ILi192EEEEEELi192ENS_10bfloat16_tEfNS_4arch4Sm80ELb0ELb0ELb0ELb0ELb1ELb0ELb1ELb1EEENS1_21CollectiveEpilogueFwdINS6_IJS8_SA_S9_EEENS6_IJNS7_ILi1EEESI_SI_EEESC_SE_Li256ELb0ELb1ELb1ELb0EEENS1_19SingleTileSchedulerILb0ELb1ELb1ELi128EEEEEEEEEvNT_6ParamsE --------------------------
	.section	.text._ZN7cutlass13device_kernelIN5flash19enable_sm80_to_sm89INS1_16FlashAttnFwdSm80INS1_25CollectiveMainloopFwdSm80ILi8ELi2ELb0EN4cute5tupleIJNS5_1CILi128EEENS7_ILi64EEENS7_ILi192EEEEEELi192ENS_10bfloat16_tEfNS_4arch4Sm80ELb0ELb0ELb0ELb0ELb1ELb0ELb1ELb1EEENS1_21CollectiveEpilogueFwdINS6_IJS8_SA_S9_EEENS6_IJNS7_ILi1EEESI_SI_EEESC_SE_Li256ELb0ELb1ELb1ELb0EEENS1_19SingleTileSchedulerILb0ELb1ELb1ELi128EEEEEEEEEvNT_6ParamsE,"ax",@progbits
	.align	128
.text._ZN7cutlass13device_kernelIN5flash19enable_sm80_to_sm89INS1_16FlashAttnFwdSm80INS1_25CollectiveMainloopFwdSm80ILi8ELi2ELb0EN4cute5tupleIJNS5_1CILi128EEENS7_ILi64EEENS7_ILi192EEEEEELi192ENS_10bfloat16_tEfNS_4arch4Sm80ELb0ELb0ELb0ELb0ELb1ELb0ELb1ELb1EEENS1_21CollectiveEpilogueFwdINS6_IJS8_SA_S9_EEENS6_IJNS7_ILi1EEESI_SI_EEESC_SE_Li256ELb0ELb1ELb1ELb0EEENS1_19SingleTileSchedulerILb0ELb1ELb1ELi128EEEEEEEEEvNT_6ParamsE:
        .type           _ZN7cutlass13device_kernelIN5flash19enable_sm80_to_sm89INS1_16FlashAttnFwdSm80INS1_25CollectiveMainloopFwdSm80ILi8ELi2ELb0EN4cute5tupleIJNS5_1CILi128EEENS7_ILi64EEENS7_ILi192EEEEEELi192ENS_10bfloat16_tEfNS_4arch4Sm80ELb0ELb0ELb0ELb0ELb1ELb0ELb1ELb1EEENS1_21CollectiveEpilogueFwdINS6_IJS8_SA_S9_EEENS6_IJNS7_ILi1EEESI_SI_EEESC_SE_Li256ELb0ELb1ELb1ELb0EEENS1_19SingleTileSchedulerILb0ELb1ELb1ELi128EEEEEEEEEvNT_6ParamsE,@function
        .size           _ZN7cutlass13device_kernelIN5flash19enable_sm80_to_sm89INS1_16FlashAttnFwdSm80INS1_25CollectiveMainloopFwdSm80ILi8ELi2ELb0EN4cute5tupleIJNS5_1CILi128EEENS7_ILi64EEENS7_ILi192EEEEEELi192ENS_10bfloat16_tEfNS_4arch4Sm80ELb0ELb0ELb0ELb0ELb1ELb0ELb1ELb1EEENS1_21CollectiveEpilogueFwdINS6_IJS8_SA_S9_EEENS6_IJNS7_ILi1EEESI_SI_EEESC_SE_Li256ELb0ELb1ELb1ELb0EEENS1_19SingleTileSchedulerILb0ELb1ELb1ELi128EEEEEEEEEvNT_6ParamsE,(.L_x_63 - _ZN7cutlass13device_kernelIN5flash19enable_sm80_to_sm89INS1_16FlashAttnFwdSm80INS1_25CollectiveMainloopFwdSm80ILi8ELi2ELb0EN4cute5tupleIJNS5_1CILi128EEENS7_ILi64EEENS7_ILi192EEEEEELi192ENS_10bfloat16_tEfNS_4arch4Sm80ELb0ELb0ELb0ELb0ELb1ELb0ELb1ELb1EEENS1_21CollectiveEpilogueFwdINS6_IJS8_SA_S9_EEENS6_IJNS7_ILi1EEESI_SI_EEESC_SE_Li256ELb0ELb1ELb1ELb0EEENS1_19SingleTileSchedulerILb0ELb1ELb1ELi128EEEEEEEEEvNT_6ParamsE)
        .other          _ZN7cutlass13device_kernelIN5flash19enable_sm80_to_sm89INS1_16FlashAttnFwdSm80INS1_25CollectiveMainloopFwdSm80ILi8ELi2ELb0EN4cute5tupleIJNS5_1CILi128EEENS7_ILi64EEENS7_ILi192EEEEEELi192ENS_10bfloat16_tEfNS_4arch4Sm80ELb0ELb0ELb0ELb0ELb1ELb0ELb1ELb1EEENS1_21CollectiveEpilogueFwdINS6_IJS8_SA_S9_EEENS6_IJNS7_ILi1EEESI_SI_EEESC_SE_Li256ELb0ELb1ELb1ELb0EEENS1_19SingleTileSchedulerILb0ELb1ELb1ELi128EEEEEEEEEvNT_6ParamsE,@"STO_CUDA_ENTRY STV_DEFAULT"
_ZN7cutlass13device_kernelIN5flash19enable_sm80_to_sm89INS1_16FlashAttnFwdSm80INS1_25CollectiveMainloopFwdSm80ILi8ELi2ELb0EN4cute5tupleIJNS5_1CILi128EEENS7_ILi64EEENS7_ILi192EEEEEELi192ENS_10bfloat16_tEfNS_4arch4Sm80ELb0ELb0ELb0ELb0ELb1ELb0ELb1ELb1EEENS1_21CollectiveEpilogueFwdINS6_IJS8_SA_S9_EEENS6_IJNS7_ILi1EEESI_SI_EEESC_SE_Li256ELb0ELb1ELb1ELb0EEENS1_19SingleTileSchedulerILb0ELb1ELb1ELi128EEEEEEEEEvNT_6ParamsE:
[----:B------:R-:W-:Y:S01]  /*0000*/  LDC R1, c[0x0][0x37c] ;  /* 0x0000df00ff017b82 */ /* 0x000fe20000000800 */
[----:B------:R-:W-:Y:S05]  /*0010*/  EXIT ;  /* 0x000000000000794d */ /* 0x000fea0003800000 */
.L_x_27:
        /* <DEDUP_REMOVED lines=14> */
.L_x_63:


//--------------------- .text._ZN7cutlass13device_kernelIN5flash19enable_sm80_to_sm89INS1_16FlashAttnFwdSm80INS1_25CollectiveMainloopFwdSm80ILi8ELi2ELb0EN4cute5tupleIJNS5_1CILi128EEENS7_ILi64EEENS7_ILi192EEEEEELi192ENS_10bfloat16_tEfNS_4arch4Sm80ELb0ELb0ELb0ELb1ELb1ELb0ELb1ELb1EEENS1_21CollectiveEpilogueFwdINS6_IJS8_SA_S9_EEENS6_IJNS7_ILi1EEESI_SI_EEESC_SE_Li256ELb1ELb1ELb1ELb0EEENS1_36VarlenDynamicPersistentTileSchedulerILi128ELi64ELi256ELi256ELb1ELb1ELb0ELb0ELb1ELb1EEEEEEEEEvNT_6ParamsE --------------------------
	.section	.text._ZN7cutlass13device_kernelIN5flash19enable_sm80_to_sm89INS1_16FlashAttnFwdSm80INS1_25CollectiveMainloopFwdSm80ILi8ELi2ELb0EN4cute5tupleIJNS5_1CILi128EEENS7_ILi64EEENS7_ILi192EEEEEELi192ENS_10bfloat16_tEfNS_4arch4Sm80ELb0ELb0ELb0ELb1ELb1ELb0ELb1ELb1EEENS1_21CollectiveEpilogueFwdINS6_IJS8_SA_S9_EEENS6_IJNS7_ILi1EEESI_SI_EEESC_SE_Li256ELb1ELb1ELb1ELb0EEENS1_36VarlenDynamicPersistentTileSchedulerILi128ELi64ELi256ELi256ELb1ELb1ELb0ELb0ELb1ELb1EEEEEEEEEvNT_6ParamsE,"ax",@progbits
	.align	128
.text._ZN7cutlass13device_kernelIN5flash19enable_sm80_to_sm89INS1_16FlashAttnFwdSm80INS1_25CollectiveMainloopFwdSm80ILi8ELi2ELb0EN4cute5tupleIJNS5_1CILi128EEENS7_ILi64EEENS7_ILi192EEEEEELi192ENS_10bfloat16_tEfNS_4arch4Sm80ELb0ELb0ELb0ELb1ELb1ELb0ELb1ELb1EEENS1_21CollectiveEpilogueFwdINS6_IJS8_SA_S9_EEENS6_IJNS7_ILi1EEESI_SI_EEESC_SE_Li256ELb1ELb1ELb1ELb0EEENS1_36VarlenDynamicPersistentTileSchedulerILi128ELi64ELi256ELi256ELb1ELb1ELb0ELb0ELb1ELb1EEEEEEEEEvNT_6ParamsE:
        .type           _ZN7cutlass13device_kernelIN5flash19enable_sm80_to_sm89INS1_16FlashAttnFwdSm80INS1_25CollectiveMainloopFwdSm80ILi8ELi2ELb0EN4cute5tupleIJNS5_1CILi128EEENS7_ILi64EEENS7_ILi192EEEEEELi192ENS_10bfloat16_tEfNS_4arch4Sm80ELb0ELb0ELb0ELb1ELb1ELb0ELb1ELb1EEENS1_21CollectiveEpilogueFwdINS6_IJS8_SA_S9_EEENS6_IJNS7_ILi1EEESI_SI_EEESC_SE_Li256ELb1ELb1ELb1ELb0EEENS1_36VarlenDynamicPersistentTileSchedulerILi128ELi64ELi256ELi256ELb1ELb1ELb0ELb0ELb1ELb1EEEEEEEEEvNT_6ParamsE,@function
        .size           _ZN7cutlass13device_kernelIN5flash19enable_sm80_to_sm89INS1_16FlashAttnFwdSm80INS1_25CollectiveMainloopFwdSm80ILi8ELi2ELb0EN4cute5tupleIJNS5_1CILi128EEENS7_ILi64EEENS7_ILi192EEEEEELi192ENS_10bfloat16_tEfNS_4arch4Sm80ELb0ELb0ELb0ELb1ELb1ELb0ELb1ELb1EEENS1_21CollectiveEpilogueFwdINS6_IJS8_SA_S9_EEENS6_IJNS7_ILi1EEESI_SI_EEESC_SE_Li256ELb1ELb1ELb1ELb0EEENS1_36VarlenDynamicPersistentTileSchedulerILi128ELi64ELi256ELi256ELb1ELb1ELb0ELb0ELb1ELb1EEEEEEEEEvNT_6ParamsE,(.L_x_64 - _ZN7cutlass13device_kernelIN5flash19enable_sm80_to_sm89INS1_16FlashAttnFwdSm80INS1_25CollectiveMainloopFwdSm80ILi8ELi2ELb0EN4cute5tupleIJNS5_1CILi128EEENS7_ILi64EEENS7_ILi192EEEEEELi192ENS_10bfloat16_tEfNS_4arch4Sm80ELb0ELb0ELb0ELb1ELb1ELb0ELb1ELb1EEENS1_21CollectiveEpilogueFwdINS6_IJS8_SA_S9_EEENS6_IJNS7_ILi1EEESI_SI_EEESC_SE_Li256ELb1ELb1ELb1ELb0EEENS1_36VarlenDynamicPersistentTileSchedulerILi128ELi64ELi256ELi256ELb1ELb1ELb0ELb0ELb1ELb1EEEEEEEEEvNT_6ParamsE)
        .other          _ZN7cutlass13device_kernelIN5flash19enable_sm80_to_sm89INS1_16FlashAttnFwdSm80INS1_25CollectiveMainloopFwdSm80ILi8ELi2ELb0EN4cute5tupleIJNS5_1CILi128EEENS7_ILi64EEENS7_ILi192EEEEEELi192ENS_10bfloat16_tEfNS_4arch4Sm80ELb0ELb0ELb0ELb1ELb1ELb0ELb1ELb1EEENS1_21CollectiveEpilogueFwdINS6_IJS8_SA_S9_EEENS6_IJNS7_ILi1EEESI_SI_EEESC_SE_Li256ELb1ELb1ELb1ELb0EEENS1_36VarlenDynamicPersistentTileSchedulerILi128ELi64ELi256ELi256ELb1ELb1ELb0ELb0ELb1ELb1EEEEEEEEEvNT_6ParamsE,@"STO_CUDA_ENTRY STV_DEFAULT"
_ZN7cutlass13device_kernelIN5flash19enable_sm80_to_sm89INS1_16FlashAttnFwdSm80INS1_25CollectiveMainloopFwdSm80ILi8ELi2ELb0EN4cute5tupleIJNS5_1CILi128EEENS7_ILi64EEENS7_ILi192EEEEEELi192ENS_10bfloat16_tEfNS_4arch4Sm80ELb0ELb0ELb0ELb1ELb1ELb0ELb1ELb1EEENS1_21CollectiveEpilogueFwdINS6_IJS8_SA_S9_EEENS6_IJNS7_ILi1EEESI_SI_EEESC_SE_Li256ELb1ELb1ELb1ELb0EEENS1_36VarlenDynamicPersistentTileSchedulerILi128ELi64ELi256ELi256ELb1ELb1ELb0ELb0ELb1ELb1EEEEEEEEEvNT_6ParamsE:
[----:B------:R-:W-:Y:S01]  /*0000*/  LDC R1, c[0x0][0x37c] ;  /* 0x0000df00ff017b82 */ /* 0x000fe20000000800 */
[----:B------:R-:W-:Y:S05]  /*0010*/  EXIT ;  /* 0x000000000000794d */ /* 0x000fea0003800000 */
.L_x_28:
        /* <DEDUP_REMOVED lines=14> */
.L_x_64:


//--------------------- .text._ZN7cutlass13device_kernelIN5flash19enable_sm80_to_sm89INS1_16FlashAttnFwdSm80INS1_25CollectiveMainloopFwdSm80ILi8ELi2ELb0EN4cute5tupleIJNS5_1CILi128EEENS7_ILi64EEENS7_ILi192EEEEEELi192ENS_10bfloat16_tEfNS_4arch4Sm80ELb0ELb0ELb0ELb1ELb1ELb1ELb1ELb1EEENS1_21CollectiveEpilogueFwdINS6_IJS8_SA_S9_EEENS6_IJNS7_ILi1EEESI_SI_EEESC_SE_Li256ELb1ELb1ELb1ELb0EEENS1_36VarlenDynamicPersistentTileSchedulerILi128ELi64ELi256ELi256ELb1ELb1ELb0ELb0ELb1ELb1EEEEEEEEEvNT_6ParamsE --------------------------
	.section	.text._ZN7cutlass13device_kernelIN5flash19enable_sm80_to_sm89INS1_16FlashAttnFwdSm80INS1_25CollectiveMainloopFwdSm80ILi8ELi2ELb0EN4cute5tupleIJNS5_1CILi128EEENS7_ILi64EEENS7_ILi192EEEEEELi192ENS_10bfloat16_tEfNS_4arch4Sm80ELb0ELb0ELb0ELb1ELb1ELb1ELb1ELb1EEENS1_21CollectiveEpilogueFwdINS6_IJS8_SA_S9_EEENS6_IJNS7_ILi1EEESI_SI_EEESC_SE_Li256ELb1ELb1ELb1ELb0EEENS1_36VarlenDynamicPersistentTileSchedulerILi128ELi64ELi256ELi256ELb1ELb1ELb0ELb0ELb1ELb1EEEEEEEEEvNT_6ParamsE,"ax",@progbits
	.align	128
.text._ZN7cutlass13device_kernelIN5flash19enable_sm80_to_sm89INS1_16FlashAttnFwdSm80INS1_25CollectiveMainloopFwdSm80ILi8ELi2ELb0EN4cute5tupleIJNS5_1CILi128EEENS7_ILi64EEENS7_ILi192EEEEEELi192ENS_10bfloat16_tEfNS_4arch4Sm80ELb0ELb0ELb0ELb1ELb1ELb1ELb1ELb1EEENS1_21CollectiveEpilogueFwdINS6_IJS8_SA_S9_EEENS6_IJNS7_ILi1EEESI_SI_EEESC_SE_Li256ELb1ELb1ELb1ELb0EEENS1_36VarlenDynamicPersistentTileSchedulerILi128ELi64ELi256ELi256ELb1ELb1ELb0ELb0ELb1ELb1EEEEEEEEEvNT_6ParamsE:
        .type           _ZN7cutlass13device_kernelIN5flash19enable_sm80_to_sm89INS1_16FlashAttnFwdSm80INS1_25CollectiveMainloopFwdSm80ILi8ELi2ELb0EN4cute5tupleIJNS5_1CILi128EEENS7_ILi64EEENS7_ILi192EEEEEELi192ENS_10bfloat16_tEfNS_4arch4Sm80ELb0ELb0ELb0ELb1ELb1ELb1ELb1ELb1EEENS1_21CollectiveEpilogueFwdINS6_IJS8_SA_S9_EEENS6_IJNS7_ILi1EEESI_SI_EEESC_SE_Li256ELb1ELb1ELb1ELb0EEENS1_36VarlenDynamicPersistentTileSchedulerILi128ELi64ELi256ELi256ELb1ELb1ELb0ELb0ELb1ELb1EEEEEEEEEvNT_6ParamsE,@function
        .size           _ZN7cutlass13device_kernelIN5flash19enable_sm80_to_sm89INS1_16FlashAttnFwdSm80INS1_25CollectiveMainloopFwdSm80ILi8ELi2ELb0EN4cute5tupleIJNS5_1CILi128EEENS7_ILi64EEENS7_ILi192EEEEEELi192ENS_10bfloat16_tEfNS_4arch4Sm80ELb0ELb0ELb0ELb1ELb1ELb1ELb1ELb1EEENS1_21CollectiveEpilogueFwdINS6_IJS8_SA_S9_EEENS6_IJNS7_ILi1EEESI_SI_EEESC_SE_Li256ELb1ELb1ELb1ELb0EEENS1_36VarlenDynamicPersistentTileSchedulerILi128ELi64ELi256ELi256ELb1ELb1ELb0ELb0ELb1ELb1EEEEEEEEEvNT_6ParamsE,(.L_x_65 - _ZN7cutlass13device_kernelIN5flash19enable_sm80_to_sm89INS1_16FlashAttnFwdSm80INS1_25CollectiveMainloopFwdSm80ILi8ELi2ELb0EN4cute5tupleIJNS5_1CILi128EEENS7_ILi64EEENS7_ILi192EEEEEELi192ENS_10bfloat16_tEfNS_4arch4Sm80ELb0ELb0ELb0ELb1ELb1ELb1ELb1ELb1EEENS1_21CollectiveEpilogueFwdINS6_IJS8_SA_S9_EEENS6_IJNS7_ILi1EEESI_SI_EEESC_SE_Li256ELb1ELb1ELb1ELb0EEENS1_36VarlenDynamicPersistentTileSchedulerILi128ELi64ELi256ELi256ELb1ELb1ELb0ELb0ELb1ELb1EEEEEEEEEvNT_6ParamsE)
        .other          _ZN7cutlass13device_kernelIN5flash19enable_sm80_to_sm89INS1_16FlashAttnFwdSm80INS1_25CollectiveMainloopFwdSm80ILi8ELi2ELb0EN4cute5tupleIJNS5_1CILi128EEENS7_ILi64EEENS7_ILi192EEEEEELi192ENS_10bfloat16_tEfNS_4arch4Sm80ELb0ELb0ELb0ELb1ELb1ELb1ELb1ELb1EEENS1_21CollectiveEpilogueFwdINS6_IJS8_SA_S9_EEENS6_IJNS7_ILi1EEESI_SI_EEESC_SE_Li256ELb1ELb1ELb1ELb0EEENS1_36VarlenDynamicPersistentTileSchedulerILi128ELi64ELi256ELi256ELb1ELb1ELb0ELb0ELb1ELb1EEEEEEEEEvNT_6ParamsE,@"STO_CUDA_ENTRY STV_DEFAULT"
_ZN7cutlass13device_kernelIN5flash19enable_sm80_to_sm89INS1_16FlashAttnFwdSm80INS1_25CollectiveMainloopFwdSm80ILi8ELi2ELb0EN4cute5tupleIJNS5_1CILi128EEENS7_ILi64EEENS7_ILi192EEEEEELi192ENS_10bfloat16_tEfNS_4arch4Sm80ELb0ELb0ELb0ELb1ELb1ELb1ELb1ELb1EEENS1_21CollectiveEpilogueFwdINS6_IJS8_SA_S9_EEENS6_IJNS7_ILi1EEESI_SI_EEESC_SE_Li256ELb1ELb1ELb1ELb0EEENS1_36VarlenDynamicPersistentTileSchedulerILi128ELi64ELi256ELi256ELb1ELb1ELb0ELb0ELb1ELb1EEEEEEEEEvNT_6ParamsE:
[----:B------:R-:W-:Y:S01]  /*0000*/  LDC R1, c[0x0][0x37c] ;  /* 0x0000df00ff017b82 */ /* 0x000fe20000000800 */
[----:B------:R-:W-:Y:S05]  /*0010*/  EXIT ;  /* 0x000000000000794d */ /* 0x000fea0003800000 */
.L_x_29:
        /* <DEDUP_REMOVED lines=14> */
.L_x_65:


//--------------------- .text._ZN7cutlass13device_kernelIN5flash19enable_sm80_to_sm89INS1_16FlashAttnFwdSm80INS1_25CollectiveMainloopFwdSm80ILi8ELi2ELb0EN4cute5tupleIJNS5_1CILi128EEENS7_ILi64EEENS7_ILi192EEEEEELi192ENS_10bfloat16_tEfNS_4arch4Sm80ELb0ELb1ELb0ELb0ELb1ELb0ELb1ELb1EEENS1_21CollectiveEpilogueFwdINS6_IJS8_SA_S9_EEENS6_IJNS7_ILi1EEESI_SI_EEESC_SE_Li256ELb0ELb1ELb1ELb0EEENS1_19SingleTileSchedulerILb0ELb1ELb1ELi128EEEEEEEEEvNT_6ParamsE --------------------------
	.section	.text._ZN7cutlass13device_kernelIN5flash19enable_sm80_to_sm89INS1_16FlashAttnFwdSm80INS1_25CollectiveMainloopFwdSm80ILi8ELi2ELb0EN4cute5tupleIJNS5_1CILi128EEENS7_ILi64EEENS7_ILi192EEEEEELi192ENS_10bfloat16_tEfNS_4arch4Sm80ELb0ELb1ELb0ELb0ELb1ELb0ELb1ELb1EEENS1_21CollectiveEpilogueFwdINS6_IJS8_SA_S9_EEENS6_IJNS7_ILi1EEESI_SI_EEESC_SE_Li256ELb0ELb1ELb1ELb0EEENS1_19SingleTileSchedulerILb0ELb1ELb1ELi128EEEEEEEEEvNT_6ParamsE,"ax",@progbits
	.align	128
.text._ZN7cutlass13device_kernelIN5flash19enable_sm80_to_sm89INS1_16FlashAttnFwdSm80INS1_25CollectiveMainloopFwdSm80ILi8ELi2ELb0EN4cute5tupleIJNS5_1CILi128EEENS7_ILi64EEENS7_ILi192EEEEEELi192ENS_10bfloat16_tEfNS_4arch4Sm80ELb0ELb1ELb0ELb0ELb1ELb0ELb1ELb1EEENS1_21CollectiveEpilogueFwdINS6_IJS8_SA_S9_EEENS6_IJNS7_ILi1EEESI_SI_EEESC_SE_Li256ELb0ELb1ELb1ELb0EEENS1_19SingleTileSchedulerILb0ELb1ELb1ELi128EEEEEEEEEvNT_6ParamsE:
        .type           _ZN7cutlass13device_kernelIN5flash19enable_sm80_to_sm89INS1_16FlashAttnFwdSm80INS1_25CollectiveMainloopFwdSm80ILi8ELi2ELb0EN4cute5tupleIJNS5_1CILi128EEENS7_ILi64EEENS7_ILi192EEEEEELi192ENS_10bfloat16_tEfNS_4arch4Sm80ELb0ELb1ELb0ELb0ELb1ELb0ELb1ELb1EEENS1_21CollectiveEpilogueFwdINS6_IJS8_SA_S9_EEENS6_IJNS7_ILi1EEESI_SI_EEESC_SE_Li256ELb0ELb1ELb1ELb0EEENS1_19SingleTileSchedulerILb0ELb1ELb1ELi128EEEEEEEEEvNT_6ParamsE,@function
        .size           _ZN7cutlass13device_kernelIN5flash19enable_sm80_to_sm89INS1_16FlashAttnFwdSm80INS1_25CollectiveMainloopFwdSm80ILi8ELi2ELb0EN4cute5tupleIJNS5_1CILi128EEENS7_ILi64EEENS7_ILi192EEEEEELi192ENS_10bfloat16_tEfNS_4arch4Sm80ELb0ELb1ELb0ELb0ELb1ELb0ELb1ELb1EEENS1_21CollectiveEpilogueFwdINS6_IJS8_SA_S9_EEENS6_IJNS7_ILi1EEESI_SI_EEESC_SE_Li256ELb0ELb1ELb1ELb0EEENS1_19SingleTileSchedulerILb0ELb1ELb1ELi128EEEEEEEEEvNT_6ParamsE,(.L_x_66 - _ZN7cutlass13device_kernelIN5flash19enable_sm80_to_sm89INS1_16FlashAttnFwdSm80INS1_25CollectiveMainloopFwdSm80ILi8ELi2ELb0EN4cute5tupleIJNS5_1CILi128EEENS7_ILi64EEENS7_ILi192EEEEEELi192ENS_10bfloat16_tEfNS_4arch4Sm80ELb0ELb1ELb0ELb0ELb1ELb0ELb1ELb1EEENS1_21CollectiveEpilogueFwdINS6_IJS8_SA_S9_EEENS6_IJNS7_ILi1EEESI_SI_EEESC_SE_Li256ELb0ELb1ELb1ELb0EEENS1_19SingleTileSchedulerILb0ELb1ELb1ELi128EEEEEEEEEvNT_6ParamsE)
        .other          _ZN7cutlass13device_kernelIN5flash19enable_sm80_to_sm89INS1_16FlashAttnFwdSm80INS1_25CollectiveMainloopFwdSm80ILi8ELi2ELb0EN4cute5tupleIJNS5_1CILi128EEENS7_ILi64EEENS7_ILi192EEEEEELi192ENS_10bfloat16_tEfNS_4arch4Sm80ELb0ELb1ELb0ELb0ELb1ELb0ELb1ELb1EEENS1_21CollectiveEpilogueFwdINS6_IJS8_SA_S9_EEENS6_IJNS7_ILi1EEESI_SI_EEESC_SE_Li256ELb0ELb1ELb1ELb0EEENS1_19SingleTileSchedulerILb0ELb1ELb1ELi128EEEEEEEEEvNT_6ParamsE,@"STO_CUDA_ENTRY STV_DEFAULT"
_ZN7cutlass13device_kernelIN5flash19enable_sm80_to_sm89INS1_16FlashAttnFwdSm80INS1_25CollectiveMainloopFwdSm80ILi8ELi2ELb0EN4cute5tupleIJNS5_1CILi128EEENS7_ILi64EEENS7_ILi192EEEEEELi192ENS_10bfloat16_tEfNS_4arch4Sm80ELb0ELb1ELb0ELb0ELb1ELb0ELb1ELb1EEENS1_21CollectiveEpilogueFwdINS6_IJS8_SA_S9_EEENS6_IJNS7_ILi1EEESI_SI_EEESC_SE_Li256ELb0ELb1ELb1ELb0EEENS1_19SingleTileSchedulerILb0ELb1ELb1ELi128EEEEEEEEEvNT_6ParamsE:
[----:B------:R-:W-:Y:S01]  /*0000*/  LDC R1, c[0x0][0x37c] ;  /* 0x0000df00ff017b82 */ /* 0x000fe20000000800 */
[----:B------:R-:W-:Y:S05]  /*0010*/  EXIT ;  /* 0x000000000000794d */ /* 0x000fea0003800000 */
.L_x_30:
        /* <DEDUP_REMOVED lines=14> */
.L_x_66:


//--------------------- .text._ZN7cutlass13device_kernelIN5flash19enable_sm80_to_sm89INS1_16FlashAttnFwdSm80INS1_25CollectiveMainloopFwdSm80ILi8ELi2ELb0EN4cute5tupleIJNS5_1CILi128EEENS7_ILi64EEENS7_ILi192EEEEEELi192ENS_10bfloat16_tEfNS_4arch4Sm80ELb0ELb1ELb0ELb1ELb1ELb0ELb1ELb1EEENS1_21CollectiveEpilogueFwdINS6_IJS8_SA_S9_EEENS6_IJNS7_ILi1EEESI_SI_EEESC_SE_Li256ELb1ELb1ELb1ELb0EEENS1_36VarlenDynamicPersistentTileSchedulerILi128ELi64ELi256ELi256ELb1ELb1ELb0ELb1ELb0ELb1EEEEEEEEEvNT_6ParamsE --------------------------
	.section	.text._ZN7cutlass13device_kernelIN5flash19enable_sm80_to_sm89INS1_16FlashAttnFwdSm80INS1_25CollectiveMainloopFwdSm80ILi8ELi2ELb0EN4cute5tupleIJNS5_1CILi128EEENS7_ILi64EEENS7_ILi192EEEEEELi192ENS_10bfloat16_tEfNS_4arch4Sm80ELb0ELb1ELb0ELb1ELb1ELb0ELb1ELb1EEENS1_21CollectiveEpilogueFwdINS6_IJS8_SA_S9_EEENS6_IJNS7_ILi1EEESI_SI_EEESC_SE_Li256ELb1ELb1ELb1ELb0EEENS1_36VarlenDynamicPersistentTileSchedulerILi128ELi64ELi256ELi256ELb1ELb1ELb0ELb1ELb0ELb1EEEEEEEEEvNT_6ParamsE,"ax",@progbits
	.align	128
.text._ZN7cutlass13device_kernelIN5flash19enable_sm80_to_sm89INS1_16FlashAttnFwdSm80INS1_25CollectiveMainloopFwdSm80ILi8ELi2ELb0EN4cute5tupleIJNS5_1CILi128EEENS7_ILi64EEENS7_ILi192EEEEEELi192ENS_10bfloat16_tEfNS_4arch4Sm80ELb0ELb1ELb0ELb1ELb1ELb0ELb1ELb1EEENS1_21CollectiveEpilogueFwdINS6_IJS8_SA_S9_EEENS6_IJNS7_ILi1EEESI_SI_EEESC_SE_Li256ELb1ELb1ELb1ELb0EEENS1_36VarlenDynamicPersistentTileSchedulerILi128ELi64ELi256ELi256ELb1ELb1ELb0ELb1ELb0ELb1EEEEEEEEEvNT_6ParamsE:
        .type           _ZN7cutlass13device_kernelIN5flash19enable_sm80_to_sm89INS1_16FlashAttnFwdSm80INS1_25CollectiveMainloopFwdSm80ILi8ELi2ELb0EN4cute5tupleIJNS5_1CILi128EEENS7_ILi64EEENS7_ILi192EEEEEELi192ENS_10bfloat16_tEfNS_4arch4Sm80ELb0ELb1ELb0ELb1ELb1ELb0ELb1ELb1EEENS1_21CollectiveEpilogueFwdINS6_IJS8_SA_S9_EEENS6_IJNS7_ILi1EEESI_SI_EEESC_SE_Li256ELb1ELb1ELb1ELb0EEENS1_36VarlenDynamicPersistentTileSchedulerILi128ELi64ELi256ELi256ELb1ELb1ELb0ELb1ELb0ELb1EEEEEEEEEvNT_6ParamsE,@function
        .size           _ZN7cutlass13device_kernelIN5flash19enable_sm80_to_sm89INS1_16FlashAttnFwdSm80INS1_25CollectiveMainloopFwdSm80ILi8ELi2ELb0EN4cute5tupleIJNS5_1CILi128EEENS7_ILi64EEENS7_ILi192EEEEEELi192ENS_10bfloat16_tEfNS_4arch4Sm80ELb0ELb1ELb0ELb1ELb1ELb0ELb1ELb1EEENS1_21CollectiveEpilogueFwdINS6_IJS8_SA_S9_EEENS6_IJNS7_ILi1EEESI_SI_EEESC_SE_Li256ELb1ELb1ELb1ELb0EEENS1_36VarlenDynamicPersistentTileSchedulerILi128ELi64ELi256ELi256ELb1ELb1ELb0ELb1ELb0ELb1EEEEEEEEEvNT_6ParamsE,(.L_x_67 - _ZN7cutlass13device_kernelIN5flash19enable_sm80_to_sm89INS1_16FlashAttnFwdSm80INS1_25CollectiveMainloopFwdSm80ILi8ELi2ELb0EN4cute5tupleIJNS5_1CILi128EEENS7_ILi64EEENS7_ILi192EEEEEELi192ENS_10bfloat16_tEfNS_4arch4Sm80ELb0ELb1ELb0ELb1ELb1ELb0ELb1ELb1EEENS1_21CollectiveEpilogueFwdINS6_IJS8_SA_S9_EEENS6_IJNS7_ILi1EEESI_SI_EEESC_SE_Li256ELb1ELb1ELb1ELb0EEENS1_36VarlenDynamicPersistentTileSchedulerILi128ELi64ELi256ELi256ELb1ELb1ELb0ELb1ELb0ELb1EEEEEEEEEvNT_6ParamsE)
        .other          _ZN7cutlass13device_kernelIN5flash19enable_sm80_to_sm89INS1_16FlashAttnFwdSm80INS1_25CollectiveMainloopFwdSm80ILi8ELi2ELb0EN4cute5tupleIJNS5_1CILi128EEENS7_ILi64EEENS7_ILi192EEEEEELi192ENS_10bfloat16_tEfNS_4arch4Sm80ELb0ELb1ELb0ELb1ELb1ELb0ELb1ELb1EEENS1_21CollectiveEpilogueFwdINS6_IJS8_SA_S9_EEENS6_IJNS7_ILi1EEESI_SI_EEESC_SE_Li256ELb1ELb1ELb1ELb0EEENS1_36VarlenDynamicPersistentTileSchedulerILi128ELi64ELi256ELi256ELb1ELb1ELb0ELb1ELb0ELb1EEEEEEEEEvNT_6ParamsE,@"STO_CUDA_ENTRY STV_DEFAULT"
_ZN7cutlass13device_kernelIN5flash19enable_sm80_to_sm89INS1_16FlashAttnFwdSm80INS1_25CollectiveMainloopFwdSm80ILi8ELi2ELb0EN4cute5tupleIJNS5_1CILi128EEENS7_ILi64EEENS7_ILi192EEEEEELi192ENS_10bfloat16_tEfNS_4arch4Sm80ELb0ELb1ELb0ELb1ELb1ELb0ELb1ELb1EEENS1_21CollectiveEpilogueFwdINS6_IJS8_SA_S9_EEENS6_IJNS7_ILi1EEESI_SI_EEESC_SE_Li256ELb1ELb1ELb1ELb0EEENS1_36VarlenDynamicPersistentTileSchedulerILi128ELi64ELi256ELi256ELb1ELb1ELb0ELb1ELb0ELb1EEEEEEEEEvNT_6ParamsE:
[----:B------:R-:W-:Y:S01]  /*0000*/  LDC R1, c[0x0][0x37c] ;  /* 0x0000df00ff017b82 */ /* 0x000fe20000000800 */
[----:B------:R-:W-:Y:S05]  /*0010*/  EXIT ;  /* 0x000000000000794d */ /* 0x000fea0003800000 */
.L_x_31:
        /* <DEDUP_REMOVED lines=14> */
.L_x_67:


//--------------------- .text._ZN7cutlass13device_kernelIN5flash19enable_sm80_to_sm89INS1_16FlashAttnFwdSm80INS1_25CollectiveMainloopFwdSm80ILi8ELi2ELb0EN4cute5tupleIJNS5_1CILi128EEENS7_ILi64EEENS7_ILi192EEEEEELi192ENS_10bfloat16_tEfNS_4arch4Sm80ELb0ELb1ELb0ELb1ELb1ELb1ELb1ELb1EEENS1_21CollectiveEpilogueFwdINS6_IJS8_SA_S9_EEENS6_IJNS7_ILi1EEESI_SI_EEESC_SE_Li256ELb1ELb1ELb1ELb0EEENS1_36VarlenDynamicPersistentTileSchedulerILi128ELi64ELi256ELi256ELb1ELb1ELb0ELb1ELb0ELb1EEEEEEEEEvNT_6ParamsE --------------------------
	.section	.text._ZN7cutlass13device_kernelIN5flash19enable_sm80_to_sm89INS1_16FlashAttnFwdSm80INS1_25CollectiveMainloopFwdSm80ILi8ELi2ELb0EN4cute5tupleIJNS5_1CILi128EEENS7_ILi64EEENS7_ILi192EEEEEELi192ENS_10bfloat16_tEfNS_4arch4Sm80ELb0ELb1ELb0ELb1ELb1ELb1ELb1ELb1EEENS1_21CollectiveEpilogueFwdINS6_IJS8_SA_S9_EEENS6_IJNS7_ILi1EEESI_SI_EEESC_SE_Li256ELb1ELb1ELb1ELb0EEENS1_36VarlenDynamicPersistentTileSchedulerILi128ELi64ELi256ELi256ELb1ELb1ELb0ELb1ELb0ELb1EEEEEEEEEvNT_6ParamsE,"ax",@progbits
	.align	128
.text._ZN7cutlass13device_kernelIN5flash19enable_sm80_to_sm89INS1_16FlashAttnFwdSm80INS1_25CollectiveMainloopFwdSm80ILi8ELi2ELb0EN4cute5tupleIJNS5_1CILi128EEENS7_ILi64EEENS7_ILi192EEEEEELi192ENS_10bfloat16_tEfNS_4arch4Sm80ELb0ELb1ELb0ELb1ELb1ELb1ELb1ELb1EEENS1_21CollectiveEpilogueFwdINS6_IJS8_SA_S9_EEENS6_IJNS7_ILi1EEESI_SI_EEESC_SE_Li256ELb1ELb1ELb1ELb0EEENS1_36VarlenDynamicPersistentTileSchedulerILi128ELi64ELi256ELi256ELb1ELb1ELb0ELb1ELb0ELb1EEEEEEEEEvNT_6ParamsE:
        .type           _ZN7cutlass13device_kernelIN5flash19enable_sm80_to_sm89INS1_16FlashAttnFwdSm80INS1_25CollectiveMainloopFwdSm80ILi8ELi2ELb0EN4cute5tupleIJNS5_1CILi128EEENS7_ILi64EEENS7_ILi192EEEEEELi192ENS_10bfloat16_tEfNS_4arch4Sm80ELb0ELb1ELb0ELb1ELb1ELb1ELb1ELb1EEENS1_21CollectiveEpilogueFwdINS6_IJS8_SA_S9_EEENS6_IJNS7_ILi1EEESI_SI_EEESC_SE_Li256ELb1ELb1ELb1ELb0EEENS1_36VarlenDynamicPersistentTileSchedulerILi128ELi64ELi256ELi256ELb1ELb1ELb0ELb1ELb0ELb1EEEEEEEEEvNT_6ParamsE,@function
        .size           _ZN7cutlass13device_kernelIN5flash19enable_sm80_to_sm89INS1_16FlashAttnFwdSm80INS1_25CollectiveMainloopFwdSm80ILi8ELi2ELb0EN4cute5tupleIJNS5_1CILi128EEENS7_ILi64EEENS7_ILi192EEEEEELi192ENS_10bfloat16_tEfNS_4arch4Sm80ELb0ELb1ELb0ELb1ELb1ELb1ELb1ELb1EEENS1_21CollectiveEpilogueFwdINS6_IJS8_SA_S9_EEENS6_IJNS7_ILi1EEESI_SI_EEESC_SE_Li256ELb1ELb1ELb1ELb0EEENS1_36VarlenDynamicPersistentTileSchedulerILi128ELi64ELi256ELi256ELb1ELb1ELb0ELb1ELb0ELb1EEEEEEEEEvNT_6ParamsE,(.L_x_68 - _ZN7cutlass13device_kernelIN5flash19enable_sm80_to_sm89INS1_16FlashAttnFwdSm80INS1_25CollectiveMainloopFwdSm80ILi8ELi2ELb0EN4cute5tupleIJNS5_1CILi128EEENS7_ILi64EEENS7_ILi192EEEEEELi192ENS_10bfloat16_tEfNS_4arch4Sm80ELb0ELb1ELb0ELb1ELb1ELb1ELb1ELb1EEENS1_21CollectiveEpilogueFwdINS6_IJS8_SA_S9_EEENS6_IJNS7_ILi1EEESI_SI_EEESC_SE_Li256ELb1ELb1ELb1ELb0EEENS1_36VarlenDynamicPersistentTileSchedulerILi128ELi64ELi256ELi256ELb1ELb1ELb0ELb1ELb0ELb1EEEEEEEEEvNT_6ParamsE)
        .other          _ZN7cutlass13device_kernelIN5flash19enable_sm80_to_sm89INS1_16FlashAttnFwdSm80INS1_25CollectiveMainloopFwdSm80ILi8ELi2ELb0EN4cute5tupleIJNS5_1CILi128EEENS7_ILi64EEENS7_ILi192EEEEEELi192ENS_10bfloat16_tEfNS_4arch4Sm80ELb0ELb1ELb0ELb1ELb1ELb1ELb1ELb1EEENS1_21CollectiveEpilogueFwdINS6_IJS8_SA_S9_EEENS6_IJNS7_ILi1EEESI_SI_EEESC_SE_Li256ELb1ELb1ELb1ELb0EEENS1_36VarlenDynamicPersistentTileSchedulerILi128ELi64ELi256ELi256ELb1ELb1ELb0ELb1ELb0ELb1EEEEEEEEEvNT_6ParamsE,@"STO_CUDA_ENTRY STV_DEFAULT"
_ZN7cutlass13device_kernelIN5flash19enable_sm80_to_sm89INS1_16FlashAttnFwdSm80INS1_25CollectiveMainloopFwdSm80ILi8ELi2ELb0EN4cute5tupleIJNS5_1CILi128EEENS7_ILi64EEENS7_ILi192EEEEEELi192ENS_10bfloat16_tEfNS_4arch4Sm80ELb0ELb1ELb0ELb1ELb1ELb1ELb1ELb1EEENS1_21CollectiveEpilogueFwdINS6_IJS8_SA_S9_EEENS6_IJNS7_ILi1EEESI_SI_EEESC_SE_Li256ELb1ELb1ELb1ELb0EEENS1_36VarlenDynamicPersistentTileSchedulerILi128ELi64ELi256ELi256ELb1ELb1ELb0ELb1ELb0ELb1EEEEEEEEEvNT_6ParamsE:
[----:B------:R-:W-:Y:S01]  /*0000*/  LDC R1, c[0x0][0x37c] ;  /* 0x0000df00ff017b82 */ /* 0x000fe20000000800 */
[----:B------:R-:W-:Y:S05]  /*0010*/  EXIT ;  /* 0x000000000000794d */ /* 0x000fea0003800000 */
.L_x_32:
        /* <DEDUP_REMOVED lines=14> */
.L_x_68:


//--------------------- .text._ZN7cutlass13device_kernelIN5flash19enable_sm80_to_sm89INS1_16FlashAttnFwdSm80INS1_25CollectiveMainloopFwdSm80ILi8ELi2ELb0EN4cute5tupleIJNS5_1CILi128EEENS7_ILi64EEENS7_ILi192EEEEEELi192ENS_10bfloat16_tEfNS_4arch4Sm80ELb1ELb0ELb0ELb0ELb1ELb0ELb1ELb1EEENS1_21CollectiveEpilogueFwdINS6_IJS8_SA_S9_EEENS6_IJNS7_ILi1EEESI_SI_EEESC_SE_Li256ELb0ELb1ELb1ELb0EEENS1_30DynamicPersistentTileSchedulerILi256ELi256ELb1ELb1ELb0EEEEEEEEEvNT_6ParamsE --------------------------
	.section	.text._ZN7cutlass13device_kernelIN5flash19enable_sm80_to_sm89INS1_16FlashAttnFwdSm80INS1_25CollectiveMainloopFwdSm80ILi8ELi2ELb0EN4cute5tupleIJNS5_1CILi128EEENS7_ILi64EEENS7_ILi192EEEEEELi192ENS_10bfloat16_tEfNS_4arch4Sm80ELb1ELb0ELb0ELb0ELb1ELb0ELb1ELb1EEENS1_21CollectiveEpilogueFwdINS6_IJS8_SA_S9_EEENS6_IJNS7_ILi1EEESI_SI_EEESC_SE_Li256ELb0ELb1ELb1ELb0EEENS1_30DynamicPersistentTileSchedulerILi256ELi256ELb1ELb1ELb0EEEEEEEEEvNT_6ParamsE,"ax",@progbits
	.align	128
.text._ZN7cutlass13device_kernelIN5flash19enable_sm80_to_sm89INS1_16FlashAttnFwdSm80INS1_25CollectiveMainloopFwdSm80ILi8ELi2ELb0EN4cute5tupleIJNS5_1CILi128EEENS7_ILi64EEENS7_ILi192EEEEEELi192ENS_10bfloat16_tEfNS_4arch4Sm80ELb1ELb0ELb0ELb0ELb1ELb0ELb1ELb1EEENS1_21CollectiveEpilogueFwdINS6_IJS8_SA_S9_EEENS6_IJNS7_ILi1EEESI_SI_EEESC_SE_Li256ELb0ELb1ELb1ELb0EEENS1_30DynamicPersistentTileSchedulerILi256ELi256ELb1ELb1ELb0EEEEEEEEEvNT_6ParamsE:
        .type           _ZN7cutlass13device_kernelIN5flash19enable_sm80_to_sm89INS1_16FlashAttnFwdSm80INS1_25CollectiveMainloopFwdSm80ILi8ELi2ELb0EN4cute5tupleIJNS5_1CILi128EEENS7_ILi64EEENS7_ILi192EEEEEELi192ENS_10bfloat16_tEfNS_4arch4Sm80ELb1ELb0ELb0ELb0ELb1ELb0ELb1ELb1EEENS1_21CollectiveEpilogueFwdINS6_IJS8_SA_S9_EEENS6_IJNS7_ILi1EEESI_SI_EEESC_SE_Li256ELb0ELb1ELb1ELb0EEENS1_30DynamicPersistentTileSchedulerILi256ELi256ELb1ELb1ELb0EEEEEEEEEvNT_6ParamsE,@function
        .size           _ZN7cutlass13device_kernelIN5flash19enable_sm80_to_sm89INS1_16FlashAttnFwdSm80INS1_25CollectiveMainloopFwdSm80ILi8ELi2ELb0EN4cute5tupleIJNS5_1CILi128EEENS7_ILi64EEENS7_ILi192EEEEEELi192ENS_10bfloat16_tEfNS_4arch4Sm80ELb1ELb0ELb0ELb0ELb1ELb0ELb1ELb1EEENS1_21CollectiveEpilogueFwdINS6_IJS8_SA_S9_EEENS6_IJNS7_ILi1EEESI_SI_EEESC_SE_Li256ELb0ELb1ELb1ELb0EEENS1_30DynamicPersistentTileSchedulerILi256ELi256ELb1ELb1ELb0EEEEEEEEEvNT_6ParamsE,(.L_x_69 - _ZN7cutlass13device_kernelIN5flash19enable_sm80_to_sm89INS1_16FlashAttnFwdSm80INS1_25CollectiveMainloopFwdSm80ILi8ELi2ELb0EN4cute5tupleIJNS5_1CILi128EEENS7_ILi64EEENS7_ILi192EEEEEELi192ENS_10bfloat16_tEfNS_4arch4Sm80ELb1ELb0ELb0ELb0ELb1ELb0ELb1ELb1EEENS1_21CollectiveEpilogueFwdINS6_IJS8_SA_S9_EEENS6_IJNS7_ILi1EEESI_SI_EEESC_SE_Li256ELb0ELb1ELb1ELb0EEENS1_30DynamicPersistentTileSchedulerILi256ELi256ELb1ELb1ELb0EEEEEEEEEvNT_6ParamsE)
        .other          _ZN7cutlass13device_kernelIN5flash19enable_sm80_to_sm89INS1_16FlashAttnFwdSm80INS1_25CollectiveMainloopFwdSm80ILi8ELi2ELb0EN4cute5tupleIJNS5_1CILi128EEENS7_ILi64EEENS7_ILi192EEEEEELi192ENS_10bfloat16_tEfNS_4arch4Sm80ELb1ELb0ELb0ELb0ELb1ELb0ELb1ELb1EEENS1_21CollectiveEpilogueFwdINS6_IJS8_SA_S9_EEENS6_IJNS7_ILi1EEESI_SI_EEESC_SE_Li256ELb0ELb1ELb1ELb0EEENS1_30DynamicPersistentTileSchedulerILi256ELi256ELb1ELb1ELb0EEEEEEEEEvNT_6ParamsE,@"STO_CUDA_ENTRY STV_DEFAULT"
_ZN7cutlass13device_kernelIN5flash19enable_sm80_to_sm89INS1_16FlashAttnFwdSm80INS1_25CollectiveMainloopFwdSm80ILi8ELi2ELb0EN4cute5tupleIJNS5_1CILi128EEENS7_ILi64EEENS7_ILi192EEEEEELi192ENS_10bfloat16_tEfNS_4arch4Sm80ELb1ELb0ELb0ELb0ELb1ELb0ELb1ELb1EEENS1_21CollectiveEpilogueFwdINS6_IJS8_SA_S9_EEENS6_IJNS7_ILi1EEESI_SI_EEESC_SE_Li256ELb0ELb1ELb1ELb0EEENS1_30DynamicPersistentTileSchedulerILi256ELi256ELb1ELb1ELb0EEEEEEEEEvNT_6ParamsE:
[----:B------:R-:W-:Y:S01]  /*0000*/  LDC R1, c[0x0][0x37c] ;  /* 0x0000df00ff017b82 */ /* 0x000fe20000000800 */
[----:B------:R-:W-:Y:S05]  /*0010*/  EXIT ;  /* 0x000000000000794d */ /* 0x000fea0003800000 */
.L_x_33:
        /* <DEDUP_REMOVED lines=14> */
.L_x_69:


//--------------------- .text._ZN7cutlass13device_kernelIN5flash19enable_sm80_to_sm89INS1_16FlashAttnFwdSm80INS1_25CollectiveMainloopFwdSm80ILi8ELi2ELb0EN4cute5tupleIJNS5_1CILi128EEENS7_ILi64EEENS7_ILi192EEEEEELi192ENS_10bfloat16_tEfNS_4arch4Sm80ELb1ELb0ELb0ELb1ELb1ELb0ELb1ELb1EEENS1_21CollectiveEpilogueFwdINS6_IJS8_SA_S9_EEENS6_IJNS7_ILi1EEESI_SI_EEESC_SE_Li256ELb1ELb1ELb1ELb0EEENS1_36VarlenDynamicPersistentTileSchedulerILi128ELi64ELi256ELi256ELb1ELb1ELb0ELb1ELb1ELb1EEEEEEEEEvNT_6ParamsE --------------------------
	.section	.text._ZN7cutlass13device_kernelIN5flash19enable_sm80_to_sm89INS1_16FlashAttnFwdSm80INS1_25CollectiveMainloopFwdSm80ILi8ELi2ELb0EN4cute5tupleIJNS5_1CILi128EEENS7_ILi64EEENS7_ILi192EEEEEELi192ENS_10bfloat16_tEfNS_4arch4Sm80ELb1ELb0ELb0ELb1ELb1ELb0ELb1ELb1EEENS1_21CollectiveEpilogueFwdINS6_IJS8_SA_S9_EEENS6_IJNS7_ILi1EEESI_SI_EEESC_SE_Li256ELb1ELb1ELb1ELb0EEENS1_36VarlenDynamicPersistentTileSchedulerILi128ELi64ELi256ELi256ELb1ELb1ELb0ELb1ELb1ELb1EEEEEEEEEvNT_6ParamsE,"ax",@progbits
	.align	128
.text._ZN7cutlass13device_kernelIN5flash19enable_sm80_to_sm89INS1_16FlashAttnFwdSm80INS1_25CollectiveMainloopFwdSm80ILi8ELi2ELb0EN4cute5tupleIJNS5_1CILi128EEENS7_ILi64EEENS7_ILi192EEEEEELi192ENS_10bfloat16_tEfNS_4arch4Sm80ELb1ELb0ELb0ELb1ELb1ELb0ELb1ELb1EEENS1_21CollectiveEpilogueFwdINS6_IJS8_SA_S9_EEENS6_IJNS7_ILi1EEESI_SI_EEESC_SE_Li256ELb1ELb1ELb1ELb0EEENS1_36VarlenDynamicPersistentTileSchedulerILi128ELi64ELi256ELi256ELb1ELb1ELb0ELb1ELb1ELb1EEEEEEEEEvNT_6ParamsE:
        .type           _ZN7cutlass13device_kernelIN5flash19enable_sm80_to_sm89INS1_16FlashAttnFwdSm80INS1_25CollectiveMainloopFwdSm80ILi8ELi2ELb0EN4cute5tupleIJNS5_1CILi128EEENS7_ILi64EEENS7_ILi192EEEEEELi192ENS_10bfloat16_tEfNS_4arch4Sm80ELb1ELb0ELb0ELb1ELb1ELb0ELb1ELb1EEENS1_21CollectiveEpilogueFwdINS6_IJS8_SA_S9_EEENS6_IJNS7_ILi1EEESI_SI_EEESC_SE_Li256ELb1ELb1ELb1ELb0EEENS1_36VarlenDynamicPersistentTileSchedulerILi128ELi64ELi256ELi256ELb1ELb1ELb0ELb1ELb1ELb1EEEEEEEEEvNT_6ParamsE,@function
        .size           _ZN7cutlass13device_kernelIN5flash19enable_sm80_to_sm89INS1_16FlashAttnFwdSm80INS1_25CollectiveMainloopFwdSm80ILi8ELi2ELb0EN4cute5tupleIJNS5_1CILi128EEENS7_ILi64EEENS7_ILi192EEEEEELi192ENS_10bfloat16_tEfNS_4arch4Sm80ELb1ELb0ELb0ELb1ELb1ELb0ELb1ELb1EEENS1_21CollectiveEpilogueFwdINS6_IJS8_SA_S9_EEENS6_IJNS7_ILi1EEESI_SI_EEESC_SE_Li256ELb1ELb1ELb1ELb0EEENS1_36VarlenDynamicPersistentTileSchedulerILi128ELi64ELi256ELi256ELb1ELb1ELb0ELb1ELb1ELb1EEEEEEEEEvNT_6ParamsE,(.L_x_70 - _ZN7cutlass13device_kernelIN5flash19enable_sm80_to_sm89INS1_16FlashAttnFwdSm80INS1_25CollectiveMainloopFwdSm80ILi8ELi2ELb0EN4cute5tupleIJNS5_1CILi128EEENS7_ILi64EEENS7_ILi192EEEEEELi192ENS_10bfloat16_tEfNS_4arch4Sm80ELb1ELb0ELb0ELb1ELb1ELb0ELb1ELb1EEENS1_21CollectiveEpilogueFwdINS6_IJS8_SA_S9_EEENS6_IJNS7_ILi1EEESI_SI_EEESC_SE_Li256ELb1ELb1ELb1ELb0EEENS1_36VarlenDynamicPersistentTileSchedulerILi128ELi64ELi256ELi256ELb1ELb1ELb0ELb1ELb1ELb1EEEEEEEEEvNT_6ParamsE)
        .other          _ZN7cutlass13device_kernelIN5flash19enable_sm80_to_sm89INS1_16FlashAttnFwdSm80INS1_25CollectiveMainloopFwdSm80ILi8ELi2ELb0EN4cute5tupleIJNS5_1CILi128EEENS7_ILi64EEENS7_ILi192EEEEEELi192ENS_10bfloat16_tEfNS_4arch4Sm80ELb1ELb0ELb0ELb1ELb1ELb0ELb1ELb1EEENS1_21CollectiveEpilogueFwdINS6_IJS8_SA_S9_EEENS6_IJNS7_ILi1EEESI_SI_EEESC_SE_Li256ELb1ELb1ELb1ELb0EEENS1_36VarlenDynamicPersistentTileSchedulerILi128ELi64ELi256ELi256ELb1ELb1ELb0ELb1ELb1ELb1EEEEEEEEEvNT_6ParamsE,@"STO_CUDA_ENTRY STV_DEFAULT"
_ZN7cutlass13device_kernelIN5flash19enable_sm80_to_sm89INS1_16FlashAttnFwdSm80INS1_25CollectiveMainloopFwdSm80ILi8ELi2ELb0EN4cute5tupleIJNS5_1CILi128EEENS7_ILi64EEENS7_ILi192EEEEEELi192ENS_10bfloat16_tEfNS_4arch4Sm80ELb1ELb0ELb0ELb1ELb1ELb0ELb1ELb1EEENS1_21CollectiveEpilogueFwdINS6_IJS8_SA_S9_EEENS6_IJNS7_ILi1EEESI_SI_EEESC_SE_Li256ELb1ELb1ELb1ELb0EEENS1_36VarlenDynamicPersistentTileSchedulerILi128ELi64ELi256ELi256ELb1ELb1ELb0ELb1ELb1ELb1EEEEEEEEEvNT_6ParamsE:
[----:B------:R-:W-:Y:S01]  /*0000*/  LDC R1, c[0x0][0x37c] ;  /* 0x0000df00ff017b82 */ /* 0x000fe20000000800 */
[----:B------:R-:W-:Y:S05]  /*0010*/  EXIT ;  /* 0x000000000000794d */ /* 0x000fea0003800000 */
.L_x_34:
        /* <DEDUP_REMOVED lines=14> */
.L_x_70:


//--------------------- .text._ZN7cutlass13device_kernelIN5flash19enable_sm80_to_sm89INS1_16FlashAttnFwdSm80INS1_25CollectiveMainloopFwdSm80ILi8ELi2ELb0EN4cute5tupleIJNS5_1CILi128EEENS7_ILi64EEENS7_ILi192EEEEEELi192ENS_10bfloat16_tEfNS_4arch4Sm80ELb1ELb0ELb0ELb1ELb1ELb1ELb1ELb1EEENS1_21CollectiveEpilogueFwdINS6_IJS8_SA_S9_EEENS6_IJNS7_ILi1EEESI_SI_EEESC_SE_Li256ELb1ELb1ELb1ELb0EEENS1_36VarlenDynamicPersistentTileSchedulerILi128ELi64ELi256ELi256ELb1ELb1ELb0ELb1ELb1ELb1EEEEEEEEEvNT_6ParamsE --------------------------
	.section	.text._ZN7cutlass13device_kernelIN5flash19enable_sm80_to_sm89INS1_16FlashAttnFwdSm80INS1_25CollectiveMainloopFwdSm80ILi8ELi2ELb0EN4cute5tupleIJNS5_1CILi128EEENS7_ILi64EEENS7_ILi192EEEEEELi192ENS_10bfloat16_tEfNS_4arch4Sm80ELb1ELb0ELb0ELb1ELb1ELb1ELb1ELb1EEENS1_21CollectiveEpilogueFwdINS6_IJS8_SA_S9_EEENS6_IJNS7_ILi1EEESI_SI_EEESC_SE_Li256ELb1ELb1ELb1ELb0EEENS1_36VarlenDynamicPersistentTileSchedulerILi128ELi64ELi256ELi256ELb1ELb1ELb0ELb1ELb1ELb1EEEEEEEEEvNT_6ParamsE,"ax",@progbits
	.align	128
.text._ZN7cutlass13device_kernelIN5flash19enable_sm80_to_sm89INS1_16FlashAttnFwdSm80INS1_25CollectiveMainloopFwdSm80ILi8ELi2ELb0EN4cute5tupleIJNS5_1CILi128EEENS7_ILi64EEENS7_ILi192EEEEEELi192ENS_10bfloat16_tEfNS_4arch4Sm80ELb1ELb0ELb0ELb1ELb1ELb1ELb1ELb1EEENS1_21CollectiveEpilogueFwdINS6_IJS8_SA_S9_EEENS6_IJNS7_ILi1EEESI_SI_EEESC_SE_Li256ELb1ELb1ELb1ELb0EEENS1_36VarlenDynamicPersistentTileSchedulerILi128ELi64ELi256ELi256ELb1ELb1ELb0ELb1ELb1ELb1EEEEEEEEEvNT_6ParamsE:
        .type           _ZN7cutlass13device_kernelIN5flash19enable_sm80_to_sm89INS1_16FlashAttnFwdSm80INS1_25CollectiveMainloopFwdSm80ILi8ELi2ELb0EN4cute5tupleIJNS5_1CILi128EEENS7_ILi64EEENS7_ILi192EEEEEELi192ENS_10bfloat16_tEfNS_4arch4Sm80ELb1ELb0ELb0ELb1ELb1ELb1ELb1ELb1EEENS1_21CollectiveEpilogueFwdINS6_IJS8_SA_S9_EEENS6_IJNS7_ILi1EEESI_SI_EEESC_SE_Li256ELb1ELb1ELb1ELb0EEENS1_36VarlenDynamicPersistentTileSchedulerILi128ELi64ELi256ELi256ELb1ELb1ELb0ELb1ELb1ELb1EEEEEEEEEvNT_6ParamsE,@function
        .size           _ZN7cutlass13device_kernelIN5flash19enable_sm80_to_sm89INS1_16FlashAttnFwdSm80INS1_25CollectiveMainloopFwdSm80ILi8ELi2ELb0EN4cute5tupleIJNS5_1CILi128EEENS7_ILi64EEENS7_ILi192EEEEEELi192ENS_10bfloat16_tEfNS_4arch4Sm80ELb1ELb0ELb0ELb1ELb1ELb1ELb1ELb1EEENS1_21CollectiveEpilogueFwdINS6_IJS8_SA_S9_EEENS6_IJNS7_ILi1EEESI_SI_EEESC_SE_Li256ELb1ELb1ELb1ELb0EEENS1_36VarlenDynamicPersistentTileSchedulerILi128ELi64ELi256ELi256ELb1ELb1ELb0ELb1ELb1ELb1EEEEEEEEEvNT_6ParamsE,(.L_x_71 - _ZN7cutlass13device_kernelIN5flash19enable_sm80_to_sm89INS1_16FlashAttnFwdSm80INS1_25CollectiveMainloopFwdSm80ILi8ELi2ELb0EN4cute5tupleIJNS5_1CILi128EEENS7_ILi64EEENS7_ILi192EEEEEELi192ENS_10bfloat16_tEfNS_4arch4Sm80ELb1ELb0ELb0ELb1ELb1ELb1ELb1ELb1EEENS1_21CollectiveEpilogueFwdINS6_IJS8_SA_S9_EEENS6_IJNS7_ILi1EEESI_SI_EEESC_SE_Li256ELb1ELb1ELb1ELb0EEENS1_36VarlenDynamicPersistentTileSchedulerILi128ELi64ELi256ELi256ELb1ELb1ELb0ELb1ELb1ELb1EEEEEEEEEvNT_6ParamsE)
        .other          _ZN7cutlass13device_kernelIN5flash19enable_sm80_to_sm89INS1_16FlashAttnFwdSm80INS1_25CollectiveMainloopFwdSm80ILi8ELi2ELb0EN4cute5tupleIJNS5_1CILi128EEENS7_ILi64EEENS7_ILi192EEEEEELi192ENS_10bfloat16_tEfNS_4arch4Sm80ELb1ELb0ELb0ELb1ELb1ELb1ELb1ELb1EEENS1_21CollectiveEpilogueFwdINS6_IJS8_SA_S9_EEENS6_IJNS7_ILi1EEESI_SI_EEESC_SE_Li256ELb1ELb1ELb1ELb0EEENS1_36VarlenDynamicPersistentTileSchedulerILi128ELi64ELi256ELi256ELb1ELb1ELb0ELb1ELb1ELb1EEEEEEEEEvNT_6ParamsE,@"STO_CUDA_ENTRY STV_DEFAULT"
_ZN7cutlass13device_kernelIN5flash19enable_sm80_to_sm89INS1_16FlashAttnFwdSm80INS1_25CollectiveMainloopFwdSm80ILi8ELi2ELb0EN4cute5tupleIJNS5_1CILi128EEENS7_ILi64EEENS7_ILi192EEEEEELi192ENS_10bfloat16_tEfNS_4arch4Sm80ELb1ELb0ELb0ELb1ELb1ELb1ELb1ELb1EEENS1_21CollectiveEpilogueFwdINS6_IJS8_SA_S9_EEENS6_IJNS7_ILi1EEESI_SI_EEESC_SE_Li256ELb1ELb1ELb1ELb0EEENS1_36VarlenDynamicPersistentTileSchedulerILi128ELi64ELi256ELi256ELb1ELb1ELb0ELb1ELb1ELb1EEEEEEEEEvNT_6ParamsE:
[----:B------:R-:W-:Y:S01]  /*0000*/  LDC R1, c[0x0][0x37c] ;  /* 0x0000df00ff017b82 */ /* 0x000fe20000000800 */
[----:B------:R-:W-:Y:S05]  /*0010*/  EXIT ;  /* 0x000000000000794d */ /* 0x000fea0003800000 */
.L_x_35:
        /* <DEDUP_REMOVED lines=14> */
.L_x_71:


//--------------------- .nv.shared.reserved.0     --------------------------
	.section	.nv.shared.reserved.0,"aw",@nobits
	.weak		__nv_reservedSMEM_offset_0_alias
	.size		__nv_reservedSMEM_offset_0_alias, 0, 64
	.other		__nv_reservedSMEM_offset_0_alias,@"STO_CUDA_RESERVED_SHARED STV_DEFAULT"
__nv_reservedSMEM_offset_0_alias:
	.zero		0
	.zero		64


//--------------------- .nv.global                --------------------------
	.section	.nv.global,"aw",@nobits
.nv.global:
	.type		_ZN89_INTERNAL_5a5148a6_53_flash_fwd_hdim192_bf16_paged_split_softcapall_sm80_cu_49158569_30254cute1_E,@object
	.size		_ZN89_INTERNAL_5a5148a6_53_flash_fwd_hdim192_bf16_paged_split_softcapall_sm80_cu_49158569_30254cute1_E,(_ZN89_INTERNAL_5a5148a6_53_flash_fwd_hdim192_bf16_paged_split_softcapall_sm80_cu_49158569_30254cuda3std3__45__cpo6cbeginE - _ZN89_INTERNAL_5a5148a6_53_flash_fwd_hdim192_bf16_paged_split_softcapall_sm80_cu_49158569_30254cute1_E)
_ZN89_INTERNAL_5a5148a6_53_flash_fwd_hdim192_bf16_paged_split_softcapall_sm80_cu_49158569_30254cute1_E:
	.zero		1
	.type		_ZN89_INTERNAL_5a5148a6_53_flash_fwd_hdim192_bf16_paged_split_softcapall_sm80_cu_49158569_30254cuda3std3__45__cpo6cbeginE,@object
	.size		_ZN89_INTERNAL_5a5148a6_53_flash_fwd_hdim192_bf16_paged_split_softcapall_sm80_cu_49158569_30254cuda3std3__45__cpo6cbeginE,(_ZN89_INTERNAL_5a5148a6_53_flash_fwd_hdim192_bf16_paged_split_softcapall_sm80_cu_49158569_30254cuda3std3__48in_placeE - _ZN89_INTERNAL_5a5148a6_53_flash_fwd_hdim192_bf16_paged_split_softcapall_sm80_cu_49158569_30254cuda3std3__45__cpo6cbeginE)
_ZN89_INTERNAL_5a5148a6_53_flash_fwd_hdim192_bf16_paged_split_softcapall_sm80_cu_49158569_30254cuda3std3__45__cpo6cbeginE:
	.zero		1
	.type		_ZN89_INTERNAL_5a5148a6_53_flash_fwd_hdim192_bf16_paged_split_softcapall_sm80_cu_49158569_30254cuda3std3__48in_placeE,@object
	.size		_ZN89_INTERNAL_5a5148a6_53_flash_fwd_hdim192_bf16_paged_split_softcapall_sm80_cu_49158569_30254cuda3std3__48in_placeE,(_ZN89_INTERNAL_5a5148a6_53_flash_fwd_hdim192_bf16_paged_split_softcapall_sm80_cu_49158569_30254cuda3std6ranges3__45__cpo9iter_moveE - _ZN89_INTERNAL_5a5148a6_53_flash_fwd_hdim192_bf16_paged_split_softcapall_sm80_cu_49158569_30254cuda3std3__48in_placeE)
_ZN89_INTERNAL_5a5148a6_53_flash_fwd_hdim192_bf16_paged_split_softcapall_sm80_cu_49158569_30254cuda3std3__48in_placeE:
	.zero		1
	.type		_ZN89_INTERNAL_5a5148a6_53_flash_fwd_hdim192_bf16_paged_split_softcapall_sm80_cu_49158569_30254cuda3std6ranges3__45__cpo9iter_moveE,@object
	.size		_ZN89_INTERNAL_5a5148a6_53_flash_fwd_hdim192_bf16_paged_split_softcapall_sm80_cu_49158569_30254cuda3std6ranges3__45__cpo9iter_moveE,(_ZN89_INTERNAL_5a5148a6_53_flash_fwd_hdim192_bf16_paged_split_softcapall_sm80_cu_49158569_30254cuda3std3__45__cpo5beginE - _ZN89_INTERNAL_5a5148a6_53_flash_fwd_hdim192_bf16_paged_split_softcapall_sm80_cu_49158569_30254cuda3std6ranges3__45__cpo9iter_moveE)
_ZN89_INTERNAL_5a5148a6_53_flash_fwd_hdim192_bf16_paged_split_softcapall_sm80_cu_49158569_30254cuda3std6ranges3__45__cpo9iter_moveE:
	.zero		1
	.type		_ZN89_INTERNAL_5a5148a6_53_flash_fwd_hdim192_bf16_paged_split_softcapall_sm80_cu_49158569_30254cuda3std3__45__cpo5beginE,@object
	.size		_ZN89_INTERNAL_5a5148a6_53_flash_fwd_hdim192_bf16_paged_split_softcapall_sm80_cu_49158569_30254cuda3std3__45__cpo5beginE,(_ZN89_INTERNAL_5a5148a6_53_flash_fwd_hdim192_bf16_paged_split_softcapall_sm80_cu_49158569_30254cuda3std3__491_GLOBAL__N__5a5148a6_53_flash_fwd_hdim192_bf16_paged_split_softcapall_sm80_cu_49158569_30256ignoreE - _ZN89_INTERNAL_5a5148a6_53_flash_fwd_hdim192_bf16_paged_split_softcapall_sm80_cu_49158569_30254cuda3std3__45__cpo5beginE)
_ZN89_INTERNAL_5a5148a6_53_flash_fwd_hdim192_bf16_paged_split_softcapall_sm80_cu_49158569_30254cuda3std3__45__cpo5beginE:
	.zero		1
	.type		_ZN89_INTERNAL_5a5148a6_53_flash_fwd_hdim192_bf16_paged_split_softcapall_sm80_cu_49158569_30254cuda3std3__491_GLOBAL__N__5a5148a6_53_flash_fwd_hdim192_bf16_paged_split_softcapall_sm80_cu_49158569_30256ignoreE,@object
	.size		_ZN89_INTERNAL_5a5148a6_53_flash_fwd_hdim192_bf16_paged_split_softcapall_sm80_cu_49158569_30254cuda3std3__491_GLOBAL__N__5a5148a6_53_flash_fwd_hdim192_bf16_paged_split_softcapall_sm80_cu_49158569_30256ignoreE,(_ZN89_INTERNAL_5a5148a6_53_flash_fwd_hdim192_bf16_paged_split_softcapall_sm80_cu_49158569_30254cute7productE - _ZN89_INTERNAL_5a5148a6_53_flash_fwd_hdim192_bf16_paged_split_softcapall_sm80_cu_49158569_30254cuda3std3__491_GLOBAL__N__5a5148a6_53_flash_fwd_hdim192_bf16_paged_split_softcapall_sm80_cu_49158569_30256ignoreE)
_ZN89_INTERNAL_5a5148a6_53_flash_fwd_hdim192_bf16_paged_split_softcapall_sm80_cu_49158569_30254cuda3std3__491_GLOBAL__N__5a5148a6_53_flash_fwd_hdim192_bf16_paged_split_softcapall_sm80_cu_49158569_30256ignoreE:
	.zero		1
	.type		_ZN89_INTERNAL_5a5148a6_53_flash_fwd_hdim192_bf16_paged_split_softcapall_sm80_cu_49158569_30254cute7productE,@object
	.size		_ZN89_INTERNAL_5a5148a6_53_flash_fwd_hdim192_bf16_paged_split_softcapall_sm80_cu_49158569_30254cute7productE,(_ZN89_INTERNAL_5a5148a6_53_flash_fwd_hdim192_bf16_paged_split_softcapall_sm80_cu_49158569_30254cuda3std3__45__cpo3endE - _ZN89_INTERNAL_5a5148a6_53_flash_fwd_hdim192_bf16_paged_split_softcapall_sm80_cu_49158569_30254cute7productE)
_ZN89_INTERNAL_5a5148a6_53_flash_fwd_hdim192_bf16_paged_split_softcapall_sm80_cu_49158569_30254cute7productE:
	.zero		1
	.type		_ZN89_INTERNAL_5a5148a6_53_flash_fwd_hdim192_bf16_paged_split_softcapall_sm80_cu_49158569_30254cuda3std3__45__cpo3endE,@object
	.size		_ZN89_INTERNAL_5a5148a6_53_flash_fwd_hdim192_bf16_paged_split_softcapall_sm80_cu_49158569_30254cuda3std3__45__cpo3endE,(_ZN89_INTERNAL_5a5148a6_53_flash_fwd_hdim192_bf16_paged_split_softcapall_sm80_cu_49158569_30254cuda3std3__419piecewise_constructE - _ZN89_INTERNAL_5a5148a6_53_flash_fwd_hdim192_bf16_paged_split_softcapall_sm80_cu_49158569_30254cuda3std3__45__cpo3endE)
_ZN89_INTERNAL_5a5148a6_53_flash_fwd_hdim192_bf16_paged_split_softcapall_sm80_cu_49158569_30254cuda3std3__45__cpo3endE:
	.zero		1
	.type		_ZN89_INTERNAL_5a5148a6_53_flash_fwd_hdim192_bf16_paged_split_softcapall_sm80_cu_49158569_30254cuda3std3__419piecewise_constructE,@object
	.size		_ZN89_INTERNAL_5a5148a6_53_flash_fwd_hdim192_bf16_paged_split_softcapall_sm80_cu_49158569_30254cuda3std3__419piecewise_constructE,(_ZN89_INTERNAL_5a5148a6_53_flash_fwd_hdim192_bf16_paged_split_softcapall_sm80_cu_49158569_30254cuda3std3__45__cpo4cendE - _ZN89_INTERNAL_5a5148a6_53_flash_fwd_hdim192_bf16_paged_split_softcapall_sm80_cu_49158569_30254cuda3std3__419piecewise_constructE)
_ZN89_INTERNAL_5a5148a6_53_flash_fwd_hdim192_bf16_paged_split_softcapall_sm80_cu_49158569_30254cuda3std3__419piecewise_constructE:
	.zero		1
	.type		_ZN89_INTERNAL_5a5148a6_53_flash_fwd_hdim192_bf16_paged_split_softcapall_sm80_cu_49158569_30254cuda3std3__45__cpo4cendE,@object
	.size		_ZN89_INTERNAL_5a5148a6_53_flash_fwd_hdim192_bf16_paged_split_softcapall_sm80_cu_49158569_30254cuda3std3__45__cpo4cendE,(_ZN89_INTERNAL_5a5148a6_53_flash_fwd_hdim192_bf16_paged_split_softcapall_sm80_cu_49158569_30254cuda3std6ranges3__45__cpo4swapE - _ZN89_INTERNAL_5a5148a6_53_flash_fwd_hdim192_bf16_paged_split_softcapall_sm80_cu_49158569_30254cuda3std3__45__cpo4cendE)
_ZN89_INTERNAL_5a5148a6_53_flash_fwd_hdim192_bf16_paged_split_softcapall_sm80_cu_49158569_30254cuda3std3__45__cpo4cendE:
	.zero		1
	.type		_ZN89_INTERNAL_5a5148a6_53_flash_fwd_hdim192_bf16_paged_split_softcapall_sm80_cu_49158569_30254cuda3std6ranges3__45__cpo4swapE,@object
	.size		_ZN89_INTERNAL_5a5148a6_53_flash_fwd_hdim192_bf16_paged_split_softcapall_sm80_cu_49158569_30254cuda3std6ranges3__45__cpo4swapE,(.L_7 - _ZN89_INTERNAL_5a5148a6_53_flash_fwd_hdim192_bf16_paged_split_softcapall_sm80_cu_49158569_30254cuda3std6ranges3__45__cpo4swapE)
_ZN89_INTERNAL_5a5148a6_53_flash_fwd_hdim192_bf16_paged_split_softcapall_sm80_cu_49158569_30254cuda3std6ranges3__45__cpo4swapE:
	.zero		1
.L_7:


//--------------------- .nv.constant0._ZN7cutlass13device_kernelIN5flash19enable_sm80_to_sm89INS1_16FlashAttnFwdSm80INS1_25CollectiveMainloopFwdSm80ILi8ELi1ELb0EN4cute5tupleIJNS5_1CILi128EEENS7_ILi64EEENS7_ILi192EEEEEELi192ENS_10bfloat16_tEfNS_4arch4Sm80ELb0ELb0ELb1ELb0ELb1ELb0ELb1ELb1EEENS1_21CollectiveEpilogueFwdINS6_IJS8_SA_S9_EEENS6_IJNS7_ILi1EEESI_SI_EEESC_SE_Li256ELb0ELb1ELb1ELb0EEENS1_19SingleTileSchedulerILb0ELb1ELb1ELi128EEEEEEEEEvNT_6ParamsE --------------------------
	.section	.nv.constant0._ZN7cutlass13device_kernelIN5flash19enable_sm80_to_sm89INS1_16FlashAttnFwdSm80INS1_25CollectiveMainloopFwdSm80ILi8ELi1ELb0EN4cute5tupleIJNS5_1CILi128EEENS7_ILi64EEENS7_ILi192EEEEEELi192ENS_10bfloat16_tEfNS_4arch4Sm80ELb0ELb0ELb1ELb0ELb1ELb0ELb1ELb1EEENS1_21CollectiveEpilogueFwdINS6_IJS8_SA_S9_EEENS6_IJNS7_ILi1EEESI_SI_EEESC_SE_Li256ELb0ELb1ELb1ELb0EEENS1_19SingleTileSchedulerILb0ELb1ELb1ELi128EEEEEEEEEvNT_6ParamsE,"a",@progbits
	.sectionflags	@""
	.align	4
.nv.constant0._ZN7cutlass13device_kernelIN5flash19enable_sm80_to_sm89INS1_16FlashAttnFwdSm80INS1_25CollectiveMainloopFwdSm80ILi8ELi1ELb0EN4cute5tupleIJNS5_1CILi128EEENS7_ILi64EEENS7_ILi192EEEEEELi192ENS_10bfloat16_tEfNS_4arch4Sm80ELb0ELb0ELb1ELb0ELb1ELb0ELb1ELb1EEENS1_21CollectiveEpilogueFwdINS6_IJS8_SA_S9_EEENS6_IJNS7_ILi1EEESI_SI_EEESC_SE_Li256ELb0ELb1ELb1ELb0EEENS1_19SingleTileSchedulerILb0ELb1ELb1ELi128EEEEEEEEEvNT_6ParamsE:
	.zero		1944


//--------------------- .nv.constant0._ZN7cutlass13device_kernelIN5flash19enable_sm80_to_sm89INS1_16FlashAttnFwdSm80INS1_25CollectiveMainloopFwdSm80ILi8ELi1ELb0EN4cute5tupleIJNS5_1CILi128EEENS7_ILi64EEENS7_ILi192EEEEEELi192ENS_10bfloat16_tEfNS_4arch4Sm80ELb0ELb0ELb1ELb1ELb1ELb0ELb1ELb1EEENS1_21CollectiveEpilogueFwdINS6_IJS8_SA_S9_EEENS6_IJNS7_ILi1EEESI_SI_EEESC_SE_Li256ELb1ELb1ELb1ELb0EEENS1_36VarlenDynamicPersistentTileSchedulerILi128ELi64ELi256ELi256ELb1ELb1ELb0ELb0ELb1ELb1EEEEEEEEEvNT_6ParamsE --------------------------
	.section	.nv.constant0._ZN7cutlass13device_kernelIN5flash19enable_sm80_to_sm89INS1_16FlashAttnFwdSm80INS1_25CollectiveMainloopFwdSm80ILi8ELi1ELb0EN4cute5tupleIJNS5_1CILi128EEENS7_ILi64EEENS7_ILi192EEEEEELi192ENS_10bfloat16_tEfNS_4arch4Sm80ELb0ELb0ELb1ELb1ELb1ELb0ELb1ELb1EEENS1_21CollectiveEpilogueFwdINS6_IJS8_SA_S9_EEENS6_IJNS7_ILi1EEESI_SI_EEESC_SE_Li256ELb1ELb1ELb1ELb0EEENS1_36VarlenDynamicPersistentTileSchedulerILi128ELi64ELi256ELi256ELb1ELb1ELb0ELb0ELb1ELb1EEEEEEEEEvNT_6ParamsE,"a",@progbits
	.sectionflags	@""
	.align	4
.nv.constant0._ZN7cutlass13device_kernelIN5flash19enable_sm80_to_sm89INS1_16FlashAttnFwdSm80INS1_25CollectiveMainloopFwdSm80ILi8ELi1ELb0EN4cute5tupleIJNS5_1CILi128EEENS7_ILi64EEENS7_ILi192EEEEEELi192ENS_10bfloat16_tEfNS_4arch4Sm80ELb0ELb0ELb1ELb1ELb1ELb0ELb1ELb1EEENS1_21CollectiveEpilogueFwdINS6_IJS8_SA_S9_EEENS6_IJNS7_ILi1EEESI_SI_EEESC_SE_Li256ELb1ELb1ELb1ELb0EEENS1_36VarlenDynamicPersistentTileSchedulerILi128ELi64ELi256ELi256ELb1ELb1ELb0ELb0ELb1ELb1EEEEEEEEEvNT_6ParamsE:
	.zero		1976


//--------------------- .nv.constant0._ZN7cutlass13device_kernelIN5flash19enable_sm80_to_sm89INS1_16FlashAttnFwdSm80INS1_25CollectiveMainloopFwdSm80ILi8ELi1ELb0EN4cute5tupleIJNS5_1CILi128EEENS7_ILi64EEENS7_ILi192EEEEEELi192ENS_10bfloat16_tEfNS_4arch4Sm80ELb0ELb0ELb1ELb1ELb1ELb1ELb1ELb1EEENS1_21CollectiveEpilogueFwdINS6_IJS8_SA_S9_EEENS6_IJNS7_ILi1EEESI_SI_EEESC_SE_Li256ELb1ELb1ELb1ELb0EEENS1_36VarlenDynamicPersistentTileSchedulerILi128ELi64ELi256ELi256ELb1ELb1ELb0ELb0ELb1ELb1EEEEEEEEEvNT_6ParamsE --------------------------
	.section	.nv.constant0._ZN7cutlass13device_kernelIN5flash19enable_sm80_to_sm89INS1_16FlashAttnFwdSm80INS1_25CollectiveMainloopFwdSm80ILi8ELi1ELb0EN4cute5tupleIJNS5_1CILi128EEENS7_ILi64EEENS7_ILi192EEEEEELi192ENS_10bfloat16_tEfNS_4arch4Sm80ELb0ELb0ELb1ELb1ELb1ELb1ELb1ELb1EEENS1_21CollectiveEpilogueFwdINS6_IJS8_SA_S9_EEENS6_IJNS7_ILi1EEESI_SI_EEESC_SE_Li256ELb1ELb1ELb1ELb0EEENS1_36VarlenDynamicPersistentTileSchedulerILi128ELi64ELi256ELi256ELb1ELb1ELb0ELb0ELb1ELb1EEEEEEEEEvNT_6ParamsE,"a",@progbits
	.sectionflags	@""
	.align	4
.nv.constant0._ZN7cutlass13device_kernelIN5flash19enable_sm80_to_sm89INS1_16FlashAttnFwdSm80INS1_25CollectiveMainloopFwdSm80ILi8ELi1ELb0EN4cute5tupleIJNS5_1CILi128EEENS7_ILi64EEENS7_ILi192EEEEEELi192ENS_10bfloat16_tEfNS_4arch4Sm80ELb0ELb0ELb1ELb1ELb1ELb1ELb1ELb1EEENS1_21CollectiveEpilogueFwdINS6_IJS8_SA_S9_EEENS6_IJNS7_ILi1EEESI_SI_EEESC_SE_Li256ELb1ELb1ELb1ELb0EEENS1_36VarlenDynamicPersistentTileSchedulerILi128ELi64ELi256ELi256ELb1ELb1ELb0ELb0ELb1ELb1EEEEEEEEEvNT_6ParamsE:
	.zero		1976


//--------------------- .nv.constant0._ZN7cutlass13device_kernelIN5flash19enable_sm80_to_sm89INS1_16FlashAttnFwdSm80INS1_25CollectiveMainloopFwdSm80ILi8ELi1ELb0EN4cute5tupleIJNS5_1CILi128EEENS7_ILi64EEENS7_ILi192EEEEEELi192ENS_10bfloat16_tEfNS_4arch4Sm80ELb0ELb1ELb1ELb0ELb1ELb0ELb1ELb1EEENS1_21CollectiveEpilogueFwdINS6_IJS8_SA_S9_EEENS6_IJNS7_ILi1EEESI_SI_EEESC_SE_Li256ELb0ELb1ELb1ELb0EEENS1_19SingleTileSchedulerILb0ELb1ELb1ELi128EEEEEEEEEvNT_6ParamsE --------------------------
	.section	.nv.constant0._ZN7cutlass13device_kernelIN5flash19enable_sm80_to_sm89INS1_16FlashAttnFwdSm80INS1_25CollectiveMainloopFwdSm80ILi8ELi1ELb0EN4cute5tupleIJNS5_1CILi128EEENS7_ILi64EEENS7_ILi192EEEEEELi192ENS_10bfloat16_tEfNS_4arch4Sm80ELb0ELb1ELb1ELb0ELb1ELb0ELb1ELb1EEENS1_21CollectiveEpilogueFwdINS6_IJS8_SA_S9_EEENS6_IJNS7_ILi1EEESI_SI_EEESC_SE_Li256ELb0ELb1ELb1ELb0EEENS1_19SingleTileSchedulerILb0ELb1ELb1ELi128EEEEEEEEEvNT_6ParamsE,"a",@progbits
	.sectionflags	@""
	.align	4
.nv.constant0._ZN7cutlass13device_kernelIN5flash19enable_sm80_to_sm89INS1_16FlashAttnFwdSm80INS1_25CollectiveMainloopFwdSm80ILi8ELi1ELb0EN4cute5tupleIJNS5_1CILi128EEENS7_ILi64EEENS7_ILi192EEEEEELi192ENS_10bfloat16_tEfNS_4arch4Sm80ELb0ELb1ELb1ELb0ELb1ELb0ELb1ELb1EEENS1_21CollectiveEpilogueFwdINS6_IJS8_SA_S9_EEENS6_IJNS7_ILi1EEESI_SI_EEESC_SE_Li256ELb0ELb1ELb1ELb0EEENS1_19SingleTileSchedulerILb0ELb1ELb1ELi128EEEEEEEEEvNT_6ParamsE:
	.zero		1944


//--------------------- .nv.constant0._ZN7cutlass13device_kernelIN5flash19enable_sm80_to_sm89INS1_16FlashAttnFwdSm80INS1_25CollectiveMainloopFwdSm80ILi8ELi1ELb0EN4cute5tupleIJNS5_1CILi128EEENS7_ILi64EEENS7_ILi192EEEEEELi192ENS_10bfloat16_tEfNS_4arch4Sm80ELb0ELb1ELb1ELb1ELb1ELb0ELb1ELb1EEENS1_21CollectiveEpilogueFwdINS6_IJS8_SA_S9_EEENS6_IJNS7_ILi1EEESI_SI_EEESC_SE_Li256ELb1ELb1ELb1ELb0EEENS1_36VarlenDynamicPersistentTileSchedulerILi128ELi64ELi256ELi256ELb1ELb1ELb0ELb1ELb0ELb1EEEEEEEEEvNT_6ParamsE --------------------------
	.section	.nv.constant0._ZN7cutlass13device_kernelIN5flash19enable_sm80_to_sm89INS1_16FlashAttnFwdSm80INS1_25CollectiveMainloopFwdSm80ILi8ELi1ELb0EN4cute5tupleIJNS5_1CILi128EEENS7_ILi64EEENS7_ILi192EEEEEELi192ENS_10bfloat16_tEfNS_4arch4Sm80ELb0ELb1ELb1ELb1ELb1ELb0ELb1ELb1EEENS1_21CollectiveEpilogueFwdINS6_IJS8_SA_S9_EEENS6_IJNS7_ILi1EEESI_SI_EEESC_SE_Li256ELb1ELb1ELb1ELb0EEENS1_36VarlenDynamicPersistentTileSchedulerILi128ELi64ELi256ELi256ELb1ELb1ELb0ELb1ELb0ELb1EEEEEEEEEvNT_6ParamsE,"a",@progbits
	.sectionflags	@""
	.align	4
.nv.constant0._ZN7cutlass13device_kernelIN5flash19enable_sm80_to_sm89INS1_16FlashAttnFwdSm80INS1_25CollectiveMainloopFwdSm80ILi8ELi1ELb0EN4cute5tupleIJNS5_1CILi128EEENS7_ILi64EEENS7_ILi192EEEEEELi192ENS_10bfloat16_tEfNS_4arch4Sm80ELb0ELb1ELb1ELb1ELb1ELb0ELb1ELb1EEENS1_21CollectiveEpilogueFwdINS6_IJS8_SA_S9_EEENS6_IJNS7_ILi1EEESI_SI_EEESC_SE_Li256ELb1ELb1ELb1ELb0EEENS1_36VarlenDynamicPersistentTileSchedulerILi128ELi64ELi256ELi256ELb1ELb1ELb0ELb1ELb0ELb1EEEEEEEEEvNT_6ParamsE:
	.zero		1976


//--------------------- .nv.constant0._ZN7cutlass13device_kernelIN5flash19enable_sm80_to_sm89INS1_16FlashAttnFwdSm80INS1_25CollectiveMainloopFwdSm80ILi8ELi1ELb0EN4cute5tupleIJNS5_1CILi128EEENS7_ILi64EEENS7_ILi192EEEEEELi192ENS_10bfloat16_tEfNS_4arch4Sm80ELb0ELb1ELb1ELb1ELb1ELb1ELb1ELb1EEENS1_21CollectiveEpilogueFwdINS6_IJS8_SA_S9_EEENS6_IJNS7_ILi1EEESI_SI_EEESC_SE_Li256ELb1ELb1ELb1ELb0EEENS1_36VarlenDynamicPersistentTileSchedulerILi128ELi64ELi256ELi256ELb1ELb1ELb0ELb1ELb0ELb1EEEEEEEEEvNT_6ParamsE --------------------------
	.section	.nv.constant0._ZN7cutlass13device_kernelIN5flash19enable_sm80_to_sm89INS1_16FlashAttnFwdSm80INS1_25CollectiveMainloopFwdSm80ILi8ELi1ELb0EN4cute5tupleIJNS5_1CILi128EEENS7_ILi64EEENS7_ILi192EEEEEELi192ENS_10bfloat16_tEfNS_4arch4Sm80ELb0ELb1ELb1ELb1ELb1ELb1ELb1ELb1EEENS1_21CollectiveEpilogueFwdINS6_IJS8_SA_S9_EEENS6_IJNS7_ILi1EEESI_SI_EEESC_SE_Li256ELb1ELb1ELb1ELb0EEENS1_36VarlenDynamicPersistentTileSchedulerILi128ELi64ELi256ELi256ELb1ELb1ELb0ELb1ELb0ELb1EEEEEEEEEvNT_6ParamsE,"a",@progbits
	.sectionflags	@""
	.align	4
.nv.constant0._ZN7cutlass13device_kernelIN5flash19enable_sm80_to_sm89INS1_16FlashAttnFwdSm80INS1_25CollectiveMainloopFwdSm80ILi8ELi1ELb0EN4cute5tupleIJNS5_1CILi128EEENS7_ILi64EEENS7_ILi192EEEEEELi192ENS_10bfloat16_tEfNS_4arch4Sm80ELb0ELb1ELb1ELb1ELb1ELb1ELb1ELb1EEENS1_21CollectiveEpilogueFwdINS6_IJS8_SA_S9_EEENS6_IJNS7_ILi1EEESI_SI_EEESC_SE_Li256ELb1ELb1ELb1ELb0EEENS1_36VarlenDynamicPersistentTileSchedulerILi128ELi64ELi256ELi256ELb1ELb1ELb0ELb1ELb0ELb1EEEEEEEEEvNT_6ParamsE:
	.zero		1976


//--------------------- .nv.constant0._ZN7cutlass13device_kernelIN5flash19enable_sm80_to_sm89INS1_16FlashAttnFwdSm80INS1_25CollectiveMainloopFwdSm80ILi8ELi1ELb0EN4cute5tupleIJNS5_1CILi128EEENS7_ILi64EEENS7_ILi192EEEEEELi192ENS_10bfloat16_tEfNS_4arch4Sm80ELb1ELb0ELb1ELb0ELb1ELb0ELb1ELb1EEENS1_21CollectiveEpilogueFwdINS6_IJS8_SA_S9_EEENS6_IJNS7_ILi1EEESI_SI_EEESC_SE_Li256ELb0ELb1ELb1ELb0EEENS1_30DynamicPersistentTileSchedulerILi256ELi256ELb1ELb1ELb0EEEEEEEEEvNT_6ParamsE --------------------------
	.section	.nv.constant0._ZN7cutlass13device_kernelIN5flash19enable_sm80_to_sm89INS1_16FlashAttnFwdSm80INS1_25CollectiveMainloopFwdSm80ILi8ELi1ELb0EN4cute5tupleIJNS5_1CILi128EEENS7_ILi64EEENS7_ILi192EEEEEELi192ENS_10bfloat16_tEfNS_4arch4Sm80ELb1ELb0ELb1ELb0ELb1ELb0ELb1ELb1EEENS1_21CollectiveEpilogueFwdINS6_IJS8_SA_S9_EEENS6_IJNS7_ILi1EEESI_SI_EEESC_SE_Li256ELb0ELb1ELb1ELb0EEENS1_30DynamicPersistentTileSchedulerILi256ELi256ELb1ELb1ELb0EEEEEEEEEvNT_6ParamsE,"a",@progbits
	.sectionflags	@""
	.align	4
.nv.constant0._ZN7cutlass13device_kernelIN5flash19enable_sm80_to_sm89INS1_16FlashAttnFwdSm80INS1_25CollectiveMainloopFwdSm80ILi8ELi1ELb0EN4cute5tupleIJNS5_1CILi128EEENS7_ILi64EEENS7_ILi192EEEEEELi192ENS_10bfloat16_tEfNS_4arch4Sm80ELb1ELb0ELb1ELb0ELb1ELb0ELb1ELb1EEENS1_21CollectiveEpilogueFwdINS6_IJS8_SA_S9_EEENS6_IJNS7_ILi1EEESI_SI_EEESC_SE_Li256ELb0ELb1ELb1ELb0EEENS1_30DynamicPersistentTileSchedulerILi256ELi256ELb1ELb1ELb0EEEEEEEEEvNT_6ParamsE:
	.zero		1960


//--------------------- .nv.constant0._ZN7cutlass13device_kernelIN5flash19enable_sm80_to_sm89INS1_16FlashAttnFwdSm80INS1_25CollectiveMainloopFwdSm80ILi8ELi1ELb0EN4cute5tupleIJNS5_1CILi128EEENS7_ILi64EEENS7_ILi192EEEEEELi192ENS_10bfloat16_tEfNS_4arch4Sm80ELb1ELb0ELb1ELb1ELb1ELb0ELb1ELb1EEENS1_21CollectiveEpilogueFwdINS6_IJS8_SA_S9_EEENS6_IJNS7_ILi1EEESI_SI_EEESC_SE_Li256ELb1ELb1ELb1ELb0EEENS1_36VarlenDynamicPersistentTileSchedulerILi128ELi64ELi256ELi256ELb1ELb1ELb0ELb1ELb1ELb1EEEEEEEEEvNT_6ParamsE --------------------------
	.section	.nv.constant0._ZN7cutlass13device_kernelIN5flash19enable_sm80_to_sm89INS1_16FlashAttnFwdSm80INS1_25CollectiveMainloopFwdSm80ILi8ELi1ELb0EN4cute5tupleIJNS5_1CILi128EEENS7_ILi64EEENS7_ILi192EEEEEELi192ENS_10bfloat16_tEfNS_4arch4Sm80ELb1ELb0ELb1ELb1ELb1ELb0ELb1ELb1EEENS1_21CollectiveEpilogueFwdINS6_IJS8_SA_S9_EEENS6_IJNS7_ILi1EEESI_SI_EEESC_SE_Li256ELb1ELb1ELb1ELb0EEENS1_36VarlenDynamicPersistentTileSchedulerILi128ELi64ELi256ELi256ELb1ELb1ELb0ELb1ELb1ELb1EEEEEEEEEvNT_6ParamsE,"a",@progbits
	.sectionflags	@""
	.align	4
.nv.constant0._ZN7cutlass13device_kernelIN5flash19enable_sm80_to_sm89INS1_16FlashAttnFwdSm80INS1_25CollectiveMainloopFwdSm80ILi8ELi1ELb0EN4cute5tupleIJNS5_1CILi128EEENS7_ILi64EEENS7_ILi192EEEEEELi192ENS_10bfloat16_tEfNS_4arch4Sm80ELb1ELb0ELb1ELb1ELb1ELb0ELb1ELb1EEENS1_21CollectiveEpilogueFwdINS6_IJS8_SA_S9_EEENS6_IJNS7_ILi1EEESI_SI_EEESC_SE_Li256ELb1ELb1ELb1ELb0EEENS1_36VarlenDynamicPersistentTileSchedulerILi128ELi64ELi256ELi256ELb1ELb1ELb0ELb1ELb1ELb1EEEEEEEEEvNT_6ParamsE:
	.zero		1976


//--------------------- .nv.constant0._ZN7cutlass13device_kernelIN5flash19enable_sm80_to_sm89INS1_16FlashAttnFwdSm80INS1_25CollectiveMainloopFwdSm80ILi8ELi1ELb0EN4cute5tupleIJNS5_1CILi128EEENS7_ILi64EEENS7_ILi192EEEEEELi192ENS_10bfloat16_tEfNS_4arch4Sm80ELb1ELb0ELb1ELb1ELb1ELb1ELb1ELb1EEENS1_21CollectiveEpilogueFwdINS6_IJS8_SA_S9_EEENS6_IJNS7_ILi1EEESI_SI_EEESC_SE_Li256ELb1ELb1ELb1ELb0EEENS1_36VarlenDynamicPersistentTileSchedulerILi128ELi64ELi256ELi256ELb1ELb1ELb0ELb1ELb1ELb1EEEEEEEEEvNT_6ParamsE --------------------------
	.section	.nv.constant0._ZN7cutlass13device_kernelIN5flash19enable_sm80_to_sm89INS1_16FlashAttnFwdSm80INS1_25CollectiveMainloopFwdSm80ILi8ELi1ELb0EN4cute5tupleIJNS5_1CILi128EEENS7_ILi64EEENS7_ILi192EEEEEELi192ENS_10bfloat16_tEfNS_4arch4Sm80ELb1ELb0ELb1ELb1ELb1ELb1ELb1ELb1EEENS1_21CollectiveEpilogueFwdINS6_IJS8_SA_S9_EEENS6_IJNS7_ILi1EEESI_SI_EEESC_SE_Li256ELb1ELb1ELb1ELb0EEENS1_36VarlenDynamicPersistentTileSchedulerILi128ELi64ELi256ELi256ELb1ELb1ELb0ELb1ELb1ELb1EEEEEEEEEvNT_6ParamsE,"a",@progbits
	.sectionflags	@""
	.align	4
.nv.constant0._ZN7cutlass13device_kernelIN5flash19enable_sm80_to_sm89INS1_16FlashAttnFwdSm80INS1_25CollectiveMainloopFwdSm80ILi8ELi1ELb0EN4cute5tupleIJNS5_1CILi128EEENS7_ILi64EEENS7_ILi192EEEEEELi192ENS_10bfloat16_tEfNS_4arch4Sm80ELb1ELb0ELb1ELb1ELb1ELb1ELb1ELb1EEENS1_21CollectiveEpilogueFwdINS6_IJS8_SA_S9_EEENS6_IJNS7_ILi1EEESI_SI_EEESC_SE_Li256ELb1ELb1ELb1ELb0EEENS1_36VarlenDynamicPersistentTileSchedulerILi128ELi64ELi256ELi256ELb1ELb1ELb0ELb1ELb1ELb1EEEEEEEEEvNT_6ParamsE:
	.zero		1976


//--------------------- .nv.constant0._ZN7cutlass13device_kernelIN5flash19enable_sm80_to_sm89INS1_16FlashAttnFwdSm80INS1_25CollectiveMainloopFwdSm80ILi8ELi2ELb0EN4cute5tupleIJNS5_1CILi128EEENS7_ILi64EEENS7_ILi192EEEEEELi192ENS_10bfloat16_tEfNS_4arch4Sm80ELb0ELb0ELb1ELb0ELb1ELb0ELb1ELb1EEENS1_21CollectiveEpilogueFwdINS6_IJS8_SA_S9_EEENS6_IJNS7_ILi1EEESI_SI_EEESC_SE_Li256ELb0ELb1ELb1ELb0EEENS1_19SingleTileSchedulerILb0ELb1ELb1ELi128EEEEEEEEEvNT_6ParamsE --------------------------
	.section	.nv.constant0._ZN7cutlass13device_kernelIN5flash19enable_sm80_to_sm89INS1_16FlashAttnFwdSm80INS1_25CollectiveMainloopFwdSm80ILi8ELi2ELb0EN4cute5tupleIJNS5_1CILi128EEENS7_ILi64EEENS7_ILi192EEEEEELi192ENS_10bfloat16_tEfNS_4arch4Sm80ELb0ELb0ELb1ELb0ELb1ELb0ELb1ELb1EEENS1_21CollectiveEpilogueFwdINS6_IJS8_SA_S9_EEENS6_IJNS7_ILi1EEESI_SI_EEESC_SE_Li256ELb0ELb1ELb1ELb0EEENS1_19SingleTileSchedulerILb0ELb1ELb1ELi128EEEEEEEEEvNT_6ParamsE,"a",@progbits
	.sectionflags	@""
	.align	4
.nv.constant0._ZN7cutlass13device_kernelIN5flash19enable_sm80_to_sm89INS1_16FlashAttnFwdSm80INS1_25CollectiveMainloopFwdSm80ILi8ELi2ELb0EN4cute5tupleIJNS5_1CILi128EEENS7_ILi64EEENS7_ILi192EEEEEELi192ENS_10bfloat16_tEfNS_4arch4Sm80ELb0ELb0ELb1ELb0ELb1ELb0ELb1ELb1EEENS1_21CollectiveEpilogueFwdINS6_IJS8_SA_S9_EEENS6_IJNS7_ILi1EEESI_SI_EEESC_SE_Li256ELb0ELb1ELb1ELb0EEENS1_19SingleTileSchedulerILb0ELb1ELb1ELi128EEEEEEEEEvNT_6ParamsE:
	.zero		1944


//--------------------- .nv.constant0._ZN7cutlass13device_kernelIN5flash19enable_sm80_to_sm89INS1_16FlashAttnFwdSm80INS1_25CollectiveMainloopFwdSm80ILi8ELi2ELb0EN4cute5tupleIJNS5_1CILi128EEENS7_ILi64EEENS7_ILi192EEEEEELi192ENS_10bfloat16_tEfNS_4arch4Sm80ELb0ELb0ELb1ELb1ELb1ELb0ELb1ELb1EEENS1_21CollectiveEpilogueFwdINS6_IJS8_SA_S9_EEENS6_IJNS7_ILi1EEESI_SI_EEESC_SE_Li256ELb1ELb1ELb1ELb0EEENS1_36VarlenDynamicPersistentTileSchedulerILi128ELi64ELi256ELi256ELb1ELb1ELb0ELb0ELb1ELb1EEEEEEEEEvNT_6ParamsE --------------------------
	.section	.nv.constant0._ZN7cutlass13device_kernelIN5flash19enable_sm80_to_sm89INS1_16FlashAttnFwdSm80INS1_25CollectiveMainloopFwdSm80ILi8ELi2ELb0EN4cute5tupleIJNS5_1CILi128EEENS7_ILi64EEENS7_ILi192EEEEEELi192ENS_10bfloat16_tEfNS_4arch4Sm80ELb0ELb0ELb1ELb1ELb1ELb0ELb1ELb1EEENS1_21CollectiveEpilogueFwdINS6_IJS8_SA_S9_EEENS6_IJNS7_ILi1EEESI_SI_EEESC_SE_Li256ELb1ELb1ELb1ELb0EEENS1_36VarlenDynamicPersistentTileSchedulerILi128ELi64ELi256ELi256ELb1ELb1ELb0ELb0ELb1ELb1EEEEEEEEEvNT_6ParamsE,"a",@progbits
	.sectionflags	@""
	.align	4
.nv.constant0._ZN7cutlass13device_kernelIN5flash19enable_sm80_to_sm89INS1_16FlashAttnFwdSm80INS1_25CollectiveMainloopFwdSm80ILi8ELi2ELb0EN4cute5tupleIJNS5_1CILi128EEENS7_ILi64EEENS7_ILi192EEEEEELi192ENS_10bfloat16_tEfNS_4arch4Sm80ELb0ELb0ELb1ELb1ELb1ELb0ELb1ELb1EEENS1_21CollectiveEpilogueFwdINS6_IJS8_SA_S9_EEENS6_IJNS7_ILi1EEESI_SI_EEESC_SE_Li256ELb1ELb1ELb1ELb0EEENS1_36VarlenDynamicPersistentTileSchedulerILi128ELi64ELi256ELi256ELb1ELb1ELb0ELb0ELb1ELb1EEEEEEEEEvNT_6ParamsE:
	.zero		1976


//--------------------- .nv.constant0._ZN7cutlass13device_kernelIN5flash19enable_sm80_to_sm89INS1_16FlashAttnFwdSm80INS1_25CollectiveMainloopFwdSm80ILi8ELi2ELb0EN4cute5tupleIJNS5_1CILi128EEENS7_ILi64EEENS7_ILi192EEEEEELi192ENS_10bfloat16_tEfNS_4arch4Sm80ELb0ELb0ELb1ELb1ELb1ELb1ELb1ELb1EEENS1_21CollectiveEpilogueFwdINS6_IJS8_SA_S9_EEENS6_IJNS7_ILi1EEESI_SI_EEESC_SE_Li256ELb1ELb1ELb1ELb0EEENS1_36VarlenDynamicPersistentTileSchedulerILi128ELi64ELi256ELi256ELb1ELb1ELb0ELb0ELb1ELb1EEEEEEEEEvNT_6ParamsE --------------------------
	.section	.nv.constant0._ZN7cutlass13device_kernelIN5flash19enable_sm80_to_sm89INS1_16FlashAttnFwdSm80INS1_25CollectiveMainloopFwdSm80ILi8ELi2ELb0EN4cute5tupleIJNS5_1CILi128EEENS7_ILi64EEENS7_ILi192EEEEEELi192ENS_10bfloat16_tEfNS_4arch4Sm80ELb0ELb0ELb1ELb1ELb1ELb1ELb1ELb1EEENS1_21CollectiveEpilogueFwdINS6_IJS8_SA_S9_EEENS6_IJNS7_ILi1EEESI_SI_EEESC_SE_Li256ELb1ELb1ELb1ELb0EEENS1_36VarlenDynamicPersistentTileSchedulerILi128ELi64ELi256ELi256ELb1ELb1ELb0ELb0ELb1ELb1EEEEEEEEEvNT_6ParamsE,"a",@progbits
	.sectionflags	@""
	.align	4
.nv.constant0._ZN7cutlass13device_kernelIN5flash19enable_sm80_to_sm89INS1_16FlashAttnFwdSm80INS1_25CollectiveMainloopFwdSm80ILi8ELi2ELb0EN4cute5tupleIJNS5_1CILi128EEENS7_ILi64EEENS7_ILi192EEEEEELi192ENS_10bfloat16_tEfNS_4arch4Sm80ELb0ELb0ELb1ELb1ELb1ELb1ELb1ELb1EEENS1_21CollectiveEpilogueFwdINS6_IJS8_SA_S9_EEENS6_IJNS7_ILi1EEESI_SI_EEESC_SE_Li256ELb1ELb1ELb1ELb0EEENS1_36VarlenDynamicPersistentTileSchedulerILi128ELi64ELi256ELi256ELb1ELb1ELb0ELb0ELb1ELb1EEEEEEEEEvNT_6ParamsE:
	.zero		1976


//--------------------- .nv.constant0._ZN7cutlass13device_kernelIN5flash19enable_sm80_to_sm89INS1_16FlashAttnFwdSm80INS1_25CollectiveMainloopFwdSm80ILi8ELi2ELb0EN4cute5tupleIJNS5_1CILi128EEENS7_ILi64EEENS7_ILi192EEEEEELi192ENS_10bfloat16_tEfNS_4arch4Sm80ELb0ELb1ELb1ELb0ELb1ELb0ELb1ELb1EEENS1_21CollectiveEpilogueFwdINS6_IJS8_SA_S9_EEENS6_IJNS7_ILi1EEESI_SI_EEESC_SE_Li256ELb0ELb1ELb1ELb0EEENS1_19SingleTileSchedulerILb0ELb1ELb1ELi128EEEEEEEEEvNT_6ParamsE --------------------------
	.section	.nv.constant0._ZN7cutlass13device_kernelIN5flash19enable_sm80_to_sm89INS1_16FlashAttnFwdSm80INS1_25CollectiveMainloopFwdSm80ILi8ELi2ELb0EN4cute5tupleIJNS5_1CILi128EEENS7_ILi64EEENS7_ILi192EEEEEELi192ENS_10bfloat16_tEfNS_4arch4Sm80ELb0ELb1ELb1ELb0ELb1ELb0ELb1ELb1EEENS1_21CollectiveEpilogueFwdINS6_IJS8_SA_S9_EEENS6_IJNS7_ILi1EEESI_SI_EEESC_SE_Li256ELb0ELb1ELb1ELb0EEENS1_19SingleTileSchedulerILb0ELb1ELb1ELi128EEEEEEEEEvNT_6ParamsE,"a",@progbits
	.sectionflags	@""
	.align	4
.nv.constant0._ZN7cutlass13device_kernelIN5flash19enable_sm80_to_sm89INS1_16FlashAttnFwdSm80INS1_25CollectiveMainloopFwdSm80ILi8ELi2ELb0EN4cute5tupleIJNS5_1CILi128EEENS7_ILi64EEENS7_ILi192EEEEEELi192ENS_10bfloat16_tEfNS_4arch4Sm80ELb0ELb1ELb1ELb0ELb1ELb0ELb1ELb1EEENS1_21CollectiveEpilogueFwdINS6_IJS8_SA_S9_EEENS6_IJNS7_ILi1EEESI_SI_EEESC_SE_Li256ELb0ELb1ELb1ELb0EEENS1_19SingleTileSchedulerILb0ELb1ELb1ELi128EEEEEEEEEvNT_6ParamsE:
	.zero		1944


//--------------------- .nv.constant0._ZN7cutlass13device_kernelIN5flash19enable_sm80_to_sm89INS1_16FlashAttnFwdSm80INS1_25CollectiveMainloopFwdSm80ILi8ELi2ELb0EN4cute5tupleIJNS5_1CILi128EEENS7_ILi64EEENS7_ILi192EEEEEELi192ENS_10bfloat16_tEfNS_4arch4Sm80ELb0ELb1ELb1ELb1ELb1ELb0ELb1ELb1EEENS1_21CollectiveEpilogueFwdINS6_IJS8_SA_S9_EEENS6_IJNS7_ILi1EEESI_SI_EEESC_SE_Li256ELb1ELb1ELb1ELb0EEENS1_36VarlenDynamicPersistentTileSchedulerILi128ELi64ELi256ELi256ELb1ELb1ELb0ELb1ELb0ELb1EEEEEEEEEvNT_6ParamsE --------------------------
	.section	.nv.constant0._ZN7cutlass13device_kernelIN5flash19enable_sm80_to_sm89INS1_16FlashAttnFwdSm80INS1_25CollectiveMainloopFwdSm80ILi8ELi2ELb0EN4cute5tupleIJNS5_1CILi128EEENS7_ILi64EEENS7_ILi192EEEEEELi192ENS_10bfloat16_tEfNS_4arch4Sm80ELb0ELb1ELb1ELb1ELb1ELb0ELb1ELb1EEENS1_21CollectiveEpilogueFwdINS6_IJS8_SA_S9_EEENS6_IJNS7_ILi1EEESI_SI_EEESC_SE_Li256ELb1ELb1ELb1ELb0EEENS1_36VarlenDynamicPersistentTileSchedulerILi128ELi64ELi256ELi256ELb1ELb1ELb0ELb1ELb0ELb1EEEEEEEEEvNT_6ParamsE,"a",@progbits
	.sectionflags	@""
	.align	4
.nv.constant0._ZN7cutlass13device_kernelIN5flash19enable_sm80_to_sm89INS1_16FlashAttnFwdSm80INS1_25CollectiveMainloopFwdSm80ILi8ELi2ELb0EN4cute5tupleIJNS5_1CILi128EEENS7_ILi64EEENS7_ILi192EEEEEELi192ENS_10bfloat16_tEfNS_4arch4Sm80ELb0ELb1ELb1ELb1ELb1ELb0ELb1ELb1EEENS1_21CollectiveEpilogueFwdINS6_IJS8_SA_S9_EEENS6_IJNS7_ILi1EEESI_SI_EEESC_SE_Li256ELb1ELb1ELb1ELb0EEENS1_36VarlenDynamicPersistentTileSchedulerILi128ELi64ELi256ELi256ELb1ELb1ELb0ELb1ELb0ELb1EEEEEEEEEvNT_6ParamsE:
	.zero		1976


//--------------------- .nv.constant0._ZN7cutlass13device_kernelIN5flash19enable_sm80_to_sm89INS1_16FlashAttnFwdSm80INS1_25CollectiveMainloopFwdSm80ILi8ELi2ELb0EN4cute5tupleIJNS5_1CILi128EEENS7_ILi64EEENS7_ILi192EEEEEELi192ENS_10bfloat16_tEfNS_4arch4Sm80ELb0ELb1ELb1ELb1ELb1ELb1ELb1ELb1EEENS1_21CollectiveEpilogueFwdINS6_IJS8_SA_S9_EEENS6_IJNS7_ILi1EEESI_SI_EEESC_SE_Li256ELb1ELb1ELb1ELb0EEENS1_36VarlenDynamicPersistentTileSchedulerILi128ELi64ELi256ELi256ELb1ELb1ELb0ELb1ELb0ELb1EEEEEEEEEvNT_6ParamsE --------------------------
	.section	.nv.constant0._ZN7cutlass13device_kernelIN5flash19enable_sm80_to_sm89INS1_16FlashAttnFwdSm80INS1_25CollectiveMainloopFwdSm80ILi8ELi2ELb0EN4cute5tupleIJNS5_1CILi128EEENS7_ILi64EEENS7_ILi192EEEEEELi192ENS_10bfloat16_tEfNS_4arch4Sm80ELb0ELb1ELb1ELb1ELb1ELb1ELb1ELb1EEENS1_21CollectiveEpilogueFwdINS6_IJS8_SA_S9_EEENS6_IJNS7_ILi1EEESI_SI_EEESC_SE_Li256ELb1ELb1ELb1ELb0EEENS1_36VarlenDynamicPersistentTileSchedulerILi128ELi64ELi256ELi256ELb1ELb1ELb0ELb1ELb0ELb1EEEEEEEEEvNT_6ParamsE,"a",@progbits
	.sectionflags	@""
	.align	4
.nv.constant0._ZN7cutlass13device_kernelIN5flash19enable_sm80_to_sm89INS1_16FlashAttnFwdSm80INS1_25CollectiveMainloopFwdSm80ILi8ELi2ELb0EN4cute5tupleIJNS5_1CILi128EEENS7_ILi64EEENS7_ILi192EEEEEELi192ENS_10bfloat16_tEfNS_4arch4Sm80ELb0ELb1ELb1ELb1ELb1ELb1ELb1ELb1EEENS1_21CollectiveEpilogueFwdINS6_IJS8_SA_S9_EEENS6_IJNS7_ILi1EEESI_SI_EEESC_SE_Li256ELb1ELb1ELb1ELb0EEENS1_36VarlenDynamicPersistentTileSchedulerILi128ELi64ELi256ELi256ELb1ELb1ELb0ELb1ELb0ELb1EEEEEEEEEvNT_6ParamsE:
	.zero		1976


//--------------------- .nv.constant0._ZN7cutlass13device_kernelIN5flash19enable_sm80_to_sm89INS1_16FlashAttnFwdSm80INS1_25CollectiveMainloopFwdSm80ILi8ELi2ELb0EN4cute5tupleIJNS5_1CILi128EEENS7_ILi64EEENS7_ILi192EEEEEELi192ENS_10bfloat16_tEfNS_4arch4Sm80ELb1ELb0ELb1ELb0ELb1ELb0ELb1ELb1EEENS1_21CollectiveEpilogueFwdINS6_IJS8_SA_S9_EEENS6_IJNS7_ILi1EEESI_SI_EEESC_SE_Li256ELb0ELb1ELb1ELb0EEENS1_30DynamicPersistentTileSchedulerILi256ELi256ELb1ELb1ELb0EEEEEEEEEvNT_6ParamsE --------------------------
	.section	.nv.constant0._ZN7cutlass13device_kernelIN5flash19enable_sm80_to_sm89INS1_16FlashAttnFwdSm80INS1_25CollectiveMainloopFwdSm80ILi8ELi2ELb0EN4cute5tupleIJNS5_1CILi128EEENS7_ILi64EEENS7_ILi192EEEEEELi192ENS_10bfloat16_tEfNS_4arch4Sm80ELb1ELb0ELb1ELb0ELb1ELb0ELb1ELb1EEENS1_21CollectiveEpilogueFwdINS6_IJS8_SA_S9_EEENS6_IJNS7_ILi1EEESI_SI_EEESC_SE_Li256ELb0ELb1ELb1ELb0EEENS1_30DynamicPersistentTileSchedulerILi256ELi256ELb1ELb1ELb0EEEEEEEEEvNT_6ParamsE,"a",@progbits
	.sectionflags	@""
	.align	4
.nv.constant0._ZN7cutlass13device_kernelIN5flash19enable_sm80_to_sm89INS1_16FlashAttnFwdSm80INS1_25CollectiveMainloopFwdSm80ILi8ELi2ELb0EN4cute5tupleIJNS5_1CILi128EEENS7_ILi64EEENS7_ILi192EEEEEELi192ENS_10bfloat16_tEfNS_4arch4Sm80ELb1ELb0ELb1ELb0ELb1ELb0ELb1ELb1EEENS1_21CollectiveEpilogueFwdINS6_IJS8_SA_S9_EEENS6_IJNS7_ILi1EEESI_SI_EEESC_SE_Li256ELb0ELb1ELb1ELb0EEENS1_30DynamicPersistentTileSchedulerILi256ELi256ELb1ELb1ELb0EEEEEEEEEvNT_6ParamsE:
	.zero		1960


//--------------------- .nv.constant0._ZN7cutlass13device_kernelIN5flash19enable_sm80_to_sm89INS1_16FlashAttnFwdSm80INS1_25CollectiveMainloopFwdSm80ILi8ELi2ELb0EN4cute5tupleIJNS5_1CILi128EEENS7_ILi64EEENS7_ILi192EEEEEELi192ENS_10bfloat16_tEfNS_4arch4Sm80ELb1ELb0ELb1ELb1ELb1ELb0ELb1ELb1EEENS1_21CollectiveEpilogueFwdINS6_IJS8_SA_S9_EEENS6_IJNS7_ILi1EEESI_SI_EEESC_SE_Li256ELb1ELb1ELb1ELb0EEENS1_36VarlenDynamicPersistentTileSchedulerILi128ELi64ELi256ELi256ELb1ELb1ELb0ELb1ELb1ELb1EEEEEEEEEvNT_6ParamsE --------------------------
	.section	.nv.constant0._ZN7cutlass13device_kernelIN5flash19enable_sm80_to_sm89INS1_16FlashAttnFwdSm80INS1_25CollectiveMainloopFwdSm80ILi8ELi2ELb0EN4cute5tupleIJNS5_1CILi128EEENS7_ILi64EEENS7_ILi192EEEEEELi192ENS_10bfloat16_tEfNS_4arch4Sm80ELb1ELb0ELb1ELb1ELb1ELb0ELb1ELb1EEENS1_21CollectiveEpilogueFwdINS6_IJS8_SA_S9_EEENS6_IJNS7_ILi1EEESI_SI_EEESC_SE_Li256ELb1ELb1ELb1ELb0EEENS1_36VarlenDynamicPersistentTileSchedulerILi128ELi64ELi256ELi256ELb1ELb1ELb0ELb1ELb1ELb1EEEEEEEEEvNT_6ParamsE,"a",@progbits
	.sectionflags	@""
	.align	4
.nv.constant0._ZN7cutlass13device_kernelIN5flash19enable_sm80_to_sm89INS1_16FlashAttnFwdSm80INS1_25CollectiveMainloopFwdSm80ILi8ELi2ELb0EN4cute5tupleIJNS5_1CILi128EEENS7_ILi64EEENS7_ILi192EEEEEELi192ENS_10bfloat16_tEfNS_4arch4Sm80ELb1ELb0ELb1ELb1ELb1ELb0ELb1ELb1EEENS1_21CollectiveEpilogueFwdINS6_IJS8_SA_S9_EEENS6_IJNS7_ILi1EEESI_SI_EEESC_SE_Li256ELb1ELb1ELb1ELb0EEENS1_36VarlenDynamicPersistentTileSchedulerILi128ELi64ELi256ELi256ELb1ELb1ELb0ELb1ELb1ELb1EEEEEEEEEvNT_6ParamsE:
	.zero		1976


//--------------------- .nv.constant0._ZN7cutlass13device_kernelIN5flash19enable_sm80_to_sm89INS1_16FlashAttnFwdSm80INS1_25CollectiveMainloopFwdSm80ILi8ELi2ELb0EN4cute5tupleIJNS5_1CILi128EEENS7_ILi64EEENS7_ILi192EEEEEELi192ENS_10bfloat16_tEfNS_4arch4Sm80ELb1ELb0ELb1ELb1ELb1ELb1ELb1ELb1EEENS1_21CollectiveEpilogueFwdINS6_IJS8_SA_S9_EEENS6_IJNS7_ILi1EEESI_SI_EEESC_SE_Li256ELb1ELb1ELb1ELb0EEENS1_36VarlenDynamicPersistentTileSchedulerILi128ELi64ELi256ELi256ELb1ELb1ELb0ELb1ELb1ELb1EEEEEEEEEvNT_6ParamsE --------------------------
	.section	.nv.constant0._ZN7cutlass13device_kernelIN5flash19enable_sm80_to_sm89INS1_16FlashAttnFwdSm80INS1_25CollectiveMainloopFwdSm80ILi8ELi2ELb0EN4cute5tupleIJNS5_1CILi128EEENS7_ILi64EEENS7_ILi192EEEEEELi192ENS_10bfloat16_tEfNS_4arch4Sm80ELb1ELb0ELb1ELb1ELb1ELb1ELb1ELb1EEENS1_21CollectiveEpilogueFwdINS6_IJS8_SA_S9_EEENS6_IJNS7_ILi1EEESI_SI_EEESC_SE_Li256ELb1ELb1ELb1ELb0EEENS1_36VarlenDynamicPersistentTileSchedulerILi128ELi64ELi256ELi256ELb1ELb1ELb0ELb1ELb1ELb1EEEEEEEEEvNT_6ParamsE,"a",@progbits
	.sectionflags	@""
	.align	4
.nv.constant0._ZN7cutlass13device_kernelIN5flash19enable_sm80_to_sm89INS1_16FlashAttnFwdSm80INS1_25CollectiveMainloopFwdSm80ILi8ELi2ELb0EN4cute5tupleIJNS5_1CILi128EEENS7_ILi64EEENS7_ILi192EEEEEELi192ENS_10bfloat16_tEfNS_4arch4Sm80ELb1ELb0ELb1ELb1ELb1ELb1ELb1ELb1EEENS1_21CollectiveEpilogueFwdINS6_IJS8_SA_S9_EEENS6_IJNS7_ILi1EEESI_SI_EEESC_SE_Li256ELb1ELb1ELb1ELb0EEENS1_36VarlenDynamicPersistentTileSchedulerILi128ELi64ELi256ELi256ELb1ELb1ELb0ELb1ELb1ELb1EEEEEEEEEvNT_6ParamsE:
	.zero		1976


//--------------------- .nv.constant0._ZN7cutlass13device_kernelIN5flash19enable_sm80_to_sm89INS1_16FlashAttnFwdSm80INS1_25CollectiveMainloopFwdSm80ILi8ELi1ELb0EN4cute5tupleIJNS5_1CILi128EEENS7_ILi64EEENS7_ILi192EEEEEELi192ENS_10bfloat16_tEfNS_4arch4Sm80ELb0ELb0ELb0ELb0ELb1ELb0ELb1ELb1EEENS1_21CollectiveEpilogueFwdINS6_IJS8_SA_S9_EEENS6_IJNS7_ILi1EEESI_SI_EEESC_SE_Li256ELb0ELb1ELb1ELb0EEENS1_19SingleTileSchedulerILb0ELb1ELb1ELi128EEEEEEEEEvNT_6ParamsE --------------------------
	.section	.nv.constant0._ZN7cutlass13device_kernelIN5flash19enable_sm80_to_sm89INS1_16FlashAttnFwdSm80INS1_25CollectiveMainloopFwdSm80ILi8ELi1ELb0EN4cute5tupleIJNS5_1CILi128EEENS7_ILi64EEENS7_ILi192EEEEEELi192ENS_10bfloat16_tEfNS_4arch4Sm80ELb0ELb0ELb0ELb0ELb1ELb0ELb1ELb1EEENS1_21CollectiveEpilogueFwdINS6_IJS8_SA_S9_EEENS6_IJNS7_ILi1EEESI_SI_EEESC_SE_Li256ELb0ELb1ELb1ELb0EEENS1_19SingleTileSchedulerILb0ELb1ELb1ELi128EEEEEEEEEvNT_6ParamsE,"a",@progbits
	.sectionflags	@""
	.align	4
.nv.constant0._ZN7cutlass13device_kernelIN5flash19enable_sm80_to_sm89INS1_16FlashAttnFwdSm80INS1_25CollectiveMainloopFwdSm80ILi8ELi1ELb0EN4cute5tupleIJNS5_1CILi128EEENS7_ILi64EEENS7_ILi192EEEEEELi192ENS_10bfloat16_tEfNS_4arch4Sm80ELb0ELb0ELb0ELb0ELb1ELb0ELb1ELb1EEENS1_21CollectiveEpilogueFwdINS6_IJS8_SA_S9_EEENS6_IJNS7_ILi1EEESI_SI_EEESC_SE_Li256ELb0ELb1ELb1ELb0EEENS1_19SingleTileSchedulerILb0ELb1ELb1ELi128EEEEEEEEEvNT_6ParamsE:
	.zero		1944


//--------------------- .nv.constant0._ZN7cutlass13device_kernelIN5flash19enable_sm80_to_sm89INS1_16FlashAttnFwdSm80INS1_25CollectiveMainloopFwdSm80ILi8ELi1ELb0EN4cute5tupleIJNS5_1CILi128EEENS7_ILi64EEENS7_ILi192EEEEEELi192ENS_10bfloat16_tEfNS_4arch4Sm80ELb0ELb0ELb0ELb1ELb1ELb0ELb1ELb1EEENS1_21CollectiveEpilogueFwdINS6_IJS8_SA_S9_EEENS6_IJNS7_ILi1EEESI_SI_EEESC_SE_Li256ELb1ELb1ELb1ELb0EEENS1_36VarlenDynamicPersistentTileSchedulerILi128ELi64ELi256ELi256ELb1ELb1ELb0ELb0ELb1ELb1EEEEEEEEEvNT_6ParamsE --------------------------
	.section	.nv.constant0._ZN7cutlass13device_kernelIN5flash19enable_sm80_to_sm89INS1_16FlashAttnFwdSm80INS1_25CollectiveMainloopFwdSm80ILi8ELi1ELb0EN4cute5tupleIJNS5_1CILi128EEENS7_ILi64EEENS7_ILi192EEEEEELi192ENS_10bfloat16_tEfNS_4arch4Sm80ELb0ELb0ELb0ELb1ELb1ELb0ELb1ELb1EEENS1_21CollectiveEpilogueFwdINS6_IJS8_SA_S9_EEENS6_IJNS7_ILi1EEESI_SI_EEESC_SE_Li256ELb1ELb1ELb1ELb0EEENS1_36VarlenDynamicPersistentTileSchedulerILi128ELi64ELi256ELi256ELb1ELb1ELb0ELb0ELb1ELb1EEEEEEEEEvNT_6ParamsE,"a",@progbits
	.sectionflags	@""
	.align	4
.nv.constant0._ZN7cutlass13device_kernelIN5flash19enable_sm80_to_sm89INS1_16FlashAttnFwdSm80INS1_25CollectiveMainloopFwdSm80ILi8ELi1ELb0EN4cute5tupleIJNS5_1CILi128EEENS7_ILi64EEENS7_ILi192EEEEEELi192ENS_10bfloat16_tEfNS_4arch4Sm80ELb0ELb0ELb0ELb1ELb1ELb0ELb1ELb1EEENS1_21CollectiveEpilogueFwdINS6_IJS8_SA_S9_EEENS6_IJNS7_ILi1EEESI_SI_EEESC_SE_Li256ELb1ELb1ELb1ELb0EEENS1_36VarlenDynamicPersistentTileSchedulerILi128ELi64ELi256ELi256ELb1ELb1ELb0ELb0ELb1ELb1EEEEEEEEEvNT_6ParamsE:
	.zero		1976


//--------------------- .nv.constant0._ZN7cutlass13device_kernelIN5flash19enable_sm80_to_sm89INS1_16FlashAttnFwdSm80INS1_25CollectiveMainloopFwdSm80ILi8ELi1ELb0EN4cute5tupleIJNS5_1CILi128EEENS7_ILi64EEENS7_ILi192EEEEEELi192ENS_10bfloat16_tEfNS_4arch4Sm80ELb0ELb0ELb0ELb1ELb1ELb1ELb1ELb1EEENS1_21CollectiveEpilogueFwdINS6_IJS8_SA_S9_EEENS6_IJNS7_ILi1EEESI_SI_EEESC_SE_Li256ELb1ELb1ELb1ELb0EEENS1_36VarlenDynamicPersistentTileSchedulerILi128ELi64ELi256ELi256ELb1ELb1ELb0ELb0ELb1ELb1EEEEEEEEEvNT_6ParamsE --------------------------
	.section	.nv.constant0._ZN7cutlass13device_kernelIN5flash19enable_sm80_to_sm89INS1_16FlashAttnFwdSm80INS1_25CollectiveMainloopFwdSm80ILi8ELi1ELb0EN4cute5tupleIJNS5_1CILi128EEENS7_ILi64EEENS7_ILi192EEEEEELi192ENS_10bfloat16_tEfNS_4arch4Sm80ELb0ELb0ELb0ELb1ELb1ELb1ELb1ELb1EEENS1_21CollectiveEpilogueFwdINS6_IJS8_SA_S9_EEENS6_IJNS7_ILi1EEESI_SI_EEESC_SE_Li256ELb1ELb1ELb1ELb0EEENS1_36VarlenDynamicPersistentTileSchedulerILi128ELi64ELi256ELi256ELb1ELb1ELb0ELb0ELb1ELb1EEEEEEEEEvNT_6ParamsE,"a",@progbits
	.sectionflags	@""
	.align	4
.nv.constant0._ZN7cutlass13device_kernelIN5flash19enable_sm80_to_sm89INS1_16FlashAttnFwdSm80INS1_25CollectiveMainloopFwdSm80ILi8ELi1ELb0EN4cute5tupleIJNS5_1CILi128EEENS7_ILi64EEENS7_ILi192EEEEEELi192ENS_10bfloat16_tEfNS_4arch4Sm80ELb0ELb0ELb0ELb1ELb1ELb1ELb1ELb1EEENS1_21CollectiveEpilogueFwdINS6_IJS8_SA_S9_EEENS6_IJNS7_ILi1EEESI_SI_EEESC_SE_Li256ELb1ELb1ELb1ELb0EEENS1_36VarlenDynamicPersistentTileSchedulerILi128ELi64ELi256ELi256ELb1ELb1ELb0ELb0ELb1ELb1EEEEEEEEEvNT_6ParamsE:
	.zero		1976


//--------------------- .nv.constant0._ZN7cutlass13device_kernelIN5flash19enable_sm80_to_sm89INS1_16FlashAttnFwdSm80INS1_25CollectiveMainloopFwdSm80ILi8ELi1ELb0EN4cute5tupleIJNS5_1CILi128EEENS7_ILi64EEENS7_ILi192EEEEEELi192ENS_10bfloat16_tEfNS_4arch4Sm80ELb0ELb1ELb0ELb0ELb1ELb0ELb1ELb1EEENS1_21CollectiveEpilogueFwdINS6_IJS8_SA_S9_EEENS6_IJNS7_ILi1EEESI_SI_EEESC_SE_Li256ELb0ELb1ELb1ELb0EEENS1_19SingleTileSchedulerILb0ELb1ELb1ELi128EEEEEEEEEvNT_6ParamsE --------------------------
	.section	.nv.constant0._ZN7cutlass13device_kernelIN5flash19enable_sm80_to_sm89INS1_16FlashAttnFwdSm80INS1_25CollectiveMainloopFwdSm80ILi8ELi1ELb0EN4cute5tupleIJNS5_1CILi128EEENS7_ILi64EEENS7_ILi192EEEEEELi192ENS_10bfloat16_tEfNS_4arch4Sm80ELb0ELb1ELb0ELb0ELb1ELb0ELb1ELb1EEENS1_21CollectiveEpilogueFwdINS6_IJS8_SA_S9_EEENS6_IJNS7_ILi1EEESI_SI_EEESC_SE_Li256ELb0ELb1ELb1ELb0EEENS1_19SingleTileSchedulerILb0ELb1ELb1ELi128EEEEEEEEEvNT_6ParamsE,"a",@progbits
	.sectionflags	@""
	.align	4
.nv.constant0._ZN7cutlass13device_kernelIN5flash19enable_sm80_to_sm89INS1_16FlashAttnFwdSm80INS1_25CollectiveMainloopFwdSm80ILi8ELi1ELb0EN4cute5tupleIJNS5_1CILi128EEENS7_ILi64EEENS7_ILi192EEEEEELi192ENS_10bfloat16_tEfNS_4arch4Sm80ELb0ELb1ELb0ELb0ELb1ELb0ELb1ELb1EEENS1_21CollectiveEpilogueFwdINS6_IJS8_SA_S9_EEENS6_IJNS7_ILi1EEESI_SI_EEESC_SE_Li256ELb0ELb1ELb1ELb0EEENS1_19SingleTileSchedulerILb0ELb1ELb1ELi128EEEEEEEEEvNT_6ParamsE:
	.zero		1944


//--------------------- .nv.constant0._ZN7cutlass13device_kernelIN5flash19enable_sm80_to_sm89INS1_16FlashAttnFwdSm80INS1_25CollectiveMainloopFwdSm80ILi8ELi1ELb0EN4cute5tupleIJNS5_1CILi128EEENS7_ILi64EEENS7_ILi192EEEEEELi192ENS_10bfloat16_tEfNS_4arch4Sm80ELb0ELb1ELb0ELb1ELb1ELb0ELb1ELb1EEENS1_21CollectiveEpilogueFwdINS6_IJS8_SA_S9_EEENS6_IJNS7_ILi1EEESI_SI_EEESC_SE_Li256ELb1ELb1ELb1ELb0EEENS1_36VarlenDynamicPersistentTileSchedulerILi128ELi64ELi256ELi256ELb1ELb1ELb0ELb1ELb0ELb1EEEEEEEEEvNT_6ParamsE --------------------------
	.section	.nv.constant0._ZN7cutlass13device_kernelIN5flash19enable_sm80_to_sm89INS1_16FlashAttnFwdSm80INS1_25CollectiveMainloopFwdSm80ILi8ELi1ELb0EN4cute5tupleIJNS5_1CILi128EEENS7_ILi64EEENS7_ILi192EEEEEELi192ENS_10bfloat16_tEfNS_4arch4Sm80ELb0ELb1ELb0ELb1ELb1ELb0ELb1ELb1EEENS1_21CollectiveEpilogueFwdINS6_IJS8_SA_S9_EEENS6_IJNS7_ILi1EEESI_SI_EEESC_SE_Li256ELb1ELb1ELb1ELb0EEENS1_36VarlenDynamicPersistentTileSchedulerILi128ELi64ELi256ELi256ELb1ELb1ELb0ELb1ELb0ELb1EEEEEEEEEvNT_6ParamsE,"a",@progbits
	.sectionflags	@""
	.align	4
.nv.constant0._ZN7cutlass13device_kernelIN5flash19enable_sm80_to_sm89INS1_16FlashAttnFwdSm80INS1_25CollectiveMainloopFwdSm80ILi8ELi1ELb0EN4cute5tupleIJNS5_1CILi128EEENS7_ILi64EEENS7_ILi192EEEEEELi192ENS_10bfloat16_tEfNS_4arch4Sm80ELb0ELb1ELb0ELb1ELb1ELb0ELb1ELb1EEENS1_21CollectiveEpilogueFwdINS6_IJS8_SA_S9_EEENS6_IJNS7_ILi1EEESI_SI_EEESC_SE_Li256ELb1ELb1ELb1ELb0EEENS1_36VarlenDynamicPersistentTileSchedulerILi128ELi64ELi256ELi256ELb1ELb1ELb0ELb1ELb0ELb1EEEEEEEEEvNT_6ParamsE:
	.zero		1976


//--------------------- .nv.constant0._ZN7cutlass13device_kernelIN5flash19enable_sm80_to_sm89INS1_16FlashAttnFwdSm80INS1_25CollectiveMainloopFwdSm80ILi8ELi1ELb0EN4cute5tupleIJNS5_1CILi128EEENS7_ILi64EEENS7_ILi192EEEEEELi192ENS_10bfloat16_tEfNS_4arch4Sm80ELb0ELb1ELb0ELb1ELb1ELb1ELb1ELb1EEENS1_21CollectiveEpilogueFwdINS6_IJS8_SA_S9_EEENS6_IJNS7_ILi1EEESI_SI_EEESC_SE_Li256ELb1ELb1ELb1ELb0EEENS1_36VarlenDynamicPersistentTileSchedulerILi128ELi64ELi256ELi256ELb1ELb1ELb0ELb1ELb0ELb1EEEEEEEEEvNT_6ParamsE --------------------------
	.section	.nv.constant0._ZN7cutlass13device_kernelIN5flash19enable_sm80_to_sm89INS1_16FlashAttnFwdSm80INS1_25CollectiveMainloopFwdSm80ILi8ELi1ELb0EN4cute5tupleIJNS5_1CILi128EEENS7_ILi64EEENS7_ILi192EEEEEELi192ENS_10bfloat16_tEfNS_4arch4Sm80ELb0ELb1ELb0ELb1ELb1ELb1ELb1ELb1EEENS1_21CollectiveEpilogueFwdINS6_IJS8_SA_S9_EEENS6_IJNS7_ILi1EEESI_SI_EEESC_SE_Li256ELb1ELb1ELb1ELb0EEENS1_36VarlenDynamicPersistentTileSchedulerILi128ELi64ELi256ELi256ELb1ELb1ELb0ELb1ELb0ELb1EEEEEEEEEvNT_6ParamsE,"a",@progbits
	.sectionflags	@""
	.align	4
.nv.constant0._ZN7cutlass13device_kernelIN5flash19enable_sm80_to_sm89INS1_16FlashAttnFwdSm80INS1_25CollectiveMainloopFwdSm80ILi8ELi1ELb0EN4cute5tupleIJNS5_1CILi128EEENS7_ILi64EEENS7_ILi192EEEEEELi192ENS_10bfloat16_tEfNS_4arch4Sm80ELb0ELb1ELb0ELb1ELb1ELb1ELb1ELb1EEENS1_21CollectiveEpilogueFwdINS6_IJS8_SA_S9_EEENS6_IJNS7_ILi1EEESI_SI_EEESC_SE_Li256ELb1ELb1ELb1ELb0EEENS1_36VarlenDynamicPersistentTileSchedulerILi128ELi64ELi256ELi256ELb1ELb1ELb0ELb1ELb0ELb1EEEEEEEEEvNT_6ParamsE:
	.zero		1976


//--------------------- .nv.constant0._ZN7cutlass13device_kernelIN5flash19enable_sm80_to_sm89INS1_16FlashAttnFwdSm80INS1_25CollectiveMainloopFwdSm80ILi8ELi1ELb0EN4cute5tupleIJNS5_1CILi128EEENS7_ILi64EEENS7_ILi192EEEEEELi192ENS_10bfloat16_tEfNS_4arch4Sm80ELb1ELb0ELb0ELb0ELb1ELb0ELb1ELb1EEENS1_21CollectiveEpilogueFwdINS6_IJS8_SA_S9_EEENS6_IJNS7_ILi1EEESI_SI_EEESC_SE_Li256ELb0ELb1ELb1ELb0EEENS1_30DynamicPersistentTileSchedulerILi256ELi256ELb1ELb1ELb0EEEEEEEEEvNT_6ParamsE --------------------------
	.section	.nv.constant0._ZN7cutlass13device_kernelIN5flash19enable_sm80_to_sm89INS1_16FlashAttnFwdSm80INS1_25CollectiveMainloopFwdSm80ILi8ELi1ELb0EN4cute5tupleIJNS5_1CILi128EEENS7_ILi64EEENS7_ILi192EEEEEELi192ENS_10bfloat16_tEfNS_4arch4Sm80ELb1ELb0ELb0ELb0ELb1ELb0ELb1ELb1EEENS1_21CollectiveEpilogueFwdINS6_IJS8_SA_S9_EEENS6_IJNS7_ILi1EEESI_SI_EEESC_SE_Li256ELb0ELb1ELb1ELb0EEENS1_30DynamicPersistentTileSchedulerILi256ELi256ELb1ELb1ELb0EEEEEEEEEvNT_6ParamsE,"a",@progbits
	.sectionflags	@""
	.align	4
.nv.constant0._ZN7cutlass13device_kernelIN5flash19enable_sm80_to_sm89INS1_16FlashAttnFwdSm80INS1_25CollectiveMainloopFwdSm80ILi8ELi1ELb0EN4cute5tupleIJNS5_1CILi128EEENS7_ILi64EEENS7_ILi192EEEEEELi192ENS_10bfloat16_tEfNS_4arch4Sm80ELb1ELb0ELb0ELb0ELb1ELb0ELb1ELb1EEENS1_21CollectiveEpilogueFwdINS6_IJS8_SA_S9_EEENS6_IJNS7_ILi1EEESI_SI_EEESC_SE_Li256ELb0ELb1ELb1ELb0EEENS1_30DynamicPersistentTileSchedulerILi256ELi256ELb1ELb1ELb0EEEEEEEEEvNT_6ParamsE:
	.zero		1960


//--------------------- .nv.constant0._ZN7cutlass13device_kernelIN5flash19enable_sm80_to_sm89INS1_16FlashAttnFwdSm80INS1_25CollectiveMainloopFwdSm80ILi8ELi1ELb0EN4cute5tupleIJNS5_1CILi128EEENS7_ILi64EEENS7_ILi192EEEEEELi192ENS_10bfloat16_tEfNS_4arch4Sm80ELb1ELb0ELb0ELb1ELb1ELb0ELb1ELb1EEENS1_21CollectiveEpilogueFwdINS6_IJS8_SA_S9_EEENS6_IJNS7_ILi1EEESI_SI_EEESC_SE_Li256ELb1ELb1ELb1ELb0EEENS1_36VarlenDynamicPersistentTileSchedulerILi128ELi64ELi256ELi256ELb1ELb1ELb0ELb1ELb1ELb1EEEEEEEEEvNT_6ParamsE --------------------------
	.section	.nv.constant0._ZN7cutlass13device_kernelIN5flash19enable_sm80_to_sm89INS1_16FlashAttnFwdSm80INS1_25CollectiveMainloopFwdSm80ILi8ELi1ELb0EN4cute5tupleIJNS5_1CILi128EEENS7_ILi64EEENS7_ILi192EEEEEELi192ENS_10bfloat16_tEfNS_4arch4Sm80ELb1ELb0ELb0ELb1ELb1ELb0ELb1ELb1EEENS1_21CollectiveEpilogueFwdINS6_IJS8_SA_S9_EEENS6_IJNS7_ILi1EEESI_SI_EEESC_SE_Li256ELb1ELb1ELb1ELb0EEENS1_36VarlenDynamicPersistentTileSchedulerILi128ELi64ELi256ELi256ELb1ELb1ELb0ELb1ELb1ELb1EEEEEEEEEvNT_6ParamsE,"a",@progbits
	.sectionflags	@""
	.align	4
.nv.constant0._ZN7cutlass13device_kernelIN5flash19enable_sm80_to_sm89INS1_16FlashAttnFwdSm80INS1_25CollectiveMainloopFwdSm80ILi8ELi1ELb0EN4cute5tupleIJNS5_1CILi128EEENS7_ILi64EEENS7_ILi192EEEEEELi192ENS_10bfloat16_tEfNS_4arch4Sm80ELb1ELb0ELb0ELb1ELb1ELb0ELb1ELb1EEENS1_21CollectiveEpilogueFwdINS6_IJS8_SA_S9_EEENS6_IJNS7_ILi1EEESI_SI_EEESC_SE_Li256ELb1ELb1ELb1ELb0EEENS1_36VarlenDynamicPersistentTileSchedulerILi128ELi64ELi256ELi256ELb1ELb1ELb0ELb1ELb1ELb1EEEEEEEEEvNT_6ParamsE:
	.zero		1976


//--------------------- .nv.constant0._ZN7cutlass13device_kernelIN5flash19enable_sm80_to_sm89INS1_16FlashAttnFwdSm80INS1_25CollectiveMainloopFwdSm80ILi8ELi1ELb0EN4cute5tupleIJNS5_1CILi128EEENS7_ILi64EEENS7_ILi192EEEEEELi192ENS_10bfloat16_tEfNS_4arch4Sm80ELb1ELb0ELb0ELb1ELb1ELb1ELb1ELb1EEENS1_21CollectiveEpilogueFwdINS6_IJS8_SA_S9_EEENS6_IJNS7_ILi1EEESI_SI_EEESC_SE_Li256ELb1ELb1ELb1ELb0EEENS1_36VarlenDynamicPersistentTileSchedulerILi128ELi64ELi256ELi256ELb1ELb1ELb0ELb1ELb1ELb1EEEEEEEEEvNT_6ParamsE --------------------------
	.section	.nv.constant0._ZN7cutlass13device_kernelIN5flash19enable_sm80_to_sm89INS1_16FlashAttnFwdSm80INS1_25CollectiveMainloopFwdSm80ILi8ELi1ELb0EN4cute5tupleIJNS5_1CILi128EEENS7_ILi64EEENS7_ILi192EEEEEELi192ENS_10bfloat16_tEfNS_4arch4Sm80ELb1ELb0ELb0ELb1ELb1ELb1ELb1ELb1EEENS1_21CollectiveEpilogueFwdINS6_IJS8_SA_S9_EEENS6_IJNS7_ILi1EEESI_SI_EEESC_SE_Li256ELb1ELb1ELb1ELb0EEENS1_36VarlenDynamicPersistentTileSchedulerILi128ELi64ELi256ELi256ELb1ELb1ELb0ELb1ELb1ELb1EEEEEEEEEvNT_6ParamsE,"a",@progbits
	.sectionflags	@""
	.align	4
.nv.constant0._ZN7cutlass13device_kernelIN5flash19enable_sm80_to_sm89INS1_16FlashAttnFwdSm80INS1_25CollectiveMainloopFwdSm80ILi8ELi1ELb0EN4cute5tupleIJNS5_1CILi128EEENS7_ILi64EEENS7_ILi192EEEEEELi192ENS_10bfloat16_tEfNS_4arch4Sm80ELb1ELb0ELb0ELb1ELb1ELb1ELb1ELb1EEENS1_21CollectiveEpilogueFwdINS6_IJS8_SA_S9_EEENS6_IJNS7_ILi1EEESI_SI_EEESC_SE_Li256ELb1ELb1ELb1ELb0EEENS1_36VarlenDynamicPersistentTileSchedulerILi128ELi64ELi256ELi256ELb1ELb1ELb0ELb1ELb1ELb1EEEEEEEEEvNT_6ParamsE:
	.zero		1976


//--------------------- .nv.constant0._ZN7cutlass13device_kernelIN5flash19enable_sm80_to_sm89INS1_16FlashAttnFwdSm80INS1_25CollectiveMainloopFwdSm80ILi8ELi2ELb0EN4cute5tupleIJNS5_1CILi128EEENS7_ILi64EEENS7_ILi192EEEEEELi192ENS_10bfloat16_tEfNS_4arch4Sm80ELb0ELb0ELb0ELb0ELb1ELb0ELb1ELb1EEENS1_21CollectiveEpilogueFwdINS6_IJS8_SA_S9_EEENS6_IJNS7_ILi1EEESI_SI_EEESC_SE_Li256ELb0ELb1ELb1ELb0EEENS1_19SingleTileSchedulerILb0ELb1ELb1ELi128EEEEEEEEEvNT_6ParamsE --------------------------
	.section	.nv.constant0._ZN7cutlass13device_kernelIN5flash19enable_sm80_to_sm89INS1_16FlashAttnFwdSm80INS1_25CollectiveMainloopFwdSm80ILi8ELi2ELb0EN4cute5tupleIJNS5_1CILi128EEENS7_ILi64EEENS7_ILi192EEEEEELi192ENS_10bfloat16_tEfNS_4arch4Sm80ELb0ELb0ELb0ELb0ELb1ELb0ELb1ELb1EEENS1_21CollectiveEpilogueFwdINS6_IJS8_SA_S9_EEENS6_IJNS7_ILi1EEESI_SI_EEESC_SE_Li256ELb0ELb1ELb1ELb0EEENS1_19SingleTileSchedulerILb0ELb1ELb1ELi128EEEEEEEEEvNT_6ParamsE,"a",@progbits
	.sectionflags	@""
	.align	4
.nv.constant0._ZN7cutlass13device_kernelIN5flash19enable_sm80_to_sm89INS1_16FlashAttnFwdSm80INS1_25CollectiveMainloopFwdSm80ILi8ELi2ELb0EN4cute5tupleIJNS5_1CILi128EEENS7_ILi64EEENS7_ILi192EEEEEELi192ENS_10bfloat16_tEfNS_4arch4Sm80ELb0ELb0ELb0ELb0ELb1ELb0ELb1ELb1EEENS1_21CollectiveEpilogueFwdINS6_IJS8_SA_S9_EEENS6_IJNS7_ILi1EEESI_SI_EEESC_SE_Li256ELb0ELb1ELb1ELb0EEENS1_19SingleTileSchedulerILb0ELb1ELb1ELi128EEEEEEEEEvNT_6ParamsE:
	.zero		1944


//--------------------- .nv.constant0._ZN7cutlass13device_kernelIN5flash19enable_sm80_to_sm89INS1_16FlashAttnFwdSm80INS1_25CollectiveMainloopFwdSm80ILi8ELi2ELb0EN4cute5tupleIJNS5_1CILi128EEENS7_ILi64EEENS7_ILi192EEEEEELi192ENS_10bfloat16_tEfNS_4arch4Sm80ELb0ELb0ELb0ELb1ELb1ELb0ELb1ELb1EEENS1_21CollectiveEpilogueFwdINS6_IJS8_SA_S9_EEENS6_IJNS7_ILi1EEESI_SI_EEESC_SE_Li256ELb1ELb1ELb1ELb0EEENS1_36VarlenDynamicPersistentTileSchedulerILi128ELi64ELi256ELi256ELb1ELb1ELb0ELb0ELb1ELb1EEEEEEEEEvNT_6ParamsE --------------------------
	.section	.nv.constant0._ZN7cutlass13device_kernelIN5flash19enable_sm80_to_sm89INS1_16FlashAttnFwdSm80INS1_25CollectiveMainloopFwdSm80ILi8ELi2ELb0EN4cute5tupleIJNS5_1CILi128EEENS7_ILi64EEENS7_ILi192EEEEEELi192ENS_10bfloat16_tEfNS_4arch4Sm80ELb0ELb0ELb0ELb1ELb1ELb0ELb1ELb1EEENS1_21CollectiveEpilogueFwdINS6_IJS8_SA_S9_EEENS6_IJNS7_ILi1EEESI_SI_EEESC_SE_Li256ELb1ELb1ELb1ELb0EEENS1_36VarlenDynamicPersistentTileSchedulerILi128ELi64ELi256ELi256ELb1ELb1ELb0ELb0ELb1ELb1EEEEEEEEEvNT_6ParamsE,"a",@progbits
	.sectionflags	@""
	.align	4
.nv.constant0._ZN7cutlass13device_kernelIN5flash19enable_sm80_to_sm89INS1_16FlashAttnFwdSm80INS1_25CollectiveMainloopFwdSm80ILi8ELi2ELb0EN4cute5tupleIJNS5_1CILi128EEENS7_ILi64EEENS7_ILi192EEEEEELi192ENS_10bfloat16_tEfNS_4arch4Sm80ELb0ELb0ELb0ELb1ELb1ELb0ELb1ELb1EEENS1_21CollectiveEpilogueFwdINS6_IJS8_SA_S9_EEENS6_IJNS7_ILi1EEESI_SI_EEESC_SE_Li256ELb1ELb1ELb1ELb0EEENS1_36VarlenDynamicPersistentTileSchedulerILi128ELi64ELi256ELi256ELb1ELb1ELb0ELb0ELb1ELb1EEEEEEEEEvNT_6ParamsE:
	.zero		1976


//--------------------- .nv.constant0._ZN7cutlass13device_kernelIN5flash19enable_sm80_to_sm89INS1_16FlashAttnFwdSm80INS1_25CollectiveMainloopFwdSm80ILi8ELi2ELb0EN4cute5tupleIJNS5_1CILi128EEENS7_ILi64EEENS7_ILi192EEEEEELi192ENS_10bfloat16_tEfNS_4arch4Sm80ELb0ELb0ELb0ELb1ELb1ELb1ELb1ELb1EEENS1_21CollectiveEpilogueFwdINS6_IJS8_SA_S9_EEENS6_IJNS7_ILi1EEESI_SI_EEESC_SE_Li256ELb1ELb1ELb1ELb0EEENS1_36VarlenDynamicPersistentTileSchedulerILi128ELi64ELi256ELi256ELb1ELb1ELb0ELb0ELb1ELb1EEEEEEEEEvNT_6ParamsE --------------------------
	.section	.nv.constant0._ZN7cutlass13device_kernelIN5flash19enable_sm80_to_sm89INS1_16FlashAttnFwdSm80INS1_25CollectiveMainloopFwdSm80ILi8ELi2ELb0EN4cute5tupleIJNS5_1CILi128EEENS7_ILi64EEENS7_ILi192EEEEEELi192ENS_10bfloat16_tEfNS_4arch4Sm80ELb0ELb0ELb0ELb1ELb1ELb1ELb1ELb1EEENS1_21CollectiveEpilogueFwdINS6_IJS8_SA_S9_EEENS6_IJNS7_ILi1EEESI_SI_EEESC_SE_Li256ELb1ELb1ELb1ELb0EEENS1_36VarlenDynamicPersistentTileSchedulerILi128ELi64ELi256ELi256ELb1ELb1ELb0ELb0ELb1ELb1EEEEEEEEEvNT_6ParamsE,"a",@progbits
	.sectionflags	@""
	.align	4
.nv.constant0._ZN7cutlass13device_kernelIN5flash19enable_sm80_to_sm89INS1_16FlashAttnFwdSm80INS1_25CollectiveMainloopFwdSm80ILi8ELi2ELb0EN4cute5tupleIJNS5_1CILi128EEENS7_ILi64EEENS7_ILi192EEEEEELi192ENS_10bfloat16_tEfNS_4arch4Sm80ELb0ELb0ELb0ELb1ELb1ELb1ELb1ELb1EEENS1_21CollectiveEpilogueFwdINS6_IJS8_SA_S9_EEENS6_IJNS7_ILi1EEESI_SI_EEESC_SE_Li256ELb1ELb1ELb1ELb0EEENS1_36VarlenDynamicPersistentTileSchedulerILi128ELi64ELi256ELi256ELb1ELb1ELb0ELb0ELb1ELb1EEEEEEEEEvNT_6ParamsE:
	.zero		1976


//--------------------- .nv.constant0._ZN7cutlass13device_kernelIN5flash19enable_sm80_to_sm89INS1_16FlashAttnFwdSm80INS1_25CollectiveMainloopFwdSm80ILi8ELi2ELb0EN4cute5tupleIJNS5_1CILi128EEENS7_ILi64EEENS7_ILi192EEEEEELi192ENS_10bfloat16_tEfNS_4arch4Sm80ELb0ELb1ELb0ELb0ELb1ELb0ELb1ELb1EEENS1_21CollectiveEpilogueFwdINS6_IJS8_SA_S9_EEENS6_IJNS7_ILi1EEESI_SI_EEESC_SE_Li256ELb0ELb1ELb1ELb0EEENS1_19SingleTileSchedulerILb0ELb1ELb1ELi128EEEEEEEEEvNT_6ParamsE --------------------------
	.section	.nv.constant0._ZN7cutlass13device_kernelIN5flash19enable_sm80_to_sm89INS1_16FlashAttnFwdSm80INS1_25CollectiveMainloopFwdSm80ILi8ELi2ELb0EN4cute5tupleIJNS5_1CILi128EEENS7_ILi64EEENS7_ILi192EEEEEELi192ENS_10bfloat16_tEfNS_4arch4Sm80ELb0ELb1ELb0ELb0ELb1ELb0ELb1ELb1EEENS1_21CollectiveEpilogueFwdINS6_IJS8_SA_S9_EEENS6_IJNS7_ILi1EEESI_SI_EEESC_SE_Li256ELb0ELb1ELb1ELb0EEENS1_19SingleTileSchedulerILb0ELb1ELb1ELi128EEEEEEEEEvNT_6ParamsE,"a",@progbits
	.sectionflags	@""
	.align	4
.nv.constant0._ZN7cutlass13device_kernelIN5flash19enable_sm80_to_sm89INS1_16FlashAttnFwdSm80INS1_25CollectiveMainloopFwdSm80ILi8ELi2ELb0EN4cute5tupleIJNS5_1CILi128EEENS7_ILi64EEENS7_ILi192EEEEEELi192ENS_10bfloat16_tEfNS_4arch4Sm80ELb0ELb1ELb0ELb0ELb1ELb0ELb1ELb1EEENS1_21CollectiveEpilogueFwdINS6_IJS8_SA_S9_EEENS6_IJNS7_ILi1EEESI_SI_EEESC_SE_Li256ELb0ELb1ELb1ELb0EEENS1_19SingleTileSchedulerILb0ELb1ELb1ELi128EEEEEEEEEvNT_6ParamsE:
	.zero		1944


//--------------------- .nv.constant0._ZN7cutlass13device_kernelIN5flash19enable_sm80_to_sm89INS1_16FlashAttnFwdSm80INS1_25CollectiveMainloopFwdSm80ILi8ELi2ELb0EN4cute5tupleIJNS5_1CILi128EEENS7_ILi64EEENS7_ILi192EEEEEELi192ENS_10bfloat16_tEfNS_4arch4Sm80ELb0ELb1ELb0ELb1ELb1ELb0ELb1ELb1EEENS1_21CollectiveEpilogueFwdINS6_IJS8_SA_S9_EEENS6_IJNS7_ILi1EEESI_SI_EEESC_SE_Li256ELb1ELb1ELb1ELb0EEENS1_36VarlenDynamicPersistentTileSchedulerILi128ELi64ELi256ELi256ELb1ELb1ELb0ELb1ELb0ELb1EEEEEEEEEvNT_6ParamsE --------------------------
	.section	.nv.constant0._ZN7cutlass13device_kernelIN5flash19enable_sm80_to_sm89INS1_16FlashAttnFwdSm80INS1_25CollectiveMainloopFwdSm80ILi8ELi2ELb0EN4cute5tupleIJNS5_1CILi128EEENS7_ILi64EEENS7_ILi192EEEEEELi192ENS_10bfloat16_tEfNS_4arch4Sm80ELb0ELb1ELb0ELb1ELb1ELb0ELb1ELb1EEENS1_21CollectiveEpilogueFwdINS6_IJS8_SA_S9_EEENS6_IJNS7_ILi1EEESI_SI_EEESC_SE_Li256ELb1ELb1ELb1ELb0EEENS1_36VarlenDynamicPersistentTileSchedulerILi128ELi64ELi256ELi256ELb1ELb1ELb0ELb1ELb0ELb1EEEEEEEEEvNT_6ParamsE,"a",@progbits
	.sectionflags	@""
	.align	4
.nv.constant0._ZN7cutlass13device_kernelIN5flash19enable_sm80_to_sm89INS1_16FlashAttnFwdSm80INS1_25CollectiveMainloopFwdSm80ILi8ELi2ELb0EN4cute5tupleIJNS5_1CILi128EEENS7_ILi64EEENS7_ILi192EEEEEELi192ENS_10bfloat16_tEfNS_4arch4Sm80ELb0ELb1ELb0ELb1ELb1ELb0ELb1ELb1EEENS1_21CollectiveEpilogueFwdINS6_IJS8_SA_S9_EEENS6_IJNS7_ILi1EEESI_SI_EEESC_SE_Li256ELb1ELb1ELb1ELb0EEENS1_36VarlenDynamicPersistentTileSchedulerILi128ELi64ELi256ELi256ELb1ELb1ELb0ELb1ELb0ELb1EEEEEEEEEvNT_6ParamsE:
	.zero		1976


//--------------------- .nv.constant0._ZN7cutlass13device_kernelIN5flash19enable_sm80_to_sm89INS1_16FlashAttnFwdSm80INS1_25CollectiveMainloopFwdSm80ILi8ELi2ELb0EN4cute5tupleIJNS5_1CILi128EEENS7_ILi64EEENS7_ILi192EEEEEELi192ENS_10bfloat16_tEfNS_4arch4Sm80ELb0ELb1ELb0ELb1ELb1ELb1ELb1ELb1EEENS1_21CollectiveEpilogueFwdINS6_IJS8_SA_S9_EEENS6_IJNS7_ILi1EEESI_SI_EEESC_SE_Li256ELb1ELb1ELb1ELb0EEENS1_36VarlenDynamicPersistentTileSchedulerILi128ELi64ELi256ELi256ELb1ELb1ELb0ELb1ELb0ELb1EEEEEEEEEvNT_6ParamsE --------------------------
	.section	.nv.constant0._ZN7cutlass13device_kernelIN5flash19enable_sm80_to_sm89INS1_16FlashAttnFwdSm80INS1_25CollectiveMainloopFwdSm80ILi8ELi2ELb0EN4cute5tupleIJNS5_1CILi128EEENS7_ILi64EEENS7_ILi192EEEEEELi192ENS_10bfloat16_tEfNS_4arch4Sm80ELb0ELb1ELb0ELb1ELb1ELb1ELb1ELb1EEENS1_21CollectiveEpilogueFwdINS6_IJS8_SA_S9_EEENS6_IJNS7_ILi1EEESI_SI_EEESC_SE_Li256ELb1ELb1ELb1ELb0EEENS1_36VarlenDynamicPersistentTileSchedulerILi128ELi64ELi256ELi256ELb1ELb1ELb0ELb1ELb0ELb1EEEEEEEEEvNT_6ParamsE,"a",@progbits
	.sectionflags	@""
	.align	4
.nv.constant0._ZN7cutlass13device_kernelIN5flash19enable_sm80_to_sm89INS1_16FlashAttnFwdSm80INS1_25CollectiveMainloopFwdSm80ILi8ELi2ELb0EN4cute5tupleIJNS5_1CILi128EEENS7_ILi64EEENS7_ILi192EEEEEELi192ENS_10bfloat16_tEfNS_4arch4Sm80ELb0ELb1ELb0ELb1ELb1ELb1ELb1ELb1EEENS1_21CollectiveEpilogueFwdINS6_IJS8_SA_S9_EEENS6_IJNS7_ILi1EEESI_SI_EEESC_SE_Li256ELb1ELb1ELb1ELb0EEENS1_36VarlenDynamicPersistentTileSchedulerILi128ELi64ELi256ELi256ELb1ELb1ELb0ELb1ELb0ELb1EEEEEEEEEvNT_6ParamsE:
	.zero		1976


//--------------------- .nv.constant0._ZN7cutlass13device_kernelIN5flash19enable_sm80_to_sm89INS1_16FlashAttnFwdSm80INS1_25CollectiveMainloopFwdSm80ILi8ELi2ELb0EN4cute5tupleIJNS5_1CILi128EEENS7_ILi64EEENS7_ILi192EEEEEELi192ENS_10bfloat16_tEfNS_4arch4Sm80ELb1ELb0ELb0ELb0ELb1ELb0ELb1ELb1EEENS1_21CollectiveEpilogueFwdINS6_IJS8_SA_S9_EEENS6_IJNS7_ILi1EEESI_SI_EEESC_SE_Li256ELb0ELb1ELb1ELb0EEENS1_30DynamicPersistentTileSchedulerILi256ELi256ELb1ELb1ELb0EEEEEEEEEvNT_6ParamsE --------------------------
	.section	.nv.constant0._ZN7cutlass13device_kernelIN5flash19enable_sm80_to_sm89INS1_16FlashAttnFwdSm80INS1_25CollectiveMainloopFwdSm80ILi8ELi2ELb0EN4cute5tupleIJNS5_1CILi128EEENS7_ILi64EEENS7_ILi192EEEEEELi192ENS_10bfloat16_tEfNS_4arch4Sm80ELb1ELb0ELb0ELb0ELb1ELb0ELb1ELb1EEENS1_21CollectiveEpilogueFwdINS6_IJS8_SA_S9_EEENS6_IJNS7_ILi1EEESI_SI_EEESC_SE_Li256ELb0ELb1ELb1ELb0EEENS1_30DynamicPersistentTileSchedulerILi256ELi256ELb1ELb1ELb0EEEEEEEEEvNT_6ParamsE,"a",@progbits
	.sectionflags	@""
	.align	4
.nv.constant0._ZN7cutlass13device_kernelIN5flash19enable_sm80_to_sm89INS1_16FlashAttnFwdSm80INS1_25CollectiveMainloopFwdSm80ILi8ELi2ELb0EN4cute5tupleIJNS5_1CILi128EEENS7_ILi64EEENS7_ILi192EEEEEELi192ENS_10bfloat16_tEfNS_4arch4Sm80ELb1ELb0ELb0ELb0ELb1ELb0ELb1ELb1EEENS1_21CollectiveEpilogueFwdINS6_IJS8_SA_S9_EEENS6_IJNS7_ILi1EEESI_SI_EEESC_SE_Li256ELb0ELb1ELb1ELb0EEENS1_30DynamicPersistentTileSchedulerILi256ELi256ELb1ELb1ELb0EEEEEEEEEvNT_6ParamsE:
	.zero		1960


//--------------------- .nv.constant0._ZN7cutlass13device_kernelIN5flash19enable_sm80_to_sm89INS1_16FlashAttnFwdSm80INS1_25CollectiveMainloopFwdSm80ILi8ELi2ELb0EN4cute5tupleIJNS5_1CILi128EEENS7_ILi64EEENS7_ILi192EEEEEELi192ENS_10bfloat16_tEfNS_4arch4Sm80ELb1ELb0ELb0ELb1ELb1ELb0ELb1ELb1EEENS1_21CollectiveEpilogueFwdINS6_IJS8_SA_S9_EEENS6_IJNS7_ILi1EEESI_SI_EEESC_SE_Li256ELb1ELb1ELb1ELb0EEENS1_36VarlenDynamicPersistentTileSchedulerILi128ELi64ELi256ELi256ELb1ELb1ELb0ELb1ELb1ELb1EEEEEEEEEvNT_6ParamsE --------------------------
	.section	.nv.constant0._ZN7cutlass13device_kernelIN5flash19enable_sm80_to_sm89INS1_16FlashAttnFwdSm80INS1_25CollectiveMainloopFwdSm80ILi8ELi2ELb0EN4cute5tupleIJNS5_1CILi128EEENS7_ILi64EEENS7_ILi192EEEEEELi192ENS_10bfloat16_tEfNS_4arch4Sm80ELb1ELb0ELb0ELb1ELb1ELb0ELb1ELb1EEENS1_21CollectiveEpilogueFwdINS6_IJS8_SA_S9_EEENS6_IJNS7_ILi1EEESI_SI_EEESC_SE_Li256ELb1ELb1ELb1ELb0EEENS1_36VarlenDynamicPersistentTileSchedulerILi128ELi64ELi256ELi256ELb1ELb1ELb0ELb1ELb1ELb1EEEEEEEEEvNT_6ParamsE,"a",@progbits
	.sectionflags	@""
	.align	4
.nv.constant0._ZN7cutlass13device_kernelIN5flash19enable_sm80_to_sm89INS1_16FlashAttnFwdSm80INS1_25CollectiveMainloopFwdSm80ILi8ELi2ELb0EN4cute5tupleIJNS5_1CILi128EEENS7_ILi64EEENS7_ILi192EEEEEELi192ENS_10bfloat16_tEfNS_4arch4Sm80ELb1ELb0ELb0ELb1ELb1ELb0ELb1ELb1EEENS1_21CollectiveEpilogueFwdINS6_IJS8_SA_S9_EEENS6_IJNS7_ILi1EEESI_SI_EEESC_SE_Li256ELb1ELb1ELb1ELb0EEENS1_36VarlenDynamicPersistentTileSchedulerILi128ELi64ELi256ELi256ELb1ELb1ELb0ELb1ELb1ELb1EEEEEEEEEvNT_6ParamsE:
	.zero		1976


//--------------------- .nv.constant0._ZN7cutlass13device_kernelIN5flash19enable_sm80_to_sm89INS1_16FlashAttnFwdSm80INS1_25CollectiveMainloopFwdSm80ILi8ELi2ELb0EN4cute5tupleIJNS5_1CILi128EEENS7_ILi64EEENS7_ILi192EEEEEELi192ENS_10bfloat16_tEfNS_4arch4Sm80ELb1ELb0ELb0ELb1ELb1ELb1ELb1ELb1EEENS1_21CollectiveEpilogueFwdINS6_IJS8_SA_S9_EEENS6_IJNS7_ILi1EEESI_SI_EEESC_SE_Li256ELb1ELb1ELb1ELb0EEENS1_36VarlenDynamicPersistentTileSchedulerILi128ELi64ELi256ELi256ELb1ELb1ELb0ELb1ELb1ELb1EEEEEEEEEvNT_6ParamsE --------------------------
	.section	.nv.constant0._ZN7cutlass13device_kernelIN5flash19enable_sm80_to_sm89INS1_16FlashAttnFwdSm80INS1_25CollectiveMainloopFwdSm80ILi8ELi2ELb0EN4cute5tupleIJNS5_1CILi128EEENS7_ILi64EEENS7_ILi192EEEEEELi192ENS_10bfloat16_tEfNS_4arch4Sm80ELb1ELb0ELb0ELb1ELb1ELb1ELb1ELb1EEENS1_21CollectiveEpilogueFwdINS6_IJS8_SA_S9_EEENS6_IJNS7_ILi1EEESI_SI_EEESC_SE_Li256ELb1ELb1ELb1ELb0EEENS1_36VarlenDynamicPersistentTileSchedulerILi128ELi64ELi256ELi256ELb1ELb1ELb0ELb1ELb1ELb1EEEEEEEEEvNT_6ParamsE,"a",@progbits
	.sectionflags	@""
	.align	4
.nv.constant0._ZN7cutlass13device_kernelIN5flash19enable_sm80_to_sm89INS1_16FlashAttnFwdSm80INS1_25CollectiveMainloopFwdSm80ILi8ELi2ELb0EN4cute5tupleIJNS5_1CILi128EEENS7_ILi64EEENS7_ILi192EEEEEELi192ENS_10bfloat16_tEfNS_4arch4Sm80ELb1ELb0ELb0ELb1ELb1ELb1ELb1ELb1EEENS1_21CollectiveEpilogueFwdINS6_IJS8_SA_S9_EEENS6_IJNS7_ILi1EEESI_SI_EEESC_SE_Li256ELb1ELb1ELb1ELb0EEENS1_36VarlenDynamicPersistentTileSchedulerILi128ELi64ELi256ELi256ELb1ELb1ELb0ELb1ELb1ELb1EEEEEEEEEvNT_6ParamsE:
	.zero		1976


//--------------------- SYMBOLS --------------------------

	.type		.nv.reservedSmem.offset0,@object
	.size		.nv.reservedSmem.offset0,0x4
